	.headerflags	@"EF_CUDA_TEXMODE_UNIFIED EF_CUDA_64BIT_ADDRESS EF_CUDA_SM86 EF_CUDA_VIRTUAL_SM(EF_CUDA_SM86)"
	.elftype	@"ET_EXEC"


//--------------------- .nv.info                  --------------------------
	.section	.nv.info,"",@"SHT_CUDA_INFO"
	.align	4


	//----- nvinfo : EIATTR_REGCOUNT
	.align		4
        /*0000*/ 	.byte	0x04, 0x2f
        /*0002*/ 	.short	(.L_1 - .L_0)
	.align		4
.L_0:
        /*0004*/ 	.word	index@(tvmgen_default_fused_nn_conv2d_add_1_kernel)
        /*0008*/ 	.word	0x00000047


	//----- nvinfo : EIATTR_FRAME_SIZE
	.align		4
.L_1:
        /*000c*/ 	.byte	0x04, 0x11
        /*000e*/ 	.short	(.L_3 - .L_2)
	.align		4
.L_2:
        /*0010*/ 	.word	index@(tvmgen_default_fused_nn_conv2d_add_1_kernel)
        /*0014*/ 	.word	0x00000000


	//----- nvinfo : EIATTR_REGCOUNT
	.align		4
.L_3:
        /*0018*/ 	.byte	0x04, 0x2f
        /*001a*/ 	.short	(.L_5 - .L_4)
	.align		4
.L_4:
        /*001c*/ 	.word	index@(tvmgen_default_fused_nn_conv2d_add_kernel)
        /*0020*/ 	.word	0x0000003c


	//----- nvinfo : EIATTR_FRAME_SIZE
	.align		4
.L_5:
        /*0024*/ 	.byte	0x04, 0x11
        /*0026*/ 	.short	(.L_7 - .L_6)
	.align		4
.L_6:
        /*0028*/ 	.word	index@(tvmgen_default_fused_nn_conv2d_add_kernel)
        /*002c*/ 	.word	0x00000000


	//----- nvinfo : EIATTR_REGCOUNT
	.align		4
.L_7:
        /*0030*/ 	.byte	0x04, 0x2f
        /*0032*/ 	.short	(.L_9 - .L_8)
	.align		4
.L_8:
        /*0034*/ 	.word	index@(tvmgen_default_fused_nn_contrib_conv2d_winograd_without_weight_transform_add_nn_relu_2_kernel)
        /*0038*/ 	.word	0x00000026


	//----- nvinfo : EIATTR_FRAME_SIZE
	.align		4
.L_9:
        /*003c*/ 	.byte	0x04, 0x11
        /*003e*/ 	.short	(.L_11 - .L_10)
	.align		4
.L_10:
        /*0040*/ 	.word	index@(tvmgen_default_fused_nn_contrib_conv2d_winograd_without_weight_transform_add_nn_relu_2_kernel)
        /*0044*/ 	.word	0x00000000


	//----- nvinfo : EIATTR_REGCOUNT
	.align		4
.L_11:
        /*0048*/ 	.byte	0x04, 0x2f
        /*004a*/ 	.short	(.L_13 - .L_12)
	.align		4
.L_12:
        /*004c*/ 	.word	index@(tvmgen_default_fused_nn_contrib_conv2d_winograd_without_weight_transform_add_nn_relu_2_kernel_2)
        /*0050*/ 	.word	0x0000001d


	//----- nvinfo : EIATTR_FRAME_SIZE
	.align		4
.L_13:
        /*0054*/ 	.byte	0x04, 0x11
        /*0056*/ 	.short	(.L_15 - .L_14)
	.align		4
.L_14:
        /*0058*/ 	.word	index@(tvmgen_default_fused_nn_contrib_conv2d_winograd_without_weight_transform_add_nn_relu_2_kernel_2)
        /*005c*/ 	.word	0x00000000


	//----- nvinfo : EIATTR_REGCOUNT
	.align		4
.L_15:
        /*0060*/ 	.byte	0x04, 0x2f
        /*0062*/ 	.short	(.L_17 - .L_16)
	.align		4
.L_16:
        /*0064*/ 	.word	index@(tvmgen_default_fused_nn_conv2d_add_nn_relu_9_kernel)
        /*0068*/ 	.word	0x00000028


	//----- nvinfo : EIATTR_FRAME_SIZE
	.align		4
.L_17:
        /*006c*/ 	.byte	0x04, 0x11
        /*006e*/ 	.short	(.L_19 - .L_18)
	.align		4
.L_18:
        /*0070*/ 	.word	index@(tvmgen_default_fused_nn_conv2d_add_nn_relu_9_kernel)
        /*0074*/ 	.word	0x00000000


	//----- nvinfo : EIATTR_REGCOUNT
	.align		4
.L_19:
        /*0078*/ 	.byte	0x04, 0x2f
        /*007a*/ 	.short	(.L_21 - .L_20)
	.align		4
.L_20:
        /*007c*/ 	.word	index@(tvmgen_default_fused_nn_conv2d_add_2_kernel)
        /*0080*/ 	.word	0x00000038


	//----- nvinfo : EIATTR_FRAME_SIZE
	.align		4
.L_21:
        /*0084*/ 	.byte	0x04, 0x11
        /*0086*/ 	.short	(.L_23 - .L_22)
	.align		4
.L_22:
        /*0088*/ 	.word	index@(tvmgen_default_fused_nn_conv2d_add_2_kernel)
        /*008c*/ 	.word	0x00000000


	//----- nvinfo : EIATTR_REGCOUNT
	.align		4
.L_23:
        /*0090*/ 	.byte	0x04, 0x2f
        /*0092*/ 	.short	(.L_25 - .L_24)
	.align		4
.L_24:
        /*0094*/ 	.word	index@(tvmgen_default_fused_nn_conv2d_add_nn_relu_1_kernel)
        /*0098*/ 	.word	0x00000042


	//----- nvinfo : EIATTR_FRAME_SIZE
	.align		4
.L_25:
        /*009c*/ 	.byte	0x04, 0x11
        /*009e*/ 	.short	(.L_27 - .L_26)
	.align		4
.L_26:
        /*00a0*/ 	.word	index@(tvmgen_default_fused_nn_conv2d_add_nn_relu_1_kernel)
        /*00a4*/ 	.word	0x00000000


	//----- nvinfo : EIATTR_REGCOUNT
	.align		4
.L_27:
        /*00a8*/ 	.byte	0x04, 0x2f
        /*00aa*/ 	.short	(.L_29 - .L_28)
	.align		4
.L_28:
        /*00ac*/ 	.word	index@(tvmgen_default_fused_nn_max_pool2d_kernel)
        /*00b0*/ 	.word	0x00000014


	//----- nvinfo : EIATTR_FRAME_SIZE
	.align		4
.L_29:
        /*00b4*/ 	.byte	0x04, 0x11
        /*00b6*/ 	.short	(.L_31 - .L_30)
	.align		4
.L_30:
        /*00b8*/ 	.word	index@(tvmgen_default_fused_nn_max_pool2d_kernel)
        /*00bc*/ 	.word	0x00000000


	//----- nvinfo : EIATTR_REGCOUNT
	.align		4
.L_31:
        /*00c0*/ 	.byte	0x04, 0x2f
        /*00c2*/ 	.short	(.L_33 - .L_32)
	.align		4
.L_32:
        /*00c4*/ 	.word	index@(tvmgen_default_fused_nn_conv2d_add_nn_relu_7_kernel)
        /*00c8*/ 	.word	0x00000080


	//----- nvinfo : EIATTR_FRAME_SIZE
	.align		4
.L_33:
        /*00cc*/ 	.byte	0x04, 0x11
        /*00ce*/ 	.short	(.L_35 - .L_34)
	.align		4
.L_34:
        /*00d0*/ 	.word	index@(tvmgen_default_fused_nn_conv2d_add_nn_relu_7_kernel)
        /*00d4*/ 	.word	0x00000000


	//----- nvinfo : EIATTR_REGCOUNT
	.align		4
.L_35:
        /*00d8*/ 	.byte	0x04, 0x2f
        /*00da*/ 	.short	(.L_37 - .L_36)
	.align		4
.L_36:
        /*00dc*/ 	.word	index@(tvmgen_default_fused_nn_contrib_conv2d_winograd_without_weight_transform_add_nn_relu_1_kernel_1)
        /*00e0*/ 	.word	0x00000033


	//----- nvinfo : EIATTR_FRAME_SIZE
	.align		4
.L_37:
        /*00e4*/ 	.byte	0x04, 0x11
        /*00e6*/ 	.short	(.L_39 - .L_38)
	.align		4
.L_38:
        /*00e8*/ 	.word	index@(tvmgen_default_fused_nn_contrib_conv2d_winograd_without_weight_transform_add_nn_relu_1_kernel_1)
        /*00ec*/ 	.word	0x00000000


	//----- nvinfo : EIATTR_REGCOUNT
	.align		4
.L_39:
        /*00f0*/ 	.byte	0x04, 0x2f
        /*00f2*/ 	.short	(.L_41 - .L_40)
	.align		4
.L_40:
        /*00f4*/ 	.word	index@(tvmgen_default_fused_nn_contrib_conv2d_winograd_without_weight_transform_add_nn_relu_1_kernel)
        /*00f8*/ 	.word	0x00000024


	//----- nvinfo : EIATTR_FRAME_SIZE
	.align		4
.L_41:
        /*00fc*/ 	.byte	0x04, 0x11
        /*00fe*/ 	.short	(.L_43 - .L_42)
	.align		4
.L_42:
        /*0100*/ 	.word	index@(tvmgen_default_fused_nn_contrib_conv2d_winograd_without_weight_transform_add_nn_relu_1_kernel)
        /*0104*/ 	.word	0x00000000


	//----- nvinfo : EIATTR_REGCOUNT
	.align		4
.L_43:
        /*0108*/ 	.byte	0x04, 0x2f
        /*010a*/ 	.short	(.L_45 - .L_44)
	.align		4
.L_44:
        /*010c*/ 	.word	index@(tvmgen_default_fused_nn_conv2d_add_nn_relu_5_kernel)
        /*0110*/ 	.word	0x00000028


	//----- nvinfo : EIATTR_FRAME_SIZE
	.align		4
.L_45:
        /*0114*/ 	.byte	0x04, 0x11
        /*0116*/ 	.short	(.L_47 - .L_46)
	.align		4
.L_46:
        /*0118*/ 	.word	index@(tvmgen_default_fused_nn_conv2d_add_nn_relu_5_kernel)
        /*011c*/ 	.word	0x00000000


	//----- nvinfo : EIATTR_REGCOUNT
	.align		4
.L_47:
        /*0120*/ 	.byte	0x04, 0x2f
        /*0122*/ 	.short	(.L_49 - .L_48)
	.align		4
.L_48:
        /*0124*/ 	.word	index@(tvmgen_default_fused_nn_contrib_conv2d_winograd_without_weight_transform_add_nn_relu_kernel_1)
        /*0128*/ 	.word	0x00000038


	//----- nvinfo : EIATTR_FRAME_SIZE
	.align		4
.L_49:
        /*012c*/ 	.byte	0x04, 0x11
        /*012e*/ 	.short	(.L_51 - .L_50)
	.align		4
.L_50:
        /*0130*/ 	.word	index@(tvmgen_default_fused_nn_contrib_conv2d_winograd_without_weight_transform_add_nn_relu_kernel_1)
        /*0134*/ 	.word	0x00000000


	//----- nvinfo : EIATTR_REGCOUNT
	.align		4
.L_51:
        /*0138*/ 	.byte	0x04, 0x2f
        /*013a*/ 	.short	(.L_53 - .L_52)
	.align		4
.L_52:
        /*013c*/ 	.word	index@(tvmgen_default_fused_nn_conv2d_add_nn_relu_kernel)
        /*0140*/ 	.word	0x0000005d


	//----- nvinfo : EIATTR_FRAME_SIZE
	.align		4
.L_53:
        /*0144*/ 	.byte	0x04, 0x11
        /*0146*/ 	.short	(.L_55 - .L_54)
	.align		4
.L_54:
        /*0148*/ 	.word	index@(tvmgen_default_fused_nn_conv2d_add_nn_relu_kernel)
        /*014c*/ 	.word	0x00000000


	//----- nvinfo : EIATTR_REGCOUNT
	.align		4
.L_55:
        /*0150*/ 	.byte	0x04, 0x2f
        /*0152*/ 	.short	(.L_57 - .L_56)
	.align		4
.L_56:
        /*0154*/ 	.word	index@(tvmgen_default_fused_nn_conv2d_add_add_nn_relu_kernel)
        /*0158*/ 	.word	0x0000003e


	//----- nvinfo : EIATTR_FRAME_SIZE
	.align		4
.L_57:
        /*015c*/ 	.byte	0x04, 0x11
        /*015e*/ 	.short	(.L_59 - .L_58)
	.align		4
.L_58:
        /*0160*/ 	.word	index@(tvmgen_default_fused_nn_conv2d_add_add_nn_relu_kernel)
        /*0164*/ 	.word	0x00000000


	//----- nvinfo : EIATTR_REGCOUNT
	.align		4
.L_59:
        /*0168*/ 	.byte	0x04, 0x2f
        /*016a*/ 	.short	(.L_61 - .L_60)
	.align		4
.L_60:
        /*016c*/ 	.word	index@(tvmgen_default_fused_nn_conv2d_add_nn_relu_2_kernel)
        /*0170*/ 	.word	0x00000028


	//----- nvinfo : EIATTR_FRAME_SIZE
	.align		4
.L_61:
        /*0174*/ 	.byte	0x04, 0x11
        /*0176*/ 	.short	(.L_63 - .L_62)
	.align		4
.L_62:
        /*0178*/ 	.word	index@(tvmgen_default_fused_nn_conv2d_add_nn_relu_2_kernel)
        /*017c*/ 	.word	0x00000000


	//----- nvinfo : EIATTR_REGCOUNT
	.align		4
.L_63:
        /*0180*/ 	.byte	0x04, 0x2f
        /*0182*/ 	.short	(.L_65 - .L_64)
	.align		4
.L_64:
        /*0184*/ 	.word	index@(tvmgen_default_fused_nn_contrib_conv2d_winograd_without_weight_transform_add_nn_relu_kernel_2)
        /*0188*/ 	.word	0x00000028


	//----- nvinfo : EIATTR_FRAME_SIZE
	.align		4
.L_65:
        /*018c*/ 	.byte	0x04, 0x11
        /*018e*/ 	.short	(.L_67 - .L_66)
	.align		4
.L_66:
        /*0190*/ 	.word	index@(tvmgen_default_fused_nn_contrib_conv2d_winograd_without_weight_transform_add_nn_relu_kernel_2)
        /*0194*/ 	.word	0x00000000


	//----- nvinfo : EIATTR_REGCOUNT
	.align		4
.L_67:
        /*0198*/ 	.byte	0x04, 0x2f
        /*019a*/ 	.short	(.L_69 - .L_68)
	.align		4
.L_68:
        /*019c*/ 	.word	index@(tvmgen_default_fused_nn_conv2d_add_nn_relu_10_kernel)
        /*01a0*/ 	.word	0x00000038


	//----- nvinfo : EIATTR_FRAME_SIZE
	.align		4
.L_69:
        /*01a4*/ 	.byte	0x04, 0x11
        /*01a6*/ 	.short	(.L_71 - .L_70)
	.align		4
.L_70:
        /*01a8*/ 	.word	index@(tvmgen_default_fused_nn_conv2d_add_nn_relu_10_kernel)
        /*01ac*/ 	.word	0x00000000


	//----- nvinfo : EIATTR_REGCOUNT
	.align		4
.L_71:
        /*01b0*/ 	.byte	0x04, 0x2f
        /*01b2*/ 	.short	(.L_73 - .L_72)
	.align		4
.L_72:
        /*01b4*/ 	.word	index@(tvmgen_default_fused_nn_contrib_conv2d_winograd_without_weight_transform_add_nn_relu_2_kernel_1)
        /*01b8*/ 	.word	0x00000040


	//----- nvinfo : EIATTR_FRAME_SIZE
	.align		4
.L_73:
        /*01bc*/ 	.byte	0x04, 0x11
        /*01be*/ 	.short	(.L_75 - .L_74)
	.align		4
.L_74:
        /*01c0*/ 	.word	index@(tvmgen_default_fused_nn_contrib_conv2d_winograd_without_weight_transform_add_nn_relu_2_kernel_1)
        /*01c4*/ 	.word	0x00000000


	//----- nvinfo : EIATTR_REGCOUNT
	.align		4
.L_75:
        /*01c8*/ 	.byte	0x04, 0x2f
        /*01ca*/ 	.short	(.L_77 - .L_76)
	.align		4
.L_76:
        /*01cc*/ 	.word	index@(tvmgen_default_fused_nn_conv2d_add_nn_relu_3_kernel)
        /*01d0*/ 	.word	0x00000038


	//----- nvinfo : EIATTR_FRAME_SIZE
	.align		4
.L_77:
        /*01d4*/ 	.byte	0x04, 0x11
        /*01d6*/ 	.short	(.L_79 - .L_78)
	.align		4
.L_78:
        /*01d8*/ 	.word	index@(tvmgen_default_fused_nn_conv2d_add_nn_relu_3_kernel)
        /*01dc*/ 	.word	0x00000000


	//----- nvinfo : EIATTR_REGCOUNT
	.align		4
.L_79:
        /*01e0*/ 	.byte	0x04, 0x2f
        /*01e2*/ 	.short	(.L_81 - .L_80)
	.align		4
.L_80:
        /*01e4*/ 	.word	index@(tvmgen_default_fused_nn_conv2d_add_nn_relu_8_kernel)
        /*01e8*/ 	.word	0x00000028


	//----- nvinfo : EIATTR_FRAME_SIZE
	.align		4
.L_81:
        /*01ec*/ 	.byte	0x04, 0x11
        /*01ee*/ 	.short	(.L_83 - .L_82)
	.align		4
.L_82:
        /*01f0*/ 	.word	index@(tvmgen_default_fused_nn_conv2d_add_nn_relu_8_kernel)
        /*01f4*/ 	.word	0x00000000


	//----- nvinfo : EIATTR_REGCOUNT
	.align		4
.L_83:
        /*01f8*/ 	.byte	0x04, 0x2f
        /*01fa*/ 	.short	(.L_85 - .L_84)
	.align		4
.L_84:
        /*01fc*/ 	.word	index@(tvmgen_default_fused_nn_conv2d_add_add_nn_relu_2_kernel)
        /*0200*/ 	.word	0x00000038


	//----- nvinfo : EIATTR_FRAME_SIZE
	.align		4
.L_85:
        /*0204*/ 	.byte	0x04, 0x11
        /*0206*/ 	.short	(.L_87 - .L_86)
	.align		4
.L_86:
        /*0208*/ 	.word	index@(tvmgen_default_fused_nn_conv2d_add_add_nn_relu_2_kernel)
        /*020c*/ 	.word	0x00000000


	//----- nvinfo : EIATTR_REGCOUNT
	.align		4
.L_87:
        /*0210*/ 	.byte	0x04, 0x2f
        /*0212*/ 	.short	(.L_89 - .L_88)
	.align		4
.L_88:
        /*0214*/ 	.word	index@(tvmgen_default_fused_nn_contrib_conv2d_winograd_without_weight_transform_add_nn_relu_3_kernel)
        /*0218*/ 	.word	0x0000001c


	//----- nvinfo : EIATTR_FRAME_SIZE
	.align		4
.L_89:
        /*021c*/ 	.byte	0x04, 0x11
        /*021e*/ 	.short	(.L_91 - .L_90)
	.align		4
.L_90:
        /*0220*/ 	.word	index@(tvmgen_default_fused_nn_contrib_conv2d_winograd_without_weight_transform_add_nn_relu_3_kernel)
        /*0224*/ 	.word	0x00000000


	//----- nvinfo : EIATTR_REGCOUNT
	.align		4
.L_91:
        /*0228*/ 	.byte	0x04, 0x2f
        /*022a*/ 	.short	(.L_93 - .L_92)
	.align		4
.L_92:
        /*022c*/ 	.word	index@(tvmgen_default_fused_nn_contrib_conv2d_winograd_without_weight_transform_add_nn_relu_3_kernel_1)
        /*0230*/ 	.word	0x00000028


	//----- nvinfo : EIATTR_FRAME_SIZE
	.align		4
.L_93:
        /*0234*/ 	.byte	0x04, 0x11
        /*0236*/ 	.short	(.L_95 - .L_94)
	.align		4
.L_94:
        /*0238*/ 	.word	index@(tvmgen_default_fused_nn_contrib_conv2d_winograd_without_weight_transform_add_nn_relu_3_kernel_1)
        /*023c*/ 	.word	0x00000000


	//----- nvinfo : EIATTR_REGCOUNT
	.align		4
.L_95:
        /*0240*/ 	.byte	0x04, 0x2f
        /*0242*/ 	.short	(.L_97 - .L_96)
	.align		4
.L_96:
        /*0244*/ 	.word	index@(tvmgen_default_fused_nn_batch_flatten_kernel)
        /*0248*/ 	.word	0x00000008


	//----- nvinfo : EIATTR_FRAME_SIZE
	.align		4
.L_97:
        /*024c*/ 	.byte	0x04, 0x11
        /*024e*/ 	.short	(.L_99 - .L_98)
	.align		4
.L_98:
        /*0250*/ 	.word	index@(tvmgen_default_fused_nn_batch_flatten_kernel)
        /*0254*/ 	.word	0x00000000


	//----- nvinfo : EIATTR_REGCOUNT
	.align		4
.L_99:
        /*0258*/ 	.byte	0x04, 0x2f
        /*025a*/ 	.short	(.L_101 - .L_100)
	.align		4
.L_100:
        /*025c*/ 	.word	index@(tvmgen_default_fused_nn_conv2d_add_nn_relu_4_kernel)
        /*0260*/ 	.word	0x00000038


	//----- nvinfo : EIATTR_FRAME_SIZE
	.align		4
.L_101:
        /*0264*/ 	.byte	0x04, 0x11
        /*0266*/ 	.short	(.L_103 - .L_102)
	.align		4
.L_102:
        /*0268*/ 	.word	index@(tvmgen_default_fused_nn_conv2d_add_nn_relu_4_kernel)
        /*026c*/ 	.word	0x00000000


	//----- nvinfo : EIATTR_REGCOUNT
	.align		4
.L_103:
        /*0270*/ 	.byte	0x04, 0x2f
        /*0272*/ 	.short	(.L_105 - .L_104)
	.align		4
.L_104:
        /*0274*/ 	.word	index@(tvmgen_default_fused_nn_contrib_conv2d_winograd_without_weight_transform_add_nn_relu_1_kernel_2)
        /*0278*/ 	.word	0x0000001e


	//----- nvinfo : EIATTR_FRAME_SIZE
	.align		4
.L_105:
        /*027c*/ 	.byte	0x04, 0x11
        /*027e*/ 	.short	(.L_107 - .L_106)
	.align		4
.L_106:
        /*0280*/ 	.word	index@(tvmgen_default_fused_nn_contrib_conv2d_winograd_without_weight_transform_add_nn_relu_1_kernel_2)
        /*0284*/ 	.word	0x00000000


	//----- nvinfo : EIATTR_REGCOUNT
	.align		4
.L_107:
        /*0288*/ 	.byte	0x04, 0x2f
        /*028a*/ 	.short	(.L_109 - .L_108)
	.align		4
.L_108:
        /*028c*/ 	.word	index@(tvmgen_default_fused_nn_conv2d_add_nn_relu_6_kernel)
        /*0290*/ 	.word	0x00000040


	//----- nvinfo : EIATTR_FRAME_SIZE
	.align		4
.L_109:
        /*0294*/ 	.byte	0x04, 0x11
        /*0296*/ 	.short	(.L_111 - .L_110)
	.align		4
.L_110:
        /*0298*/ 	.word	index@(tvmgen_default_fused_nn_conv2d_add_nn_relu_6_kernel)
        /*029c*/ 	.word	0x00000000


	//----- nvinfo : EIATTR_REGCOUNT
	.align		4
.L_111:
        /*02a0*/ 	.byte	0x04, 0x2f
        /*02a2*/ 	.short	(.L_113 - .L_112)
	.align		4
.L_112:
        /*02a4*/ 	.word	index@(tvmgen_default_fused_nn_conv2d_add_add_nn_relu_1_kernel)
        /*02a8*/ 	.word	0x00000041


	//----- nvinfo : EIATTR_FRAME_SIZE
	.align		4
.L_113:
        /*02ac*/ 	.byte	0x04, 0x11
        /*02ae*/ 	.short	(.L_115 - .L_114)
	.align		4
.L_114:
        /*02b0*/ 	.word	index@(tvmgen_default_fused_nn_conv2d_add_add_nn_relu_1_kernel)
        /*02b4*/ 	.word	0x00000000


	//----- nvinfo : EIATTR_REGCOUNT
	.align		4
.L_115:
        /*02b8*/ 	.byte	0x04, 0x2f
        /*02ba*/ 	.short	(.L_117 - .L_116)
	.align		4
.L_116:
        /*02bc*/ 	.word	index@(tvmgen_default_fused_nn_global_avg_pool2d_kernel)
        /*02c0*/ 	.word	0x00000010


	//----- nvinfo : EIATTR_FRAME_SIZE
	.align		4
.L_117:
        /*02c4*/ 	.byte	0x04, 0x11
        /*02c6*/ 	.short	(.L_119 - .L_118)
	.align		4
.L_118:
        /*02c8*/ 	.word	index@(tvmgen_default_fused_nn_global_avg_pool2d_kernel)
        /*02cc*/ 	.word	0x00000000


	//----- nvinfo : EIATTR_REGCOUNT
	.align		4
.L_119:
        /*02d0*/ 	.byte	0x04, 0x2f
        /*02d2*/ 	.short	(.L_121 - .L_120)
	.align		4
.L_120:
        /*02d4*/ 	.word	index@(tvmgen_default_fused_nn_global_avg_pool2d_kernel_1)
        /*02d8*/ 	.word	0x0000000a


	//----- nvinfo : EIATTR_FRAME_SIZE
	.align		4
.L_121:
        /*02dc*/ 	.byte	0x04, 0x11
        /*02de*/ 	.short	(.L_123 - .L_122)
	.align		4
.L_122:
        /*02e0*/ 	.word	index@(tvmgen_default_fused_nn_global_avg_pool2d_kernel_1)
        /*02e4*/ 	.word	0x00000000


	//----- nvinfo : EIATTR_REGCOUNT
	.align		4
.L_123:
        /*02e8*/ 	.byte	0x04, 0x2f
        /*02ea*/ 	.short	(.L_125 - .L_124)
	.align		4
.L_124:
        /*02ec*/ 	.word	index@(tvmgen_default_fused_nn_conv2d_add_add_nn_relu_3_kernel)
        /*02f0*/ 	.word	0x00000028


	//----- nvinfo : EIATTR_FRAME_SIZE
	.align		4
.L_125:
        /*02f4*/ 	.byte	0x04, 0x11
        /*02f6*/ 	.short	(.L_127 - .L_126)
	.align		4
.L_126:
        /*02f8*/ 	.word	index@(tvmgen_default_fused_nn_conv2d_add_add_nn_relu_3_kernel)
        /*02fc*/ 	.word	0x00000000


	//----- nvinfo : EIATTR_REGCOUNT
	.align		4
.L_127:
        /*0300*/ 	.byte	0x04, 0x2f
        /*0302*/ 	.short	(.L_129 - .L_128)
	.align		4
.L_128:
        /*0304*/ 	.word	index@(tvmgen_default_fused_nn_contrib_conv2d_winograd_without_weight_transform_add_nn_relu_3_kernel_2)
        /*0308*/ 	.word	0x0000001d


	//----- nvinfo : EIATTR_FRAME_SIZE
	.align		4
.L_129:
        /*030c*/ 	.byte	0x04, 0x11
        /*030e*/ 	.short	(.L_131 - .L_130)
	.align		4
.L_130:
        /*0310*/ 	.word	index@(tvmgen_default_fused_nn_contrib_conv2d_winograd_without_weight_transform_add_nn_relu_3_kernel_2)
        /*0314*/ 	.word	0x00000000


	//----- nvinfo : EIATTR_REGCOUNT
	.align		4
.L_131:
        /*0318*/ 	.byte	0x04, 0x2f
        /*031a*/ 	.short	(.L_133 - .L_132)
	.align		4
.L_132:
        /*031c*/ 	.word	index@(tvmgen_default_fused_nn_conv2d_add_nn_relu_11_kernel)
        /*0320*/ 	.word	0x00000028


	//----- nvinfo : EIATTR_FRAME_SIZE
	.align		4
.L_133:
        /*0324*/ 	.byte	0x04, 0x11
        /*0326*/ 	.short	(.L_135 - .L_134)
	.align		4
.L_134:
        /*0328*/ 	.word	index@(tvmgen_default_fused_nn_conv2d_add_nn_relu_11_kernel)
        /*032c*/ 	.word	0x00000000


	//----- nvinfo : EIATTR_REGCOUNT
	.align		4
.L_135:
        /*0330*/ 	.byte	0x04, 0x2f
        /*0332*/ 	.short	(.L_137 - .L_136)
	.align		4
.L_136:
        /*0334*/ 	.word	index@(tvmgen_default_fused_nn_contrib_conv2d_winograd_without_weight_transform_add_nn_relu_kernel)
        /*0338*/ 	.word	0x00000040


	//----- nvinfo : EIATTR_FRAME_SIZE
	.align		4
.L_137:
        /*033c*/ 	.byte	0x04, 0x11
        /*033e*/ 	.short	(.L_139 - .L_138)
	.align		4
.L_138:
        /*0340*/ 	.word	index@(tvmgen_default_fused_nn_contrib_conv2d_winograd_without_weight_transform_add_nn_relu_kernel)
        /*0344*/ 	.word	0x00000000


	//----- nvinfo : EIATTR_REGCOUNT
	.align		4
.L_139:
        /*0348*/ 	.byte	0x04, 0x2f
        /*034a*/ 	.short	(.L_141 - .L_140)
	.align		4
.L_140:
        /*034c*/ 	.word	index@(tvmgen_default_fused_nn_conv2d_add_3_kernel)
        /*0350*/ 	.word	0x00000028


	//----- nvinfo : EIATTR_FRAME_SIZE
	.align		4
.L_141:
        /*0354*/ 	.byte	0x04, 0x11
        /*0356*/ 	.short	(.L_143 - .L_142)
	.align		4
.L_142:
        /*0358*/ 	.word	index@(tvmgen_default_fused_nn_conv2d_add_3_kernel)
        /*035c*/ 	.word	0x00000000


	//----- nvinfo : EIATTR_REGCOUNT
	.align		4
.L_143:
        /*0360*/ 	.byte	0x04, 0x2f
        /*0362*/ 	.short	(.L_145 - .L_144)
	.align		4
.L_144:
        /*0364*/ 	.word	index@(tvmgen_default_fused_nn_dense_add_kernel)
        /*0368*/ 	.word	0x0000003e


	//----- nvinfo : EIATTR_FRAME_SIZE
	.align		4
.L_145:
        /*036c*/ 	.byte	0x04, 0x11
        /*036e*/ 	.short	(.L_147 - .L_146)
	.align		4
.L_146:
        /*0370*/ 	.word	index@(tvmgen_default_fused_nn_dense_add_kernel)
        /*0374*/ 	.word	0x00000000


	//----- nvinfo : EIATTR_MIN_STACK_SIZE
	.align		4
.L_147:
        /*0378*/ 	.byte	0x04, 0x12
        /*037a*/ 	.short	(.L_149 - .L_148)
	.align		4
.L_148:
        /*037c*/ 	.word	index@(tvmgen_default_fused_nn_dense_add_kernel)
        /*0380*/ 	.word	0x00000000


	//----- nvinfo : EIATTR_MIN_STACK_SIZE
	.align		4
.L_149:
        /*0384*/ 	.byte	0x04, 0x12
        /*0386*/ 	.short	(.L_151 - .L_150)
	.align		4
.L_150:
        /*0388*/ 	.word	index@(tvmgen_default_fused_nn_conv2d_add_3_kernel)
        /*038c*/ 	.word	0x00000000


	//----- nvinfo : EIATTR_MIN_STACK_SIZE
	.align		4
.L_151:
        /*0390*/ 	.byte	0x04, 0x12
        /*0392*/ 	.short	(.L_153 - .L_152)
	.align		4
.L_152:
        /*0394*/ 	.word	index@(tvmgen_default_fused_nn_contrib_conv2d_winograd_without_weight_transform_add_nn_relu_kernel)
        /*0398*/ 	.word	0x00000000


	//----- nvinfo : EIATTR_MIN_STACK_SIZE
	.align		4
.L_153:
        /*039c*/ 	.byte	0x04, 0x12
        /*039e*/ 	.short	(.L_155 - .L_154)
	.align		4
.L_154:
        /*03a0*/ 	.word	index@(tvmgen_default_fused_nn_conv2d_add_nn_relu_11_kernel)
        /*03a4*/ 	.word	0x00000000


	//----- nvinfo : EIATTR_MIN_STACK_SIZE
	.align		4
.L_155:
        /*03a8*/ 	.byte	0x04, 0x12
        /*03aa*/ 	.short	(.L_157 - .L_156)
	.align		4
.L_156:
        /*03ac*/ 	.word	index@(tvmgen_default_fused_nn_contrib_conv2d_winograd_without_weight_transform_add_nn_relu_3_kernel_2)
        /*03b0*/ 	.word	0x00000000


	//----- nvinfo : EIATTR_MIN_STACK_SIZE
	.align		4
.L_157:
        /*03b4*/ 	.byte	0x04, 0x12
        /*03b6*/ 	.short	(.L_159 - .L_158)
	.align		4
.L_158:
        /*03b8*/ 	.word	index@(tvmgen_default_fused_nn_conv2d_add_add_nn_relu_3_kernel)
        /*03bc*/ 	.word	0x00000000


	//----- nvinfo : EIATTR_MIN_STACK_SIZE
	.align		4
.L_159:
        /*03c0*/ 	.byte	0x04, 0x12
        /*03c2*/ 	.short	(.L_161 - .L_160)
	.align		4
.L_160:
        /*03c4*/ 	.word	index@(tvmgen_default_fused_nn_global_avg_pool2d_kernel_1)
        /*03c8*/ 	.word	0x00000000


	//----- nvinfo : EIATTR_MIN_STACK_SIZE
	.align		4
.L_161:
        /*03cc*/ 	.byte	0x04, 0x12
        /*03ce*/ 	.short	(.L_163 - .L_162)
	.align		4
.L_162:
        /*03d0*/ 	.word	index@(tvmgen_default_fused_nn_global_avg_pool2d_kernel)
        /*03d4*/ 	.word	0x00000000


	//----- nvinfo : EIATTR_MIN_STACK_SIZE
	.align		4
.L_163:
        /*03d8*/ 	.byte	0x04, 0x12
        /*03da*/ 	.short	(.L_165 - .L_164)
	.align		4
.L_164:
        /*03dc*/ 	.word	index@(tvmgen_default_fused_nn_conv2d_add_add_nn_relu_1_kernel)
        /*03e0*/ 	.word	0x00000000


	//----- nvinfo : EIATTR_MIN_STACK_SIZE
	.align		4
.L_165:
        /*03e4*/ 	.byte	0x04, 0x12
        /*03e6*/ 	.short	(.L_167 - .L_166)
	.align		4
.L_166:
        /*03e8*/ 	.word	index@(tvmgen_default_fused_nn_conv2d_add_nn_relu_6_kernel)
        /*03ec*/ 	.word	0x00000000


	//----- nvinfo : EIATTR_MIN_STACK_SIZE
	.align		4
.L_167:
        /*03f0*/ 	.byte	0x04, 0x12
        /*03f2*/ 	.short	(.L_169 - .L_168)
	.align		4
.L_168:
        /*03f4*/ 	.word	index@(tvmgen_default_fused_nn_contrib_conv2d_winograd_without_weight_transform_add_nn_relu_1_kernel_2)
        /*03f8*/ 	.word	0x00000000


	//----- nvinfo : EIATTR_MIN_STACK_SIZE
	.align		4
.L_169:
        /*03fc*/ 	.byte	0x04, 0x12
        /*03fe*/ 	.short	(.L_171 - .L_170)
	.align		4
.L_170:
        /*0400*/ 	.word	index@(tvmgen_default_fused_nn_conv2d_add_nn_relu_4_kernel)
        /*0404*/ 	.word	0x00000000


	//----- nvinfo : EIATTR_MIN_STACK_SIZE
	.align		4
.L_171:
        /*0408*/ 	.byte	0x04, 0x12
        /*040a*/ 	.short	(.L_173 - .L_172)
	.align		4
.L_172:
        /*040c*/ 	.word	index@(tvmgen_default_fused_nn_batch_flatten_kernel)
        /*0410*/ 	.word	0x00000000


	//----- nvinfo : EIATTR_MIN_STACK_SIZE
	.align		4
.L_173:
        /*0414*/ 	.byte	0x04, 0x12
        /*0416*/ 	.short	(.L_175 - .L_174)
	.align		4
.L_174:
        /*0418*/ 	.word	index@(tvmgen_default_fused_nn_contrib_conv2d_winograd_without_weight_transform_add_nn_relu_3_kernel_1)
        /*041c*/ 	.word	0x00000000


	//----- nvinfo : EIATTR_MIN_STACK_SIZE
	.align		4
.L_175:
        /*0420*/ 	.byte	0x04, 0x12
        /*0422*/ 	.short	(.L_177 - .L_176)
	.align		4
.L_176:
        /*0424*/ 	.word	index@(tvmgen_default_fused_nn_contrib_conv2d_winograd_without_weight_transform_add_nn_relu_3_kernel)
        /*0428*/ 	.word	0x00000000


	//----- nvinfo : EIATTR_MIN_STACK_SIZE
	.align		4
.L_177:
        /*042c*/ 	.byte	0x04, 0x12
        /*042e*/ 	.short	(.L_179 - .L_178)
	.align		4
.L_178:
        /*0430*/ 	.word	index@(tvmgen_default_fused_nn_conv2d_add_add_nn_relu_2_kernel)
        /*0434*/ 	.word	0x00000000


	//----- nvinfo : EIATTR_MIN_STACK_SIZE
	.align		4
.L_179:
        /*0438*/ 	.byte	0x04, 0x12
        /*043a*/ 	.short	(.L_181 - .L_180)
	.align		4
.L_180:
        /*043c*/ 	.word	index@(tvmgen_default_fused_nn_conv2d_add_nn_relu_8_kernel)
        /*0440*/ 	.word	0x00000000


	//----- nvinfo : EIATTR_MIN_STACK_SIZE
	.align		4
.L_181:
        /*0444*/ 	.byte	0x04, 0x12
        /*0446*/ 	.short	(.L_183 - .L_182)
	.align		4
.L_182:
        /*0448*/ 	.word	index@(tvmgen_default_fused_nn_conv2d_add_nn_relu_3_kernel)
        /*044c*/ 	.word	0x00000000


	//----- nvinfo : EIATTR_MIN_STACK_SIZE
	.align		4
.L_183:
        /*0450*/ 	.byte	0x04, 0x12
        /*0452*/ 	.short	(.L_185 - .L_184)
	.align		4
.L_184:
        /*0454*/ 	.word	index@(tvmgen_default_fused_nn_contrib_conv2d_winograd_without_weight_transform_add_nn_relu_2_kernel_1)
        /*0458*/ 	.word	0x00000000


	//----- nvinfo : EIATTR_MIN_STACK_SIZE
	.align		4
.L_185:
        /*045c*/ 	.byte	0x04, 0x12
        /*045e*/ 	.short	(.L_187 - .L_186)
	.align		4
.L_186:
        /*0460*/ 	.word	index@(tvmgen_default_fused_nn_conv2d_add_nn_relu_10_kernel)
        /*0464*/ 	.word	0x00000000


	//----- nvinfo : EIATTR_MIN_STACK_SIZE
	.align		4
.L_187:
        /*0468*/ 	.byte	0x04, 0x12
        /*046a*/ 	.short	(.L_189 - .L_188)
	.align		4
.L_188:
        /*046c*/ 	.word	index@(tvmgen_default_fused_nn_contrib_conv2d_winograd_without_weight_transform_add_nn_relu_kernel_2)
        /*0470*/ 	.word	0x00000000


	//----- nvinfo : EIATTR_MIN_STACK_SIZE
	.align		4
.L_189:
        /*0474*/ 	.byte	0x04, 0x12
        /*0476*/ 	.short	(.L_191 - .L_190)
	.align		4
.L_190:
        /*0478*/ 	.word	index@(tvmgen_default_fused_nn_conv2d_add_nn_relu_2_kernel)
        /*047c*/ 	.word	0x00000000


	//----- nvinfo : EIATTR_MIN_STACK_SIZE
	.align		4
.L_191:
        /*0480*/ 	.byte	0x04, 0x12
        /*0482*/ 	.short	(.L_193 - .L_192)
	.align		4
.L_192:
        /*0484*/ 	.word	index@(tvmgen_default_fused_nn_conv2d_add_add_nn_relu_kernel)
        /*0488*/ 	.word	0x00000000


	//----- nvinfo : EIATTR_MIN_STACK_SIZE
	.align		4
.L_193:
        /*048c*/ 	.byte	0x04, 0x12
        /*048e*/ 	.short	(.L_195 - .L_194)
	.align		4
.L_194:
        /*0490*/ 	.word	index@(tvmgen_default_fused_nn_conv2d_add_nn_relu_kernel)
        /*0494*/ 	.word	0x00000000


	//----- nvinfo : EIATTR_MIN_STACK_SIZE
	.align		4
.L_195:
        /*0498*/ 	.byte	0x04, 0x12
        /*049a*/ 	.short	(.L_197 - .L_196)
	.align		4
.L_196:
        /*049c*/ 	.word	index@(tvmgen_default_fused_nn_contrib_conv2d_winograd_without_weight_transform_add_nn_relu_kernel_1)
        /*04a0*/ 	.word	0x00000000


	//----- nvinfo : EIATTR_MIN_STACK_SIZE
	.align		4
.L_197:
        /*04a4*/ 	.byte	0x04, 0x12
        /*04a6*/ 	.short	(.L_199 - .L_198)
	.align		4
.L_198:
        /*04a8*/ 	.word	index@(tvmgen_default_fused_nn_conv2d_add_nn_relu_5_kernel)
        /*04ac*/ 	.word	0x00000000


	//----- nvinfo : EIATTR_MIN_STACK_SIZE
	.align		4
.L_199:
        /*04b0*/ 	.byte	0x04, 0x12
        /*04b2*/ 	.short	(.L_201 - .L_200)
	.align		4
.L_200:
        /*04b4*/ 	.word	index@(tvmgen_default_fused_nn_contrib_conv2d_winograd_without_weight_transform_add_nn_relu_1_kernel)
        /*04b8*/ 	.word	0x00000000


	//----- nvinfo : EIATTR_MIN_STACK_SIZE
	.align		4
.L_201:
        /*04bc*/ 	.byte	0x04, 0x12
        /*04be*/ 	.short	(.L_203 - .L_202)
	.align		4
.L_202:
        /*04c0*/ 	.word	index@(tvmgen_default_fused_nn_contrib_conv2d_winograd_without_weight_transform_add_nn_relu_1_kernel_1)
        /*04c4*/ 	.word	0x00000000


	//----- nvinfo : EIATTR_MIN_STACK_SIZE
	.align		4
.L_203:
        /*04c8*/ 	.byte	0x04, 0x12
        /*04ca*/ 	.short	(.L_205 - .L_204)
	.align		4
.L_204:
        /*04cc*/ 	.word	index@(tvmgen_default_fused_nn_conv2d_add_nn_relu_7_kernel)
        /*04d0*/ 	.word	0x00000000


	//----- nvinfo : EIATTR_MIN_STACK_SIZE
	.align		4
.L_205:
        /*04d4*/ 	.byte	0x04, 0x12
        /*04d6*/ 	.short	(.L_207 - .L_206)
	.align		4
.L_206:
        /*04d8*/ 	.word	index@(tvmgen_default_fused_nn_max_pool2d_kernel)
        /*04dc*/ 	.word	0x00000000


	//----- nvinfo : EIATTR_MIN_STACK_SIZE
	.align		4
.L_207:
        /*04e0*/ 	.byte	0x04, 0x12
        /*04e2*/ 	.short	(.L_209 - .L_208)
	.align		4
.L_208:
        /*04e4*/ 	.word	index@(tvmgen_default_fused_nn_conv2d_add_nn_relu_1_kernel)
        /*04e8*/ 	.word	0x00000000


	//----- nvinfo : EIATTR_MIN_STACK_SIZE
	.align		4
.L_209:
        /*04ec*/ 	.byte	0x04, 0x12
        /*04ee*/ 	.short	(.L_211 - .L_210)
	.align		4
.L_210:
        /*04f0*/ 	.word	index@(tvmgen_default_fused_nn_conv2d_add_2_kernel)
        /*04f4*/ 	.word	0x00000000


	//----- nvinfo : EIATTR_MIN_STACK_SIZE
	.align		4
.L_211:
        /*04f8*/ 	.byte	0x04, 0x12
        /*04fa*/ 	.short	(.L_213 - .L_212)
	.align		4
.L_212:
        /*04fc*/ 	.word	index@(tvmgen_default_fused_nn_conv2d_add_nn_relu_9_kernel)
        /*0500*/ 	.word	0x00000000


	//----- nvinfo : EIATTR_MIN_STACK_SIZE
	.align		4
.L_213:
        /*0504*/ 	.byte	0x04, 0x12
        /*0506*/ 	.short	(.L_215 - .L_214)
	.align		4
.L_214:
        /*0508*/ 	.word	index@(tvmgen_default_fused_nn_contrib_conv2d_winograd_without_weight_transform_add_nn_relu_2_kernel_2)
        /*050c*/ 	.word	0x00000000


	//----- nvinfo : EIATTR_MIN_STACK_SIZE
	.align		4
.L_215:
        /*0510*/ 	.byte	0x04, 0x12
        /*0512*/ 	.short	(.L_217 - .L_216)
	.align		4
.L_216:
        /*0514*/ 	.word	index@(tvmgen_default_fused_nn_contrib_conv2d_winograd_without_weight_transform_add_nn_relu_2_kernel)
        /*0518*/ 	.word	0x00000000


	//----- nvinfo : EIATTR_MIN_STACK_SIZE
	.align		4
.L_217:
        /*051c*/ 	.byte	0x04, 0x12
        /*051e*/ 	.short	(.L_219 - .L_218)
	.align		4
.L_218:
        /*0520*/ 	.word	index@(tvmgen_default_fused_nn_conv2d_add_kernel)
        /*0524*/ 	.word	0x00000000


	//----- nvinfo : EIATTR_MIN_STACK_SIZE
	.align		4
.L_219:
        /*0528*/ 	.byte	0x04, 0x12
        /*052a*/ 	.short	(.L_221 - .L_220)
	.align		4
.L_220:
        /*052c*/ 	.word	index@(tvmgen_default_fused_nn_conv2d_add_1_kernel)
        /*0530*/ 	.word	0x00000000
.L_221:


//--------------------- .nv.info.tvmgen_default_fused_nn_dense_add_kernel --------------------------
	.section	.nv.info.tvmgen_default_fused_nn_dense_add_kernel,"",@"SHT_CUDA_INFO"
	.sectionflags	@""
	.align	4


	//----- nvinfo : EIATTR_CUDA_API_VERSION
	.align		4
        /*0000*/ 	.byte	0x04, 0x37
        /*0002*/ 	.short	(.L_223 - .L_222)
.L_222:
        /*0004*/ 	.word	0x0000007e


	//----- nvinfo : EIATTR_SW2861232_WAR
	.align		4
.L_223:
        /*0008*/ 	.byte	0x01, 0x35
	.zero		2


	//----- nvinfo : EIATTR_PARAM_CBANK
	.align		4
        /*000c*/ 	.byte	0x04, 0x0a
        /*000e*/ 	.short	(.L_225 - .L_224)
	.align		4
.L_224:
        /*0010*/ 	.word	index@(.nv.constant0.tvmgen_default_fused_nn_dense_add_kernel)
        /*0014*/ 	.short	0x0160
        /*0016*/ 	.short	0x0020


	//----- nvinfo : EIATTR_CBANK_PARAM_SIZE
	.align		4
.L_225:
        /*0018*/ 	.byte	0x03, 0x19
        /*001a*/ 	.short	0x0020


	//----- nvinfo : EIATTR_KPARAM_INFO
	.align		4
        /*001c*/ 	.byte	0x04, 0x17
        /*001e*/ 	.short	(.L_227 - .L_226)
.L_226:
        /*0020*/ 	.word	0x00000000
        /*0024*/ 	.short	0x0003
        /*0026*/ 	.short	0x0018
        /*0028*/ 	.byte	0x00, 0xf0, 0x21, 0x00


	//----- nvinfo : EIATTR_KPARAM_INFO
	.align		4
.L_227:
        /*002c*/ 	.byte	0x04, 0x17
        /*002e*/ 	.short	(.L_229 - .L_228)
.L_228:
        /*0030*/ 	.word	0x00000000
        /*0034*/ 	.short	0x0002
        /*0036*/ 	.short	0x0010
        /*0038*/ 	.byte	0x00, 0xf0, 0x21, 0x00


	//----- nvinfo : EIATTR_KPARAM_INFO
	.align		4
.L_229:
        /*003c*/ 	.byte	0x04, 0x17
        /*003e*/ 	.short	(.L_231 - .L_230)
.L_230:
        /*0040*/ 	.word	0x00000000
        /*0044*/ 	.short	0x0001
        /*0046*/ 	.short	0x0008
        /*0048*/ 	.byte	0x00, 0xf0, 0x21, 0x00


	//----- nvinfo : EIATTR_KPARAM_INFO
	.align		4
.L_231:
        /*004c*/ 	.byte	0x04, 0x17
        /*004e*/ 	.short	(.L_233 - .L_232)
.L_232:
        /*0050*/ 	.word	0x00000000
        /*0054*/ 	.short	0x0000
        /*0056*/ 	.short	0x0000
        /*0058*/ 	.byte	0x00, 0xf0, 0x21, 0x00


	//----- nvinfo : EIATTR_MAXREG_COUNT
	.align		4
.L_233:
        /*005c*/ 	.byte	0x03, 0x1b
        /*005e*/ 	.short	0x00ff


	//----- nvinfo : EIATTR_COOP_GROUP_MASK_REGIDS
	.align		4
        /*0060*/ 	.byte	0x04, 0x29
        /*0062*/ 	.short	(.L_235 - .L_234)


	//   ....[0]....
.L_234:
        /*0064*/ 	.word	0x05000003


	//   ....[1]....
        /*0068*/ 	.word	0x05000003


	//   ....[2]....
        /*006c*/ 	.word	0x05000003


	//   ....[3]....
        /*0070*/ 	.word	0x05000003


	//   ....[4]....
        /*0074*/ 	.word	0x05000003


	//   ....[5]....
        /*0078*/ 	.word	0x05000005


	//----- nvinfo : EIATTR_COOP_GROUP_INSTR_OFFSETS
	.align		4
.L_235:
        /*007c*/ 	.byte	0x04, 0x28
        /*007e*/ 	.short	(.L_237 - .L_236)


	//   ....[0]....
.L_236:
        /*0080*/ 	.word	0x00000690


	//   ....[1]....
        /*0084*/ 	.word	0x000006b0


	//   ....[2]....
        /*0088*/ 	.word	0x000006d0


	//   ....[3]....
        /*008c*/ 	.word	0x000006f0


	//   ....[4]....
        /*0090*/ 	.word	0x00000720


	//   ....[5]....
        /*0094*/ 	.word	0x000007b0


	//----- nvinfo : EIATTR_EXIT_INSTR_OFFSETS
	.align		4
.L_237:
        /*0098*/ 	.byte	0x04, 0x1c
        /*009a*/ 	.short	(.L_239 - .L_238)


	//   ....[0]....
.L_238:
        /*009c*/ 	.word	0x00000820


	//   ....[1]....
        /*00a0*/ 	.word	0x00000890


	//----- nvinfo : EIATTR_MAX_THREADS
	.align		4
.L_239:
        /*00a4*/ 	.byte	0x04, 0x05
        /*00a6*/ 	.short	(.L_241 - .L_240)
.L_240:
        /*00a8*/ 	.word	0x00000040
        /*00ac*/ 	.word	0x00000001
        /*00b0*/ 	.word	0x00000001
.L_241:


//--------------------- .nv.info.tvmgen_default_fused_nn_conv2d_add_3_kernel --------------------------
	.section	.nv.info.tvmgen_default_fused_nn_conv2d_add_3_kernel,"",@"SHT_CUDA_INFO"
	.sectionflags	@""
	.align	4


	//----- nvinfo : EIATTR_CUDA_API_VERSION
	.align		4
        /*0000*/ 	.byte	0x04, 0x37
        /*0002*/ 	.short	(.L_243 - .L_242)
.L_242:
        /*0004*/ 	.word	0x0000007e


	//----- nvinfo : EIATTR_SW2861232_WAR
	.align		4
.L_243:
        /*0008*/ 	.byte	0x01, 0x35
	.zero		2


	//----- nvinfo : EIATTR_PARAM_CBANK
	.align		4
        /*000c*/ 	.byte	0x04, 0x0a
        /*000e*/ 	.short	(.L_245 - .L_244)
	.align		4
.L_244:
        /*0010*/ 	.word	index@(.nv.constant0.tvmgen_default_fused_nn_conv2d_add_3_kernel)
        /*0014*/ 	.short	0x0160
        /*0016*/ 	.short	0x0020


	//----- nvinfo : EIATTR_CBANK_PARAM_SIZE
	.align		4
.L_245:
        /*0018*/ 	.byte	0x03, 0x19
        /*001a*/ 	.short	0x0020


	//----- nvinfo : EIATTR_KPARAM_INFO
	.align		4
        /*001c*/ 	.byte	0x04, 0x17
        /*001e*/ 	.short	(.L_247 - .L_246)
.L_246:
        /*0020*/ 	.word	0x00000000
        /*0024*/ 	.short	0x0003
        /*0026*/ 	.short	0x0018
        /*0028*/ 	.byte	0x00, 0xf0, 0x21, 0x00


	//----- nvinfo : EIATTR_KPARAM_INFO
	.align		4
.L_247:
        /*002c*/ 	.byte	0x04, 0x17
        /*002e*/ 	.short	(.L_249 - .L_248)
.L_248:
        /*0030*/ 	.word	0x00000000
        /*0034*/ 	.short	0x0002
        /*0036*/ 	.short	0x0010
        /*0038*/ 	.byte	0x00, 0xf0, 0x21, 0x00


	//----- nvinfo : EIATTR_KPARAM_INFO
	.align		4
.L_249:
        /*003c*/ 	.byte	0x04, 0x17
        /*003e*/ 	.short	(.L_251 - .L_250)
.L_250:
        /*0040*/ 	.word	0x00000000
        /*0044*/ 	.short	0x0001
        /*0046*/ 	.short	0x0008
        /*0048*/ 	.byte	0x00, 0xf0, 0x21, 0x00


	//----- nvinfo : EIATTR_KPARAM_INFO
	.align		4
.L_251:
        /*004c*/ 	.byte	0x04, 0x17
        /*004e*/ 	.short	(.L_253 - .L_252)
.L_252:
        /*0050*/ 	.word	0x00000000
        /*0054*/ 	.short	0x0000
        /*0056*/ 	.short	0x0000
        /*0058*/ 	.byte	0x00, 0xf0, 0x21, 0x00


	//----- nvinfo : EIATTR_MAXREG_COUNT
	.align		4
.L_253:
        /*005c*/ 	.byte	0x03, 0x1b
        /*005e*/ 	.short	0x00ff


	//----- nvinfo : EIATTR_EXIT_INSTR_OFFSETS
	.align		4
        /*0060*/ 	.byte	0x04, 0x1c
        /*0062*/ 	.short	(.L_255 - .L_254)


	//   ....[0]....
.L_254:
        /*0064*/ 	.word	0x00000b10


	//----- nvinfo : EIATTR_CTAIDZ_USED
	.align		4
.L_255:
        /*0068*/ 	.byte	0x01, 0x04
	.zero		2


	//----- nvinfo : EIATTR_MAX_THREADS
	.align		4
        /*006c*/ 	.byte	0x04, 0x05
        /*006e*/ 	.short	(.L_257 - .L_256)
.L_256:
        /*0070*/ 	.word	0x000000e0
        /*0074*/ 	.word	0x00000001
        /*0078*/ 	.word	0x00000001
.L_257:


//--------------------- .nv.info.tvmgen_default_fused_nn_contrib_conv2d_winograd_without_weight_transform_add_nn_relu_kernel --------------------------
	.section	.nv.info.tvmgen_default_fused_nn_contrib_conv2d_winograd_without_weight_transform_add_nn_relu_kernel,"",@"SHT_CUDA_INFO"
	.sectionflags	@""
	.align	4


	//----- nvinfo : EIATTR_CUDA_API_VERSION
	.align		4
        /*0000*/ 	.byte	0x04, 0x37
        /*0002*/ 	.short	(.L_259 - .L_258)
.L_258:
        /*0004*/ 	.word	0x0000007e


	//----- nvinfo : EIATTR_SW2861232_WAR
	.align		4
.L_259:
        /*0008*/ 	.byte	0x01, 0x35
	.zero		2


	//----- nvinfo : EIATTR_PARAM_CBANK
	.align		4
        /*000c*/ 	.byte	0x04, 0x0a
        /*000e*/ 	.short	(.L_261 - .L_260)
	.align		4
.L_260:
        /*0010*/ 	.word	index@(.nv.constant0.tvmgen_default_fused_nn_contrib_conv2d_winograd_without_weight_transform_add_nn_relu_kernel)
        /*0014*/ 	.short	0x0160
        /*0016*/ 	.short	0x0010


	//----- nvinfo : EIATTR_CBANK_PARAM_SIZE
	.align		4
.L_261:
        /*0018*/ 	.byte	0x03, 0x19
        /*001a*/ 	.short	0x0010


	//----- nvinfo : EIATTR_KPARAM_INFO
	.align		4
        /*001c*/ 	.byte	0x04, 0x17
        /*001e*/ 	.short	(.L_263 - .L_262)
.L_262:
        /*0020*/ 	.word	0x00000000
        /*0024*/ 	.short	0x0001
        /*0026*/ 	.short	0x0008
        /*0028*/ 	.byte	0x00, 0xf0, 0x21, 0x00


	//----- nvinfo : EIATTR_KPARAM_INFO
	.align		4
.L_263:
        /*002c*/ 	.byte	0x04, 0x17
        /*002e*/ 	.short	(.L_265 - .L_264)
.L_264:
        /*0030*/ 	.word	0x00000000
        /*0034*/ 	.short	0x0000
        /*0036*/ 	.short	0x0000
        /*0038*/ 	.byte	0x00, 0xf0, 0x21, 0x00


	//----- nvinfo : EIATTR_MAXREG_COUNT
	.align		4
.L_265:
        /*003c*/ 	.byte	0x03, 0x1b
        /*003e*/ 	.short	0x00ff


	//----- nvinfo : EIATTR_EXIT_INSTR_OFFSETS
	.align		4
        /*0040*/ 	.byte	0x04, 0x1c
        /*0042*/ 	.short	(.L_267 - .L_266)


	//   ....[0]....
.L_266:
        /*0044*/ 	.word	0x00003ad0


	//----- nvinfo : EIATTR_MAX_THREADS
	.align		4
.L_267:
        /*0048*/ 	.byte	0x04, 0x05
        /*004a*/ 	.short	(.L_269 - .L_268)
.L_268:
        /*004c*/ 	.word	0x00000080
        /*0050*/ 	.word	0x00000001
        /*0054*/ 	.word	0x00000001
.L_269:


//--------------------- .nv.info.tvmgen_default_fused_nn_conv2d_add_nn_relu_11_kernel --------------------------
	.section	.nv.info.tvmgen_default_fused_nn_conv2d_add_nn_relu_11_kernel,"",@"SHT_CUDA_INFO"
	.sectionflags	@""
	.align	4


	//----- nvinfo : EIATTR_CUDA_API_VERSION
	.align		4
        /*0000*/ 	.byte	0x04, 0x37
        /*0002*/ 	.short	(.L_271 - .L_270)
.L_270:
        /*0004*/ 	.word	0x0000007e


	//----- nvinfo : EIATTR_SW2861232_WAR
	.align		4
.L_271:
        /*0008*/ 	.byte	0x01, 0x35
	.zero		2


	//----- nvinfo : EIATTR_PARAM_CBANK
	.align		4
        /*000c*/ 	.byte	0x04, 0x0a
        /*000e*/ 	.short	(.L_273 - .L_272)
	.align		4
.L_272:
        /*0010*/ 	.word	index@(.nv.constant0.tvmgen_default_fused_nn_conv2d_add_nn_relu_11_kernel)
        /*0014*/ 	.short	0x0160
        /*0016*/ 	.short	0x0020


	//----- nvinfo : EIATTR_CBANK_PARAM_SIZE
	.align		4
.L_273:
        /*0018*/ 	.byte	0x03, 0x19
        /*001a*/ 	.short	0x0020


	//----- nvinfo : EIATTR_KPARAM_INFO
	.align		4
        /*001c*/ 	.byte	0x04, 0x17
        /*001e*/ 	.short	(.L_275 - .L_274)
.L_274:
        /*0020*/ 	.word	0x00000000
        /*0024*/ 	.short	0x0003
        /*0026*/ 	.short	0x0018
        /*0028*/ 	.byte	0x00, 0xf0, 0x21, 0x00


	//----- nvinfo : EIATTR_KPARAM_INFO
	.align		4
.L_275:
        /*002c*/ 	.byte	0x04, 0x17
        /*002e*/ 	.short	(.L_277 - .L_276)
.L_276:
        /*0030*/ 	.word	0x00000000
        /*0034*/ 	.short	0x0002
        /*0036*/ 	.short	0x0010
        /*0038*/ 	.byte	0x00, 0xf0, 0x21, 0x00


	//----- nvinfo : EIATTR_KPARAM_INFO
	.align		4
.L_277:
        /*003c*/ 	.byte	0x04, 0x17
        /*003e*/ 	.short	(.L_279 - .L_278)
.L_278:
        /*0040*/ 	.word	0x00000000
        /*0044*/ 	.short	0x0001
        /*0046*/ 	.short	0x0008
        /*0048*/ 	.byte	0x00, 0xf0, 0x21, 0x00


	//----- nvinfo : EIATTR_KPARAM_INFO
	.align		4
.L_279:
        /*004c*/ 	.byte	0x04, 0x17
        /*004e*/ 	.short	(.L_281 - .L_280)
.L_280:
        /*0050*/ 	.word	0x00000000
        /*0054*/ 	.short	0x0000
        /*0056*/ 	.short	0x0000
        /*0058*/ 	.byte	0x00, 0xf0, 0x21, 0x00


	//----- nvinfo : EIATTR_MAXREG_COUNT
	.align		4
.L_281:
        /*005c*/ 	.byte	0x03, 0x1b
        /*005e*/ 	.short	0x00ff


	//----- nvinfo : EIATTR_EXIT_INSTR_OFFSETS
	.align		4
        /*0060*/ 	.byte	0x04, 0x1c
        /*0062*/ 	.short	(.L_283 - .L_282)


	//   ....[0]....
.L_282:
        /*0064*/ 	.word	0x00000980


	//----- nvinfo : EIATTR_CTAIDZ_USED
	.align		4
.L_283:
        /*0068*/ 	.byte	0x01, 0x04
	.zero		2


	//----- nvinfo : EIATTR_MAX_THREADS
	.align		4
        /*006c*/ 	.byte	0x04, 0x05
        /*006e*/ 	.short	(.L_285 - .L_284)
.L_284:
        /*0070*/ 	.word	0x000000e0
        /*0074*/ 	.word	0x00000001
        /*0078*/ 	.word	0x00000001
.L_285:


//--------------------- .nv.info.tvmgen_default_fused_nn_contrib_conv2d_winograd_without_weight_transform_add_nn_relu_3_kernel_2 --------------------------
	.section	.nv.info.tvmgen_default_fused_nn_contrib_conv2d_winograd_without_weight_transform_add_nn_relu_3_kernel_2,"",@"SHT_CUDA_INFO"
	.sectionflags	@""
	.align	4


	//----- nvinfo : EIATTR_CUDA_API_VERSION
	.align		4
        /*0000*/ 	.byte	0x04, 0x37
        /*0002*/ 	.short	(.L_287 - .L_286)
.L_286:
        /*0004*/ 	.word	0x0000007e


	//----- nvinfo : EIATTR_SW2861232_WAR
	.align		4
.L_287:
        /*0008*/ 	.byte	0x01, 0x35
	.zero		2


	//----- nvinfo : EIATTR_PARAM_CBANK
	.align		4
        /*000c*/ 	.byte	0x04, 0x0a
        /*000e*/ 	.short	(.L_289 - .L_288)
	.align		4
.L_288:
        /*0010*/ 	.word	index@(.nv.constant0.tvmgen_default_fused_nn_contrib_conv2d_winograd_without_weight_transform_add_nn_relu_3_kernel_2)
        /*0014*/ 	.short	0x0160
        /*0016*/ 	.short	0x0018


	//----- nvinfo : EIATTR_CBANK_PARAM_SIZE
	.align		4
.L_289:
        /*0018*/ 	.byte	0x03, 0x19
        /*001a*/ 	.short	0x0018


	//----- nvinfo : EIATTR_KPARAM_INFO
	.align		4
        /*001c*/ 	.byte	0x04, 0x17
        /*001e*/ 	.short	(.L_291 - .L_290)
.L_290:
        /*0020*/ 	.word	0x00000000
        /*0024*/ 	.short	0x0002
        /*0026*/ 	.short	0x0010
        /*0028*/ 	.byte	0x00, 0xf0, 0x21, 0x00


	//----- nvinfo : EIATTR_KPARAM_INFO
	.align		4
.L_291:
        /*002c*/ 	.byte	0x04, 0x17
        /*002e*/ 	.short	(.L_293 - .L_292)
.L_292:
        /*0030*/ 	.word	0x00000000
        /*0034*/ 	.short	0x0001
        /*0036*/ 	.short	0x0008
        /*0038*/ 	.byte	0x00, 0xf0, 0x21, 0x00


	//----- nvinfo : EIATTR_KPARAM_INFO
	.align		4
.L_293:
        /*003c*/ 	.byte	0x04, 0x17
        /*003e*/ 	.short	(.L_295 - .L_294)
.L_294:
        /*0040*/ 	.word	0x00000000
        /*0044*/ 	.short	0x0000
        /*0046*/ 	.short	0x0000
        /*0048*/ 	.byte	0x00, 0xf0, 0x21, 0x00


	//----- nvinfo : EIATTR_MAXREG_COUNT
	.align		4
.L_295:
        /*004c*/ 	.byte	0x03, 0x1b
        /*004e*/ 	.short	0x00ff


	//----- nvinfo : EIATTR_EXIT_INSTR_OFFSETS
	.align		4
        /*0050*/ 	.byte	0x04, 0x1c
        /*0052*/ 	.short	(.L_297 - .L_296)


	//   ....[0]....
.L_296:
        /*0054*/ 	.word	0x000004d0


	//   ....[1]....
        /*0058*/ 	.word	0x00000530


	//   ....[2]....
        /*005c*/ 	.word	0x00000570


	//----- nvinfo : EIATTR_MAX_THREADS
	.align		4
.L_297:
        /*0060*/ 	.byte	0x04, 0x05
        /*0062*/ 	.short	(.L_299 - .L_298)
.L_298:
        /*0064*/ 	.word	0x00000080
        /*0068*/ 	.word	0x00000001
        /*006c*/ 	.word	0x00000001
.L_299:


//--------------------- .nv.info.tvmgen_default_fused_nn_conv2d_add_add_nn_relu_3_kernel --------------------------
	.section	.nv.info.tvmgen_default_fused_nn_conv2d_add_add_nn_relu_3_kernel,"",@"SHT_CUDA_INFO"
	.sectionflags	@""
	.align	4


	//----- nvinfo : EIATTR_CUDA_API_VERSION
	.align		4
        /*0000*/ 	.byte	0x04, 0x37
        /*0002*/ 	.short	(.L_301 - .L_300)
.L_300:
        /*0004*/ 	.word	0x0000007e


	//----- nvinfo : EIATTR_SW2861232_WAR
	.align		4
.L_301:
        /*0008*/ 	.byte	0x01, 0x35
	.zero		2


	//----- nvinfo : EIATTR_PARAM_CBANK
	.align		4
        /*000c*/ 	.byte	0x04, 0x0a
        /*000e*/ 	.short	(.L_303 - .L_302)
	.align		4
.L_302:
        /*0010*/ 	.word	index@(.nv.constant0.tvmgen_default_fused_nn_conv2d_add_add_nn_relu_3_kernel)
        /*0014*/ 	.short	0x0160
        /*0016*/ 	.short	0x0028


	//----- nvinfo : EIATTR_CBANK_PARAM_SIZE
	.align		4
.L_303:
        /*0018*/ 	.byte	0x03, 0x19
        /*001a*/ 	.short	0x0028


	//----- nvinfo : EIATTR_KPARAM_INFO
	.align		4
        /*001c*/ 	.byte	0x04, 0x17
        /*001e*/ 	.short	(.L_305 - .L_304)
.L_304:
        /*0020*/ 	.word	0x00000000
        /*0024*/ 	.short	0x0004
        /*0026*/ 	.short	0x0020
        /*0028*/ 	.byte	0x00, 0xf0, 0x21, 0x00


	//----- nvinfo : EIATTR_KPARAM_INFO
	.align		4
.L_305:
        /*002c*/ 	.byte	0x04, 0x17
        /*002e*/ 	.short	(.L_307 - .L_306)
.L_306:
        /*0030*/ 	.word	0x00000000
        /*0034*/ 	.short	0x0003
        /*0036*/ 	.short	0x0018
        /*0038*/ 	.byte	0x00, 0xf0, 0x21, 0x00


	//----- nvinfo : EIATTR_KPARAM_INFO
	.align		4
.L_307:
        /*003c*/ 	.byte	0x04, 0x17
        /*003e*/ 	.short	(.L_309 - .L_308)
.L_308:
        /*0040*/ 	.word	0x00000000
        /*0044*/ 	.short	0x0002
        /*0046*/ 	.short	0x0010
        /*0048*/ 	.byte	0x00, 0xf0, 0x21, 0x00


	//----- nvinfo : EIATTR_KPARAM_INFO
	.align		4
.L_309:
        /*004c*/ 	.byte	0x04, 0x17
        /*004e*/ 	.short	(.L_311 - .L_310)
.L_310:
        /*0050*/ 	.word	0x00000000
        /*0054*/ 	.short	0x0001
        /*0056*/ 	.short	0x0008
        /*0058*/ 	.byte	0x00, 0xf0, 0x21, 0x00


	//----- nvinfo : EIATTR_KPARAM_INFO
	.align		4
.L_311:
        /*005c*/ 	.byte	0x04, 0x17
        /*005e*/ 	.short	(.L_313 - .L_312)
.L_312:
        /*0060*/ 	.word	0x00000000
        /*0064*/ 	.short	0x0000
        /*0066*/ 	.short	0x0000
        /*0068*/ 	.byte	0x00, 0xf0, 0x21, 0x00


	//----- nvinfo : EIATTR_MAXREG_COUNT
	.align		4
.L_313:
        /*006c*/ 	.byte	0x03, 0x1b
        /*006e*/ 	.short	0x00ff


	//----- nvinfo : EIATTR_EXIT_INSTR_OFFSETS
	.align		4
        /*0070*/ 	.byte	0x04, 0x1c
        /*0072*/ 	.short	(.L_315 - .L_314)


	//   ....[0]....
.L_314:
        /*0074*/ 	.word	0x00001890


	//----- nvinfo : EIATTR_CTAIDZ_USED
	.align		4
.L_315:
        /*0078*/ 	.byte	0x01, 0x04
	.zero		2


	//----- nvinfo : EIATTR_MAX_THREADS
	.align		4
        /*007c*/ 	.byte	0x04, 0x05
        /*007e*/ 	.short	(.L_317 - .L_316)
.L_316:
        /*0080*/ 	.word	0x00000070
        /*0084*/ 	.word	0x00000001
        /*0088*/ 	.word	0x00000001
.L_317:


//--------------------- .nv.info.tvmgen_default_fused_nn_global_avg_pool2d_kernel_1 --------------------------
	.section	.nv.info.tvmgen_default_fused_nn_global_avg_pool2d_kernel_1,"",@"SHT_CUDA_INFO"
	.sectionflags	@""
	.align	4


	//----- nvinfo : EIATTR_CUDA_API_VERSION
	.align		4
        /*0000*/ 	.byte	0x04, 0x37
        /*0002*/ 	.short	(.L_319 - .L_318)
.L_318:
        /*0004*/ 	.word	0x0000007e


	//----- nvinfo : EIATTR_SW2861232_WAR
	.align		4
.L_319:
        /*0008*/ 	.byte	0x01, 0x35
	.zero		2


	//----- nvinfo : EIATTR_PARAM_CBANK
	.align		4
        /*000c*/ 	.byte	0x04, 0x0a
        /*000e*/ 	.short	(.L_321 - .L_320)
	.align		4
.L_320:
        /*0010*/ 	.word	index@(.nv.constant0.tvmgen_default_fused_nn_global_avg_pool2d_kernel_1)
        /*0014*/ 	.short	0x0160
        /*0016*/ 	.short	0x0010


	//----- nvinfo : EIATTR_CBANK_PARAM_SIZE
	.align		4
.L_321:
        /*0018*/ 	.byte	0x03, 0x19
        /*001a*/ 	.short	0x0010


	//----- nvinfo : EIATTR_KPARAM_INFO
	.align		4
        /*001c*/ 	.byte	0x04, 0x17
        /*001e*/ 	.short	(.L_323 - .L_322)
.L_322:
        /*0020*/ 	.word	0x00000000
        /*0024*/ 	.short	0x0001
        /*0026*/ 	.short	0x0008
        /*0028*/ 	.byte	0x00, 0xf0, 0x21, 0x00


	//----- nvinfo : EIATTR_KPARAM_INFO
	.align		4
.L_323:
        /*002c*/ 	.byte	0x04, 0x17
        /*002e*/ 	.short	(.L_325 - .L_324)
.L_324:
        /*0030*/ 	.word	0x00000000
        /*0034*/ 	.short	0x0000
        /*0036*/ 	.short	0x0000
        /*0038*/ 	.byte	0x00, 0xf0, 0x21, 0x00


	//----- nvinfo : EIATTR_MAXREG_COUNT
	.align		4
.L_325:
        /*003c*/ 	.byte	0x03, 0x1b
        /*003e*/ 	.short	0x0040


	//----- nvinfo : EIATTR_EXIT_INSTR_OFFSETS
	.align		4
        /*0040*/ 	.byte	0x04, 0x1c
        /*0042*/ 	.short	(.L_327 - .L_326)


	//   ....[0]....
.L_326:
        /*0044*/ 	.word	0x000000b0


	//----- nvinfo : EIATTR_MAX_THREADS
	.align		4
.L_327:
        /*0048*/ 	.byte	0x04, 0x05
        /*004a*/ 	.short	(.L_329 - .L_328)
.L_328:
        /*004c*/ 	.word	0x00000400
        /*0050*/ 	.word	0x00000001
        /*0054*/ 	.word	0x00000001
.L_329:


//--------------------- .nv.info.tvmgen_default_fused_nn_global_avg_pool2d_kernel --------------------------
	.section	.nv.info.tvmgen_default_fused_nn_global_avg_pool2d_kernel,"",@"SHT_CUDA_INFO"
	.sectionflags	@""
	.align	4


	//----- nvinfo : EIATTR_CUDA_API_VERSION
	.align		4
        /*0000*/ 	.byte	0x04, 0x37
        /*0002*/ 	.short	(.L_331 - .L_330)
.L_330:
        /*0004*/ 	.word	0x0000007e


	//----- nvinfo : EIATTR_SW2861232_WAR
	.align		4
.L_331:
        /*0008*/ 	.byte	0x01, 0x35
	.zero		2


	//----- nvinfo : EIATTR_PARAM_CBANK
	.align		4
        /*000c*/ 	.byte	0x04, 0x0a
        /*000e*/ 	.short	(.L_333 - .L_332)
	.align		4
.L_332:
        /*0010*/ 	.word	index@(.nv.constant0.tvmgen_default_fused_nn_global_avg_pool2d_kernel)
        /*0014*/ 	.short	0x0160
        /*0016*/ 	.short	0x0010


	//----- nvinfo : EIATTR_CBANK_PARAM_SIZE
	.align		4
.L_333:
        /*0018*/ 	.byte	0x03, 0x19
        /*001a*/ 	.short	0x0010


	//----- nvinfo : EIATTR_KPARAM_INFO
	.align		4
        /*001c*/ 	.byte	0x04, 0x17
        /*001e*/ 	.short	(.L_335 - .L_334)
.L_334:
        /*0020*/ 	.word	0x00000000
        /*0024*/ 	.short	0x0001
        /*0026*/ 	.short	0x0008
        /*0028*/ 	.byte	0x00, 0xf0, 0x21, 0x00


	//----- nvinfo : EIATTR_KPARAM_INFO
	.align		4
.L_335:
        /*002c*/ 	.byte	0x04, 0x17
        /*002e*/ 	.short	(.L_337 - .L_336)
.L_336:
        /*0030*/ 	.word	0x00000000
        /*0034*/ 	.short	0x0000
        /*0036*/ 	.short	0x0000
        /*0038*/ 	.byte	0x00, 0xf0, 0x21, 0x00


	//----- nvinfo : EIATTR_MAXREG_COUNT
	.align		4
.L_337:
        /*003c*/ 	.byte	0x03, 0x1b
        /*003e*/ 	.short	0x0040


	//----- nvinfo : EIATTR_COOP_GROUP_MASK_REGIDS
	.align		4
        /*0040*/ 	.byte	0x04, 0x29
        /*0042*/ 	.short	(.L_339 - .L_338)


	//   ....[0]....
.L_338:
        /*0044*/ 	.word	0x05000007


	//   ....[1]....
        /*0048*/ 	.word	0x05000007


	//   ....[2]....
        /*004c*/ 	.word	0x05000007


	//   ....[3]....
        /*0050*/ 	.word	0x05000007


	//   ....[4]....
        /*0054*/ 	.word	0x05000007


	//   ....[5]....
        /*0058*/ 	.word	0x05000007


	//----- nvinfo : EIATTR_COOP_GROUP_INSTR_OFFSETS
	.align		4
.L_339:
        /*005c*/ 	.byte	0x04, 0x28
        /*005e*/ 	.short	(.L_341 - .L_340)


	//   ....[0]....
.L_340:
        /*0060*/ 	.word	0x00000120


	//   ....[1]....
        /*0064*/ 	.word	0x00000140


	//   ....[2]....
        /*0068*/ 	.word	0x00000160


	//   ....[3]....
        /*006c*/ 	.word	0x00000190


	//   ....[4]....
        /*0070*/ 	.word	0x000001b0


	//   ....[5]....
        /*0074*/ 	.word	0x000001d0


	//----- nvinfo : EIATTR_EXIT_INSTR_OFFSETS
	.align		4
.L_341:
        /*0078*/ 	.byte	0x04, 0x1c
        /*007a*/ 	.short	(.L_343 - .L_342)


	//   ....[0]....
.L_342:
        /*007c*/ 	.word	0x000001e0


	//   ....[1]....
        /*0080*/ 	.word	0x00000220


	//----- nvinfo : EIATTR_MAX_THREADS
	.align		4
.L_343:
        /*0084*/ 	.byte	0x04, 0x05
        /*0086*/ 	.short	(.L_345 - .L_344)
.L_344:
        /*0088*/ 	.word	0x00000400
        /*008c*/ 	.word	0x00000001
        /*0090*/ 	.word	0x00000001
.L_345:


//--------------------- .nv.info.tvmgen_default_fused_nn_conv2d_add_add_nn_relu_1_kernel --------------------------
	.section	.nv.info.tvmgen_default_fused_nn_conv2d_add_add_nn_relu_1_kernel,"",@"SHT_CUDA_INFO"
	.sectionflags	@""
	.align	4


	//----- nvinfo : EIATTR_CUDA_API_VERSION
	.align		4
        /*0000*/ 	.byte	0x04, 0x37
        /*0002*/ 	.short	(.L_347 - .L_346)
.L_346:
        /*0004*/ 	.word	0x0000007e


	//----- nvinfo : EIATTR_SW2861232_WAR
	.align		4
.L_347:
        /*0008*/ 	.byte	0x01, 0x35
	.zero		2


	//----- nvinfo : EIATTR_PARAM_CBANK
	.align		4
        /*000c*/ 	.byte	0x04, 0x0a
        /*000e*/ 	.short	(.L_349 - .L_348)
	.align		4
.L_348:
        /*0010*/ 	.word	index@(.nv.constant0.tvmgen_default_fused_nn_conv2d_add_add_nn_relu_1_kernel)
        /*0014*/ 	.short	0x0160
        /*0016*/ 	.short	0x0028


	//----- nvinfo : EIATTR_CBANK_PARAM_SIZE
	.align		4
.L_349:
        /*0018*/ 	.byte	0x03, 0x19
        /*001a*/ 	.short	0x0028


	//----- nvinfo : EIATTR_KPARAM_INFO
	.align		4
        /*001c*/ 	.byte	0x04, 0x17
        /*001e*/ 	.short	(.L_351 - .L_350)
.L_350:
        /*0020*/ 	.word	0x00000000
        /*0024*/ 	.short	0x0004
        /*0026*/ 	.short	0x0020
        /*0028*/ 	.byte	0x00, 0xf0, 0x21, 0x00


	//----- nvinfo : EIATTR_KPARAM_INFO
	.align		4
.L_351:
        /*002c*/ 	.byte	0x04, 0x17
        /*002e*/ 	.short	(.L_353 - .L_352)
.L_352:
        /*0030*/ 	.word	0x00000000
        /*0034*/ 	.short	0x0003
        /*0036*/ 	.short	0x0018
        /*0038*/ 	.byte	0x00, 0xf0, 0x21, 0x00


	//----- nvinfo : EIATTR_KPARAM_INFO
	.align		4
.L_353:
        /*003c*/ 	.byte	0x04, 0x17
        /*003e*/ 	.short	(.L_355 - .L_354)
.L_354:
        /*0040*/ 	.word	0x00000000
        /*0044*/ 	.short	0x0002
        /*0046*/ 	.short	0x0010
        /*0048*/ 	.byte	0x00, 0xf0, 0x21, 0x00


	//----- nvinfo : EIATTR_KPARAM_INFO
	.align		4
.L_355:
        /*004c*/ 	.byte	0x04, 0x17
        /*004e*/ 	.short	(.L_357 - .L_356)
.L_356:
        /*0050*/ 	.word	0x00000000
        /*0054*/ 	.short	0x0001
        /*0056*/ 	.short	0x0008
        /*0058*/ 	.byte	0x00, 0xf0, 0x21, 0x00


	//----- nvinfo : EIATTR_KPARAM_INFO
	.align		4
.L_357:
        /*005c*/ 	.byte	0x04, 0x17
        /*005e*/ 	.short	(.L_359 - .L_358)
.L_358:
        /*0060*/ 	.word	0x00000000
        /*0064*/ 	.short	0x0000
        /*0066*/ 	.short	0x0000
        /*0068*/ 	.byte	0x00, 0xf0, 0x21, 0x00


	//----- nvinfo : EIATTR_MAXREG_COUNT
	.align		4
.L_359:
        /*006c*/ 	.byte	0x03, 0x1b
        /*006e*/ 	.short	0x0048


	//----- nvinfo : EIATTR_EXIT_INSTR_OFFSETS
	.align		4
        /*0070*/ 	.byte	0x04, 0x1c
        /*0072*/ 	.short	(.L_361 - .L_360)


	//   ....[0]....
.L_360:
        /*0074*/ 	.word	0x000013c0


	//----- nvinfo : EIATTR_CTAIDZ_USED
	.align		4
.L_361:
        /*0078*/ 	.byte	0x01, 0x04
	.zero		2


	//----- nvinfo : EIATTR_MAX_THREADS
	.align		4
        /*007c*/ 	.byte	0x04, 0x05
        /*007e*/ 	.short	(.L_363 - .L_362)
.L_362:
        /*0080*/ 	.word	0x00000380
        /*0084*/ 	.word	0x00000001
        /*0088*/ 	.word	0x00000001
.L_363:


//--------------------- .nv.info.tvmgen_default_fused_nn_conv2d_add_nn_relu_6_kernel --------------------------
	.section	.nv.info.tvmgen_default_fused_nn_conv2d_add_nn_relu_6_kernel,"",@"SHT_CUDA_INFO"
	.sectionflags	@""
	.align	4


	//----- nvinfo : EIATTR_CUDA_API_VERSION
	.align		4
        /*0000*/ 	.byte	0x04, 0x37
        /*0002*/ 	.short	(.L_365 - .L_364)
.L_364:
        /*0004*/ 	.word	0x0000007e


	//----- nvinfo : EIATTR_SW2861232_WAR
	.align		4
.L_365:
        /*0008*/ 	.byte	0x01, 0x35
	.zero		2


	//----- nvinfo : EIATTR_PARAM_CBANK
	.align		4
        /*000c*/ 	.byte	0x04, 0x0a
        /*000e*/ 	.short	(.L_367 - .L_366)
	.align		4
.L_366:
        /*0010*/ 	.word	index@(.nv.constant0.tvmgen_default_fused_nn_conv2d_add_nn_relu_6_kernel)
        /*0014*/ 	.short	0x0160
        /*0016*/ 	.short	0x0020


	//----- nvinfo : EIATTR_CBANK_PARAM_SIZE
	.align		4
.L_367:
        /*0018*/ 	.byte	0x03, 0x19
        /*001a*/ 	.short	0x0020


	//----- nvinfo : EIATTR_KPARAM_INFO
	.align		4
        /*001c*/ 	.byte	0x04, 0x17
        /*001e*/ 	.short	(.L_369 - .L_368)
.L_368:
        /*0020*/ 	.word	0x00000000
        /*0024*/ 	.short	0x0003
        /*0026*/ 	.short	0x0018
        /*0028*/ 	.byte	0x00, 0xf0, 0x21, 0x00


	//----- nvinfo : EIATTR_KPARAM_INFO
	.align		4
.L_369:
        /*002c*/ 	.byte	0x04, 0x17
        /*002e*/ 	.short	(.L_371 - .L_370)
.L_370:
        /*0030*/ 	.word	0x00000000
        /*0034*/ 	.short	0x0002
        /*0036*/ 	.short	0x0010
        /*0038*/ 	.byte	0x00, 0xf0, 0x21, 0x00


	//----- nvinfo : EIATTR_KPARAM_INFO
	.align		4
.L_371:
        /*003c*/ 	.byte	0x04, 0x17
        /*003e*/ 	.short	(.L_373 - .L_372)
.L_372:
        /*0040*/ 	.word	0x00000000
        /*0044*/ 	.short	0x0001
        /*0046*/ 	.short	0x0008
        /*0048*/ 	.byte	0x00, 0xf0, 0x21, 0x00


	//----- nvinfo : EIATTR_KPARAM_INFO
	.align		4
.L_373:
        /*004c*/ 	.byte	0x04, 0x17
        /*004e*/ 	.short	(.L_375 - .L_374)
.L_374:
        /*0050*/ 	.word	0x00000000
        /*0054*/ 	.short	0x0000
        /*0056*/ 	.short	0x0000
        /*0058*/ 	.byte	0x00, 0xf0, 0x21, 0x00


	//----- nvinfo : EIATTR_MAXREG_COUNT
	.align		4
.L_375:
        /*005c*/ 	.byte	0x03, 0x1b
        /*005e*/ 	.short	0x00ff


	//----- nvinfo : EIATTR_EXIT_INSTR_OFFSETS
	.align		4
        /*0060*/ 	.byte	0x04, 0x1c
        /*0062*/ 	.short	(.L_377 - .L_376)


	//   ....[0]....
.L_376:
        /*0064*/ 	.word	0x00002f00


	//----- nvinfo : EIATTR_CTAIDZ_USED
	.align		4
.L_377:
        /*0068*/ 	.byte	0x01, 0x04
	.zero		2


	//----- nvinfo : EIATTR_MAX_THREADS
	.align		4
        /*006c*/ 	.byte	0x04, 0x05
        /*006e*/ 	.short	(.L_379 - .L_378)
.L_378:
        /*0070*/ 	.word	0x00000080
        /*0074*/ 	.word	0x00000001
        /*0078*/ 	.word	0x00000001
.L_379:


//--------------------- .nv.info.tvmgen_default_fused_nn_contrib_conv2d_winograd_without_weight_transform_add_nn_relu_1_kernel_2 --------------------------
	.section	.nv.info.tvmgen_default_fused_nn_contrib_conv2d_winograd_without_weight_transform_add_nn_relu_1_kernel_2,"",@"SHT_CUDA_INFO"
	.sectionflags	@""
	.align	4


	//----- nvinfo : EIATTR_CUDA_API_VERSION
	.align		4
        /*0000*/ 	.byte	0x04, 0x37
        /*0002*/ 	.short	(.L_381 - .L_380)
.L_380:
        /*0004*/ 	.word	0x0000007e


	//----- nvinfo : EIATTR_SW2861232_WAR
	.align		4
.L_381:
        /*0008*/ 	.byte	0x01, 0x35
	.zero		2


	//----- nvinfo : EIATTR_PARAM_CBANK
	.align		4
        /*000c*/ 	.byte	0x04, 0x0a
        /*000e*/ 	.short	(.L_383 - .L_382)
	.align		4
.L_382:
        /*0010*/ 	.word	index@(.nv.constant0.tvmgen_default_fused_nn_contrib_conv2d_winograd_without_weight_transform_add_nn_relu_1_kernel_2)
        /*0014*/ 	.short	0x0160
        /*0016*/ 	.short	0x0018


	//----- nvinfo : EIATTR_CBANK_PARAM_SIZE
	.align		4
.L_383:
        /*0018*/ 	.byte	0x03, 0x19
        /*001a*/ 	.short	0x0018


	//----- nvinfo : EIATTR_KPARAM_INFO
	.align		4
        /*001c*/ 	.byte	0x04, 0x17
        /*001e*/ 	.short	(.L_385 - .L_384)
.L_384:
        /*0020*/ 	.word	0x00000000
        /*0024*/ 	.short	0x0002
        /*0026*/ 	.short	0x0010
        /*0028*/ 	.byte	0x00, 0xf0, 0x21, 0x00


	//----- nvinfo : EIATTR_KPARAM_INFO
	.align		4
.L_385:
        /*002c*/ 	.byte	0x04, 0x17
        /*002e*/ 	.short	(.L_387 - .L_386)
.L_386:
        /*0030*/ 	.word	0x00000000
        /*0034*/ 	.short	0x0001
        /*0036*/ 	.short	0x0008
        /*0038*/ 	.byte	0x00, 0xf0, 0x21, 0x00


	//----- nvinfo : EIATTR_KPARAM_INFO
	.align		4
.L_387:
        /*003c*/ 	.byte	0x04, 0x17
        /*003e*/ 	.short	(.L_389 - .L_388)
.L_388:
        /*0040*/ 	.word	0x00000000
        /*0044*/ 	.short	0x0000
        /*0046*/ 	.short	0x0000
        /*0048*/ 	.byte	0x00, 0xf0, 0x21, 0x00


	//----- nvinfo : EIATTR_MAXREG_COUNT
	.align		4
.L_389:
        /*004c*/ 	.byte	0x03, 0x1b
        /*004e*/ 	.short	0x00ff


	//----- nvinfo : EIATTR_EXIT_INSTR_OFFSETS
	.align		4
        /*0050*/ 	.byte	0x04, 0x1c
        /*0052*/ 	.short	(.L_391 - .L_390)


	//   ....[0]....
.L_390:
        /*0054*/ 	.word	0x000005d0


	//----- nvinfo : EIATTR_MAX_THREADS
	.align		4
.L_391:
        /*0058*/ 	.byte	0x04, 0x05
        /*005a*/ 	.short	(.L_393 - .L_392)
.L_392:
        /*005c*/ 	.word	0x00000080
        /*0060*/ 	.word	0x00000001
        /*0064*/ 	.word	0x00000001
.L_393:


//--------------------- .nv.info.tvmgen_default_fused_nn_conv2d_add_nn_relu_4_kernel --------------------------
	.section	.nv.info.tvmgen_default_fused_nn_conv2d_add_nn_relu_4_kernel,"",@"SHT_CUDA_INFO"
	.sectionflags	@""
	.align	4


	//----- nvinfo : EIATTR_CUDA_API_VERSION
	.align		4
        /*0000*/ 	.byte	0x04, 0x37
        /*0002*/ 	.short	(.L_395 - .L_394)
.L_394:
        /*0004*/ 	.word	0x0000007e


	//----- nvinfo : EIATTR_SW2861232_WAR
	.align		4
.L_395:
        /*0008*/ 	.byte	0x01, 0x35
	.zero		2


	//----- nvinfo : EIATTR_PARAM_CBANK
	.align		4
        /*000c*/ 	.byte	0x04, 0x0a
        /*000e*/ 	.short	(.L_397 - .L_396)
	.align		4
.L_396:
        /*0010*/ 	.word	index@(.nv.constant0.tvmgen_default_fused_nn_conv2d_add_nn_relu_4_kernel)
        /*0014*/ 	.short	0x0160
        /*0016*/ 	.short	0x0020


	//----- nvinfo : EIATTR_CBANK_PARAM_SIZE
	.align		4
.L_397:
        /*0018*/ 	.byte	0x03, 0x19
        /*001a*/ 	.short	0x0020


	//----- nvinfo : EIATTR_KPARAM_INFO
	.align		4
        /*001c*/ 	.byte	0x04, 0x17
        /*001e*/ 	.short	(.L_399 - .L_398)
.L_398:
        /*0020*/ 	.word	0x00000000
        /*0024*/ 	.short	0x0003
        /*0026*/ 	.short	0x0018
        /*0028*/ 	.byte	0x00, 0xf0, 0x21, 0x00


	//----- nvinfo : EIATTR_KPARAM_INFO
	.align		4
.L_399:
        /*002c*/ 	.byte	0x04, 0x17
        /*002e*/ 	.short	(.L_401 - .L_400)
.L_400:
        /*0030*/ 	.word	0x00000000
        /*0034*/ 	.short	0x0002
        /*0036*/ 	.short	0x0010
        /*0038*/ 	.byte	0x00, 0xf0, 0x21, 0x00


	//----- nvinfo : EIATTR_KPARAM_INFO
	.align		4
.L_401:
        /*003c*/ 	.byte	0x04, 0x17
        /*003e*/ 	.short	(.L_403 - .L_402)
.L_402:
        /*0040*/ 	.word	0x00000000
        /*0044*/ 	.short	0x0001
        /*0046*/ 	.short	0x0008
        /*0048*/ 	.byte	0x00, 0xf0, 0x21, 0x00


	//----- nvinfo : EIATTR_KPARAM_INFO
	.align		4
.L_403:
        /*004c*/ 	.byte	0x04, 0x17
        /*004e*/ 	.short	(.L_405 - .L_404)
.L_404:
        /*0050*/ 	.word	0x00000000
        /*0054*/ 	.short	0x0000
        /*0056*/ 	.short	0x0000
        /*0058*/ 	.byte	0x00, 0xf0, 0x21, 0x00


	//----- nvinfo : EIATTR_MAXREG_COUNT
	.align		4
.L_405:
        /*005c*/ 	.byte	0x03, 0x1b
        /*005e*/ 	.short	0x00ff


	//----- nvinfo : EIATTR_EXIT_INSTR_OFFSETS
	.align		4
        /*0060*/ 	.byte	0x04, 0x1c
        /*0062*/ 	.short	(.L_407 - .L_406)


	//   ....[0]....
.L_406:
        /*0064*/ 	.word	0x000022f0


	//----- nvinfo : EIATTR_CTAIDZ_USED
	.align		4
.L_407:
        /*0068*/ 	.byte	0x01, 0x04
	.zero		2


	//----- nvinfo : EIATTR_MAX_THREADS
	.align		4
        /*006c*/ 	.byte	0x04, 0x05
        /*006e*/ 	.short	(.L_409 - .L_408)
.L_408:
        /*0070*/ 	.word	0x000000e0
        /*0074*/ 	.word	0x00000001
        /*0078*/ 	.word	0x00000001


	//----- nvinfo : EIATTR_CRS_STACK_SIZE
	.align		4
.L_409:
        /*007c*/ 	.byte	0x04, 0x1e
        /*007e*/ 	.short	(.L_411 - .L_410)
.L_410:
        /*0080*/ 	.word	0x00000000
.L_411:


//--------------------- .nv.info.tvmgen_default_fused_nn_batch_flatten_kernel --------------------------
	.section	.nv.info.tvmgen_default_fused_nn_batch_flatten_kernel,"",@"SHT_CUDA_INFO"
	.sectionflags	@""
	.align	4


	//----- nvinfo : EIATTR_CUDA_API_VERSION
	.align		4
        /*0000*/ 	.byte	0x04, 0x37
        /*0002*/ 	.short	(.L_413 - .L_412)
.L_412:
        /*0004*/ 	.word	0x0000007e


	//----- nvinfo : EIATTR_SW2861232_WAR
	.align		4
.L_413:
        /*0008*/ 	.byte	0x01, 0x35
	.zero		2


	//----- nvinfo : EIATTR_PARAM_CBANK
	.align		4
        /*000c*/ 	.byte	0x04, 0x0a
        /*000e*/ 	.short	(.L_415 - .L_414)
	.align		4
.L_414:
        /*0010*/ 	.word	index@(.nv.constant0.tvmgen_default_fused_nn_batch_flatten_kernel)
        /*0014*/ 	.short	0x0160
        /*0016*/ 	.short	0x0010


	//----- nvinfo : EIATTR_CBANK_PARAM_SIZE
	.align		4
.L_415:
        /*0018*/ 	.byte	0x03, 0x19
        /*001a*/ 	.short	0x0010


	//----- nvinfo : EIATTR_KPARAM_INFO
	.align		4
        /*001c*/ 	.byte	0x04, 0x17
        /*001e*/ 	.short	(.L_417 - .L_416)
.L_416:
        /*0020*/ 	.word	0x00000000
        /*0024*/ 	.short	0x0001
        /*0026*/ 	.short	0x0008
        /*0028*/ 	.byte	0x00, 0xf0, 0x21, 0x00


	//----- nvinfo : EIATTR_KPARAM_INFO
	.align		4
.L_417:
        /*002c*/ 	.byte	0x04, 0x17
        /*002e*/ 	.short	(.L_419 - .L_418)
.L_418:
        /*0030*/ 	.word	0x00000000
        /*0034*/ 	.short	0x0000
        /*0036*/ 	.short	0x0000
        /*0038*/ 	.byte	0x00, 0xf0, 0x21, 0x00


	//----- nvinfo : EIATTR_MAXREG_COUNT
	.align		4
.L_419:
        /*003c*/ 	.byte	0x03, 0x1b
        /*003e*/ 	.short	0x0040


	//----- nvinfo : EIATTR_EXIT_INSTR_OFFSETS
	.align		4
        /*0040*/ 	.byte	0x04, 0x1c
        /*0042*/ 	.short	(.L_421 - .L_420)


	//   ....[0]....
.L_420:
        /*0044*/ 	.word	0x000000a0


	//----- nvinfo : EIATTR_MAX_THREADS
	.align		4
.L_421:
        /*0048*/ 	.byte	0x04, 0x05
        /*004a*/ 	.short	(.L_423 - .L_422)
.L_422:
        /*004c*/ 	.word	0x00000400
        /*0050*/ 	.word	0x00000001
        /*0054*/ 	.word	0x00000001
.L_423:


//--------------------- .nv.info.tvmgen_default_fused_nn_contrib_conv2d_winograd_without_weight_transform_add_nn_relu_3_kernel_1 --------------------------
	.section	.nv.info.tvmgen_default_fused_nn_contrib_conv2d_winograd_without_weight_transform_add_nn_relu_3_kernel_1,"",@"SHT_CUDA_INFO"
	.sectionflags	@""
	.align	4


	//----- nvinfo : EIATTR_CUDA_API_VERSION
	.align		4
        /*0000*/ 	.byte	0x04, 0x37
        /*0002*/ 	.short	(.L_425 - .L_424)
.L_424:
        /*0004*/ 	.word	0x0000007e


	//----- nvinfo : EIATTR_SW2861232_WAR
	.align		4
.L_425:
        /*0008*/ 	.byte	0x01, 0x35
	.zero		2


	//----- nvinfo : EIATTR_PARAM_CBANK
	.align		4
        /*000c*/ 	.byte	0x04, 0x0a
        /*000e*/ 	.short	(.L_427 - .L_426)
	.align		4
.L_426:
        /*0010*/ 	.word	index@(.nv.constant0.tvmgen_default_fused_nn_contrib_conv2d_winograd_without_weight_transform_add_nn_relu_3_kernel_1)
        /*0014*/ 	.short	0x0160
        /*0016*/ 	.short	0x0018


	//----- nvinfo : EIATTR_CBANK_PARAM_SIZE
	.align		4
.L_427:
        /*0018*/ 	.byte	0x03, 0x19
        /*001a*/ 	.short	0x0018


	//----- nvinfo : EIATTR_KPARAM_INFO
	.align		4
        /*001c*/ 	.byte	0x04, 0x17
        /*001e*/ 	.short	(.L_429 - .L_428)
.L_428:
        /*0020*/ 	.word	0x00000000
        /*0024*/ 	.short	0x0002
        /*0026*/ 	.short	0x0010
        /*0028*/ 	.byte	0x00, 0xf0, 0x21, 0x00


	//----- nvinfo : EIATTR_KPARAM_INFO
	.align		4
.L_429:
        /*002c*/ 	.byte	0x04, 0x17
        /*002e*/ 	.short	(.L_431 - .L_430)
.L_430:
        /*0030*/ 	.word	0x00000000
        /*0034*/ 	.short	0x0001
        /*0036*/ 	.short	0x0008
        /*0038*/ 	.byte	0x00, 0xf0, 0x21, 0x00


	//----- nvinfo : EIATTR_KPARAM_INFO
	.align		4
.L_431:
        /*003c*/ 	.byte	0x04, 0x17
        /*003e*/ 	.short	(.L_433 - .L_432)
.L_432:
        /*0040*/ 	.word	0x00000000
        /*0044*/ 	.short	0x0000
        /*0046*/ 	.short	0x0000
        /*0048*/ 	.byte	0x00, 0xf0, 0x21, 0x00


	//----- nvinfo : EIATTR_MAXREG_COUNT
	.align		4
.L_433:
        /*004c*/ 	.byte	0x03, 0x1b
        /*004e*/ 	.short	0x00ff


	//----- nvinfo : EIATTR_EXIT_INSTR_OFFSETS
	.align		4
        /*0050*/ 	.byte	0x04, 0x1c
        /*0052*/ 	.short	(.L_435 - .L_434)


	//   ....[0]....
.L_434:
        /*0054*/ 	.word	0x00000e10


	//----- nvinfo : EIATTR_CTAIDZ_USED
	.align		4
.L_435:
        /*0058*/ 	.byte	0x01, 0x04
	.zero		2


	//----- nvinfo : EIATTR_MAX_THREADS
	.align		4
        /*005c*/ 	.byte	0x04, 0x05
        /*005e*/ 	.short	(.L_437 - .L_436)
.L_436:
        /*0060*/ 	.word	0x00000080
        /*0064*/ 	.word	0x00000001
        /*0068*/ 	.word	0x00000001
.L_437:


//--------------------- .nv.info.tvmgen_default_fused_nn_contrib_conv2d_winograd_without_weight_transform_add_nn_relu_3_kernel --------------------------
	.section	.nv.info.tvmgen_default_fused_nn_contrib_conv2d_winograd_without_weight_transform_add_nn_relu_3_kernel,"",@"SHT_CUDA_INFO"
	.sectionflags	@""
	.align	4


	//----- nvinfo : EIATTR_CUDA_API_VERSION
	.align		4
        /*0000*/ 	.byte	0x04, 0x37
        /*0002*/ 	.short	(.L_439 - .L_438)
.L_438:
        /*0004*/ 	.word	0x0000007e


	//----- nvinfo : EIATTR_SW2861232_WAR
	.align		4
.L_439:
        /*0008*/ 	.byte	0x01, 0x35
	.zero		2


	//----- nvinfo : EIATTR_PARAM_CBANK
	.align		4
        /*000c*/ 	.byte	0x04, 0x0a
        /*000e*/ 	.short	(.L_441 - .L_440)
	.align		4
.L_440:
        /*0010*/ 	.word	index@(.nv.constant0.tvmgen_default_fused_nn_contrib_conv2d_winograd_without_weight_transform_add_nn_relu_3_kernel)
        /*0014*/ 	.short	0x0160
        /*0016*/ 	.short	0x0010


	//----- nvinfo : EIATTR_CBANK_PARAM_SIZE
	.align		4
.L_441:
        /*0018*/ 	.byte	0x03, 0x19
        /*001a*/ 	.short	0x0010


	//----- nvinfo : EIATTR_KPARAM_INFO
	.align		4
        /*001c*/ 	.byte	0x04, 0x17
        /*001e*/ 	.short	(.L_443 - .L_442)
.L_442:
        /*0020*/ 	.word	0x00000000
        /*0024*/ 	.short	0x0001
        /*0026*/ 	.short	0x0008
        /*0028*/ 	.byte	0x00, 0xf0, 0x21, 0x00


	//----- nvinfo : EIATTR_KPARAM_INFO
	.align		4
.L_443:
        /*002c*/ 	.byte	0x04, 0x17
        /*002e*/ 	.short	(.L_445 - .L_444)
.L_444:
        /*0030*/ 	.word	0x00000000
        /*0034*/ 	.short	0x0000
        /*0036*/ 	.short	0x0000
        /*0038*/ 	.byte	0x00, 0xf0, 0x21, 0x00


	//----- nvinfo : EIATTR_MAXREG_COUNT
	.align		4
.L_445:
        /*003c*/ 	.byte	0x03, 0x1b
        /*003e*/ 	.short	0x00ff


	//----- nvinfo : EIATTR_EXIT_INSTR_OFFSETS
	.align		4
        /*0040*/ 	.byte	0x04, 0x1c
        /*0042*/ 	.short	(.L_447 - .L_446)


	//   ....[0]....
.L_446:
        /*0044*/ 	.word	0x000007a0


	//----- nvinfo : EIATTR_MAX_THREADS
	.align		4
.L_447:
        /*0048*/ 	.byte	0x04, 0x05
        /*004a*/ 	.short	(.L_449 - .L_448)
.L_448:
        /*004c*/ 	.word	0x00000080
        /*0050*/ 	.word	0x00000001
        /*0054*/ 	.word	0x00000001
.L_449:


//--------------------- .nv.info.tvmgen_default_fused_nn_conv2d_add_add_nn_relu_2_kernel --------------------------
	.section	.nv.info.tvmgen_default_fused_nn_conv2d_add_add_nn_relu_2_kernel,"",@"SHT_CUDA_INFO"
	.sectionflags	@""
	.align	4


	//----- nvinfo : EIATTR_CUDA_API_VERSION
	.align		4
        /*0000*/ 	.byte	0x04, 0x37
        /*0002*/ 	.short	(.L_451 - .L_450)
.L_450:
        /*0004*/ 	.word	0x0000007e


	//----- nvinfo : EIATTR_SW2861232_WAR
	.align		4
.L_451:
        /*0008*/ 	.byte	0x01, 0x35
	.zero		2


	//----- nvinfo : EIATTR_PARAM_CBANK
	.align		4
        /*000c*/ 	.byte	0x04, 0x0a
        /*000e*/ 	.short	(.L_453 - .L_452)
	.align		4
.L_452:
        /*0010*/ 	.word	index@(.nv.constant0.tvmgen_default_fused_nn_conv2d_add_add_nn_relu_2_kernel)
        /*0014*/ 	.short	0x0160
        /*0016*/ 	.short	0x0028


	//----- nvinfo : EIATTR_CBANK_PARAM_SIZE
	.align		4
.L_453:
        /*0018*/ 	.byte	0x03, 0x19
        /*001a*/ 	.short	0x0028


	//----- nvinfo : EIATTR_KPARAM_INFO
	.align		4
        /*001c*/ 	.byte	0x04, 0x17
        /*001e*/ 	.short	(.L_455 - .L_454)
.L_454:
        /*0020*/ 	.word	0x00000000
        /*0024*/ 	.short	0x0004
        /*0026*/ 	.short	0x0020
        /*0028*/ 	.byte	0x00, 0xf0, 0x21, 0x00


	//----- nvinfo : EIATTR_KPARAM_INFO
	.align		4
.L_455:
        /*002c*/ 	.byte	0x04, 0x17
        /*002e*/ 	.short	(.L_457 - .L_456)
.L_456:
        /*0030*/ 	.word	0x00000000
        /*0034*/ 	.short	0x0003
        /*0036*/ 	.short	0x0018
        /*0038*/ 	.byte	0x00, 0xf0, 0x21, 0x00


	//----- nvinfo : EIATTR_KPARAM_INFO
	.align		4
.L_457:
        /*003c*/ 	.byte	0x04, 0x17
        /*003e*/ 	.short	(.L_459 - .L_458)
.L_458:
        /*0040*/ 	.word	0x00000000
        /*0044*/ 	.short	0x0002
        /*0046*/ 	.short	0x0010
        /*0048*/ 	.byte	0x00, 0xf0, 0x21, 0x00


	//----- nvinfo : EIATTR_KPARAM_INFO
	.align		4
.L_459:
        /*004c*/ 	.byte	0x04, 0x17
        /*004e*/ 	.short	(.L_461 - .L_460)
.L_460:
        /*0050*/ 	.word	0x00000000
        /*0054*/ 	.short	0x0001
        /*0056*/ 	.short	0x0008
        /*0058*/ 	.byte	0x00, 0xf0, 0x21, 0x00


	//----- nvinfo : EIATTR_KPARAM_INFO
	.align		4
.L_461:
        /*005c*/ 	.byte	0x04, 0x17
        /*005e*/ 	.short	(.L_463 - .L_462)
.L_462:
        /*0060*/ 	.word	0x00000000
        /*0064*/ 	.short	0x0000
        /*0066*/ 	.short	0x0000
        /*0068*/ 	.byte	0x00, 0xf0, 0x21, 0x00


	//----- nvinfo : EIATTR_MAXREG_COUNT
	.align		4
.L_463:
        /*006c*/ 	.byte	0x03, 0x1b
        /*006e*/ 	.short	0x00ff


	//----- nvinfo : EIATTR_EXIT_INSTR_OFFSETS
	.align		4
        /*0070*/ 	.byte	0x04, 0x1c
        /*0072*/ 	.short	(.L_465 - .L_464)


	//   ....[0]....
.L_464:
        /*0074*/ 	.word	0x00000dd0


	//----- nvinfo : EIATTR_CTAIDZ_USED
	.align		4
.L_465:
        /*0078*/ 	.byte	0x01, 0x04
	.zero		2


	//----- nvinfo : EIATTR_MAX_THREADS
	.align		4
        /*007c*/ 	.byte	0x04, 0x05
        /*007e*/ 	.short	(.L_467 - .L_466)
.L_466:
        /*0080*/ 	.word	0x000000e0
        /*0084*/ 	.word	0x00000001
        /*0088*/ 	.word	0x00000001
.L_467:


//--------------------- .nv.info.tvmgen_default_fused_nn_conv2d_add_nn_relu_8_kernel --------------------------
	.section	.nv.info.tvmgen_default_fused_nn_conv2d_add_nn_relu_8_kernel,"",@"SHT_CUDA_INFO"
	.sectionflags	@""
	.align	4


	//----- nvinfo : EIATTR_CUDA_API_VERSION
	.align		4
        /*0000*/ 	.byte	0x04, 0x37
        /*0002*/ 	.short	(.L_469 - .L_468)
.L_468:
        /*0004*/ 	.word	0x0000007e


	//----- nvinfo : EIATTR_SW2861232_WAR
	.align		4
.L_469:
        /*0008*/ 	.byte	0x01, 0x35
	.zero		2


	//----- nvinfo : EIATTR_PARAM_CBANK
	.align		4
        /*000c*/ 	.byte	0x04, 0x0a
        /*000e*/ 	.short	(.L_471 - .L_470)
	.align		4
.L_470:
        /*0010*/ 	.word	index@(.nv.constant0.tvmgen_default_fused_nn_conv2d_add_nn_relu_8_kernel)
        /*0014*/ 	.short	0x0160
        /*0016*/ 	.short	0x0020


	//----- nvinfo : EIATTR_CBANK_PARAM_SIZE
	.align		4
.L_471:
        /*0018*/ 	.byte	0x03, 0x19
        /*001a*/ 	.short	0x0020


	//----- nvinfo : EIATTR_KPARAM_INFO
	.align		4
        /*001c*/ 	.byte	0x04, 0x17
        /*001e*/ 	.short	(.L_473 - .L_472)
.L_472:
        /*0020*/ 	.word	0x00000000
        /*0024*/ 	.short	0x0003
        /*0026*/ 	.short	0x0018
        /*0028*/ 	.byte	0x00, 0xf0, 0x21, 0x00


	//----- nvinfo : EIATTR_KPARAM_INFO
	.align		4
.L_473:
        /*002c*/ 	.byte	0x04, 0x17
        /*002e*/ 	.short	(.L_475 - .L_474)
.L_474:
        /*0030*/ 	.word	0x00000000
        /*0034*/ 	.short	0x0002
        /*0036*/ 	.short	0x0010
        /*0038*/ 	.byte	0x00, 0xf0, 0x21, 0x00


	//----- nvinfo : EIATTR_KPARAM_INFO
	.align		4
.L_475:
        /*003c*/ 	.byte	0x04, 0x17
        /*003e*/ 	.short	(.L_477 - .L_476)
.L_476:
        /*0040*/ 	.word	0x00000000
        /*0044*/ 	.short	0x0001
        /*0046*/ 	.short	0x0008
        /*0048*/ 	.byte	0x00, 0xf0, 0x21, 0x00


	//----- nvinfo : EIATTR_KPARAM_INFO
	.align		4
.L_477:
        /*004c*/ 	.byte	0x04, 0x17
        /*004e*/ 	.short	(.L_479 - .L_478)
.L_478:
        /*0050*/ 	.word	0x00000000
        /*0054*/ 	.short	0x0000
        /*0056*/ 	.short	0x0000
        /*0058*/ 	.byte	0x00, 0xf0, 0x21, 0x00


	//----- nvinfo : EIATTR_MAXREG_COUNT
	.align		4
.L_479:
        /*005c*/ 	.byte	0x03, 0x1b
        /*005e*/ 	.short	0x0080


	//----- nvinfo : EIATTR_EXIT_INSTR_OFFSETS
	.align		4
        /*0060*/ 	.byte	0x04, 0x1c
        /*0062*/ 	.short	(.L_481 - .L_480)


	//   ....[0]....
.L_480:
        /*0064*/ 	.word	0x00000750


	//----- nvinfo : EIATTR_CTAIDZ_USED
	.align		4
.L_481:
        /*0068*/ 	.byte	0x01, 0x04
	.zero		2


	//----- nvinfo : EIATTR_MAX_THREADS
	.align		4
        /*006c*/ 	.byte	0x04, 0x05
        /*006e*/ 	.short	(.L_483 - .L_482)
.L_482:
        /*0070*/ 	.word	0x000001c0
        /*0074*/ 	.word	0x00000001
        /*0078*/ 	.word	0x00000001
.L_483:


//--------------------- .nv.info.tvmgen_default_fused_nn_conv2d_add_nn_relu_3_kernel --------------------------
	.section	.nv.info.tvmgen_default_fused_nn_conv2d_add_nn_relu_3_kernel,"",@"SHT_CUDA_INFO"
	.sectionflags	@""
	.align	4


	//----- nvinfo : EIATTR_CUDA_API_VERSION
	.align		4
        /*0000*/ 	.byte	0x04, 0x37
        /*0002*/ 	.short	(.L_485 - .L_484)
.L_484:
        /*0004*/ 	.word	0x0000007e


	//----- nvinfo : EIATTR_SW2861232_WAR
	.align		4
.L_485:
        /*0008*/ 	.byte	0x01, 0x35
	.zero		2


	//----- nvinfo : EIATTR_PARAM_CBANK
	.align		4
        /*000c*/ 	.byte	0x04, 0x0a
        /*000e*/ 	.short	(.L_487 - .L_486)
	.align		4
.L_486:
        /*0010*/ 	.word	index@(.nv.constant0.tvmgen_default_fused_nn_conv2d_add_nn_relu_3_kernel)
        /*0014*/ 	.short	0x0160
        /*0016*/ 	.short	0x0020


	//----- nvinfo : EIATTR_CBANK_PARAM_SIZE
	.align		4
.L_487:
        /*0018*/ 	.byte	0x03, 0x19
        /*001a*/ 	.short	0x0020


	//----- nvinfo : EIATTR_KPARAM_INFO
	.align		4
        /*001c*/ 	.byte	0x04, 0x17
        /*001e*/ 	.short	(.L_489 - .L_488)
.L_488:
        /*0020*/ 	.word	0x00000000
        /*0024*/ 	.short	0x0003
        /*0026*/ 	.short	0x0018
        /*0028*/ 	.byte	0x00, 0xf0, 0x21, 0x00


	//----- nvinfo : EIATTR_KPARAM_INFO
	.align		4
.L_489:
        /*002c*/ 	.byte	0x04, 0x17
        /*002e*/ 	.short	(.L_491 - .L_490)
.L_490:
        /*0030*/ 	.word	0x00000000
        /*0034*/ 	.short	0x0002
        /*0036*/ 	.short	0x0010
        /*0038*/ 	.byte	0x00, 0xf0, 0x21, 0x00


	//----- nvinfo : EIATTR_KPARAM_INFO
	.align		4
.L_491:
        /*003c*/ 	.byte	0x04, 0x17
        /*003e*/ 	.short	(.L_493 - .L_492)
.L_492:
        /*0040*/ 	.word	0x00000000
        /*0044*/ 	.short	0x0001
        /*0046*/ 	.short	0x0008
        /*0048*/ 	.byte	0x00, 0xf0, 0x21, 0x00


	//----- nvinfo : EIATTR_KPARAM_INFO
	.align		4
.L_493:
        /*004c*/ 	.byte	0x04, 0x17
        /*004e*/ 	.short	(.L_495 - .L_494)
.L_494:
        /*0050*/ 	.word	0x00000000
        /*0054*/ 	.short	0x0000
        /*0056*/ 	.short	0x0000
        /*0058*/ 	.byte	0x00, 0xf0, 0x21, 0x00


	//----- nvinfo : EIATTR_MAXREG_COUNT
	.align		4
.L_495:
        /*005c*/ 	.byte	0x03, 0x1b
        /*005e*/ 	.short	0x00ff


	//----- nvinfo : EIATTR_EXIT_INSTR_OFFSETS
	.align		4
        /*0060*/ 	.byte	0x04, 0x1c
        /*0062*/ 	.short	(.L_497 - .L_496)


	//   ....[0]....
.L_496:
        /*0064*/ 	.word	0x00001230


	//----- nvinfo : EIATTR_CTAIDZ_USED
	.align		4
.L_497:
        /*0068*/ 	.byte	0x01, 0x04
	.zero		2


	//----- nvinfo : EIATTR_MAX_THREADS
	.align		4
        /*006c*/ 	.byte	0x04, 0x05
        /*006e*/ 	.short	(.L_499 - .L_498)
.L_498:
        /*0070*/ 	.word	0x000000e0
        /*0074*/ 	.word	0x00000001
        /*0078*/ 	.word	0x00000001
.L_499:


//--------------------- .nv.info.tvmgen_default_fused_nn_contrib_conv2d_winograd_without_weight_transform_add_nn_relu_2_kernel_1 --------------------------
	.section	.nv.info.tvmgen_default_fused_nn_contrib_conv2d_winograd_without_weight_transform_add_nn_relu_2_kernel_1,"",@"SHT_CUDA_INFO"
	.sectionflags	@""
	.align	4


	//----- nvinfo : EIATTR_CUDA_API_VERSION
	.align		4
        /*0000*/ 	.byte	0x04, 0x37
        /*0002*/ 	.short	(.L_501 - .L_500)
.L_500:
        /*0004*/ 	.word	0x0000007e


	//----- nvinfo : EIATTR_SW2861232_WAR
	.align		4
.L_501:
        /*0008*/ 	.byte	0x01, 0x35
	.zero		2


	//----- nvinfo : EIATTR_PARAM_CBANK
	.align		4
        /*000c*/ 	.byte	0x04, 0x0a
        /*000e*/ 	.short	(.L_503 - .L_502)
	.align		4
.L_502:
        /*0010*/ 	.word	index@(.nv.constant0.tvmgen_default_fused_nn_contrib_conv2d_winograd_without_weight_transform_add_nn_relu_2_kernel_1)
        /*0014*/ 	.short	0x0160
        /*0016*/ 	.short	0x0018


	//----- nvinfo : EIATTR_CBANK_PARAM_SIZE
	.align		4
.L_503:
        /*0018*/ 	.byte	0x03, 0x19
        /*001a*/ 	.short	0x0018


	//----- nvinfo : EIATTR_KPARAM_INFO
	.align		4
        /*001c*/ 	.byte	0x04, 0x17
        /*001e*/ 	.short	(.L_505 - .L_504)
.L_504:
        /*0020*/ 	.word	0x00000000
        /*0024*/ 	.short	0x0002
        /*0026*/ 	.short	0x0010
        /*0028*/ 	.byte	0x00, 0xf0, 0x21, 0x00


	//----- nvinfo : EIATTR_KPARAM_INFO
	.align		4
.L_505:
        /*002c*/ 	.byte	0x04, 0x17
        /*002e*/ 	.short	(.L_507 - .L_506)
.L_506:
        /*0030*/ 	.word	0x00000000
        /*0034*/ 	.short	0x0001
        /*0036*/ 	.short	0x0008
        /*0038*/ 	.byte	0x00, 0xf0, 0x21, 0x00


	//----- nvinfo : EIATTR_KPARAM_INFO
	.align		4
.L_507:
        /*003c*/ 	.byte	0x04, 0x17
        /*003e*/ 	.short	(.L_509 - .L_508)
.L_508:
        /*0040*/ 	.word	0x00000000
        /*0044*/ 	.short	0x0000
        /*0046*/ 	.short	0x0000
        /*0048*/ 	.byte	0x00, 0xf0, 0x21, 0x00


	//----- nvinfo : EIATTR_MAXREG_COUNT
	.align		4
.L_509:
        /*004c*/ 	.byte	0x03, 0x1b
        /*004e*/ 	.short	0x00ff


	//----- nvinfo : EIATTR_EXIT_INSTR_OFFSETS
	.align		4
        /*0050*/ 	.byte	0x04, 0x1c
        /*0052*/ 	.short	(.L_511 - .L_510)


	//   ....[0]....
.L_510:
        /*0054*/ 	.word	0x000010e0


	//----- nvinfo : EIATTR_CTAIDZ_USED
	.align		4
.L_511:
        /*0058*/ 	.byte	0x01, 0x04
	.zero		2


	//----- nvinfo : EIATTR_MAX_THREADS
	.align		4
        /*005c*/ 	.byte	0x04, 0x05
        /*005e*/ 	.short	(.L_513 - .L_512)
.L_512:
        /*0060*/ 	.word	0x00000031
        /*0064*/ 	.word	0x00000001
        /*0068*/ 	.word	0x00000001
.L_513:


//--------------------- .nv.info.tvmgen_default_fused_nn_conv2d_add_nn_relu_10_kernel --------------------------
	.section	.nv.info.tvmgen_default_fused_nn_conv2d_add_nn_relu_10_kernel,"",@"SHT_CUDA_INFO"
	.sectionflags	@""
	.align	4


	//----- nvinfo : EIATTR_CUDA_API_VERSION
	.align		4
        /*0000*/ 	.byte	0x04, 0x37
        /*0002*/ 	.short	(.L_515 - .L_514)
.L_514:
        /*0004*/ 	.word	0x0000007e


	//----- nvinfo : EIATTR_SW2861232_WAR
	.align		4
.L_515:
        /*0008*/ 	.byte	0x01, 0x35
	.zero		2


	//----- nvinfo : EIATTR_PARAM_CBANK
	.align		4
        /*000c*/ 	.byte	0x04, 0x0a
        /*000e*/ 	.short	(.L_517 - .L_516)
	.align		4
.L_516:
        /*0010*/ 	.word	index@(.nv.constant0.tvmgen_default_fused_nn_conv2d_add_nn_relu_10_kernel)
        /*0014*/ 	.short	0x0160
        /*0016*/ 	.short	0x0020


	//----- nvinfo : EIATTR_CBANK_PARAM_SIZE
	.align		4
.L_517:
        /*0018*/ 	.byte	0x03, 0x19
        /*001a*/ 	.short	0x0020


	//----- nvinfo : EIATTR_KPARAM_INFO
	.align		4
        /*001c*/ 	.byte	0x04, 0x17
        /*001e*/ 	.short	(.L_519 - .L_518)
.L_518:
        /*0020*/ 	.word	0x00000000
        /*0024*/ 	.short	0x0003
        /*0026*/ 	.short	0x0018
        /*0028*/ 	.byte	0x00, 0xf0, 0x21, 0x00


	//----- nvinfo : EIATTR_KPARAM_INFO
	.align		4
.L_519:
        /*002c*/ 	.byte	0x04, 0x17
        /*002e*/ 	.short	(.L_521 - .L_520)
.L_520:
        /*0030*/ 	.word	0x00000000
        /*0034*/ 	.short	0x0002
        /*0036*/ 	.short	0x0010
        /*0038*/ 	.byte	0x00, 0xf0, 0x21, 0x00


	//----- nvinfo : EIATTR_KPARAM_INFO
	.align		4
.L_521:
        /*003c*/ 	.byte	0x04, 0x17
        /*003e*/ 	.short	(.L_523 - .L_522)
.L_522:
        /*0040*/ 	.word	0x00000000
        /*0044*/ 	.short	0x0001
        /*0046*/ 	.short	0x0008
        /*0048*/ 	.byte	0x00, 0xf0, 0x21, 0x00


	//----- nvinfo : EIATTR_KPARAM_INFO
	.align		4
.L_523:
        /*004c*/ 	.byte	0x04, 0x17
        /*004e*/ 	.short	(.L_525 - .L_524)
.L_524:
        /*0050*/ 	.word	0x00000000
        /*0054*/ 	.short	0x0000
        /*0056*/ 	.short	0x0000
        /*0058*/ 	.byte	0x00, 0xf0, 0x21, 0x00


	//----- nvinfo : EIATTR_MAXREG_COUNT
	.align		4
.L_525:
        /*005c*/ 	.byte	0x03, 0x1b
        /*005e*/ 	.short	0x00ff


	//----- nvinfo : EIATTR_EXIT_INSTR_OFFSETS
	.align		4
        /*0060*/ 	.byte	0x04, 0x1c
        /*0062*/ 	.short	(.L_527 - .L_526)


	//   ....[0]....
.L_526:
        /*0064*/ 	.word	0x00001d20


	//----- nvinfo : EIATTR_CTAIDZ_USED
	.align		4
.L_527:
        /*0068*/ 	.byte	0x01, 0x04
	.zero		2


	//----- nvinfo : EIATTR_MAX_THREADS
	.align		4
        /*006c*/ 	.byte	0x04, 0x05
        /*006e*/ 	.short	(.L_529 - .L_528)
.L_528:
        /*0070*/ 	.word	0x000000e0
        /*0074*/ 	.word	0x00000001
        /*0078*/ 	.word	0x00000001


	//----- nvinfo : EIATTR_CRS_STACK_SIZE
	.align		4
.L_529:
        /*007c*/ 	.byte	0x04, 0x1e
        /*007e*/ 	.short	(.L_531 - .L_530)
.L_530:
        /*0080*/ 	.word	0x00000000
.L_531:


//--------------------- .nv.info.tvmgen_default_fused_nn_contrib_conv2d_winograd_without_weight_transform_add_nn_relu_kernel_2 --------------------------
	.section	.nv.info.tvmgen_default_fused_nn_contrib_conv2d_winograd_without_weight_transform_add_nn_relu_kernel_2,"",@"SHT_CUDA_INFO"
	.sectionflags	@""
	.align	4


	//----- nvinfo : EIATTR_CUDA_API_VERSION
	.align		4
        /*0000*/ 	.byte	0x04, 0x37
        /*0002*/ 	.short	(.L_533 - .L_532)
.L_532:
        /*0004*/ 	.word	0x0000007e


	//----- nvinfo : EIATTR_SW2861232_WAR
	.align		4
.L_533:
        /*0008*/ 	.byte	0x01, 0x35
	.zero		2


	//----- nvinfo : EIATTR_PARAM_CBANK
	.align		4
        /*000c*/ 	.byte	0x04, 0x0a
        /*000e*/ 	.short	(.L_535 - .L_534)
	.align		4
.L_534:
        /*0010*/ 	.word	index@(.nv.constant0.tvmgen_default_fused_nn_contrib_conv2d_winograd_without_weight_transform_add_nn_relu_kernel_2)
        /*0014*/ 	.short	0x0160
        /*0016*/ 	.short	0x0018


	//----- nvinfo : EIATTR_CBANK_PARAM_SIZE
	.align		4
.L_535:
        /*0018*/ 	.byte	0x03, 0x19
        /*001a*/ 	.short	0x0018


	//----- nvinfo : EIATTR_KPARAM_INFO
	.align		4
        /*001c*/ 	.byte	0x04, 0x17
        /*001e*/ 	.short	(.L_537 - .L_536)
.L_536:
        /*0020*/ 	.word	0x00000000
        /*0024*/ 	.short	0x0002
        /*0026*/ 	.short	0x0010
        /*0028*/ 	.byte	0x00, 0xf0, 0x21, 0x00


	//----- nvinfo : EIATTR_KPARAM_INFO
	.align		4
.L_537:
        /*002c*/ 	.byte	0x04, 0x17
        /*002e*/ 	.short	(.L_539 - .L_538)
.L_538:
        /*0030*/ 	.word	0x00000000
        /*0034*/ 	.short	0x0001
        /*0036*/ 	.short	0x0008
        /*0038*/ 	.byte	0x00, 0xf0, 0x21, 0x00


	//----- nvinfo : EIATTR_KPARAM_INFO
	.align		4
.L_539:
        /*003c*/ 	.byte	0x04, 0x17
        /*003e*/ 	.short	(.L_541 - .L_540)
.L_540:
        /*0040*/ 	.word	0x00000000
        /*0044*/ 	.short	0x0000
        /*0046*/ 	.short	0x0000
        /*0048*/ 	.byte	0x00, 0xf0, 0x21, 0x00


	//----- nvinfo : EIATTR_MAXREG_COUNT
	.align		4
.L_541:
        /*004c*/ 	.byte	0x03, 0x1b
        /*004e*/ 	.short	0x00ff


	//----- nvinfo : EIATTR_EXIT_INSTR_OFFSETS
	.align		4
        /*0050*/ 	.byte	0x04, 0x1c
        /*0052*/ 	.short	(.L_543 - .L_542)


	//   ....[0]....
.L_542:
        /*0054*/ 	.word	0x00001a60


	//----- nvinfo : EIATTR_MAX_THREADS
	.align		4
.L_543:
        /*0058*/ 	.byte	0x04, 0x05
        /*005a*/ 	.short	(.L_545 - .L_544)
.L_544:
        /*005c*/ 	.word	0x00000080
        /*0060*/ 	.word	0x00000001
        /*0064*/ 	.word	0x00000001
.L_545:


//--------------------- .nv.info.tvmgen_default_fused_nn_conv2d_add_nn_relu_2_kernel --------------------------
	.section	.nv.info.tvmgen_default_fused_nn_conv2d_add_nn_relu_2_kernel,"",@"SHT_CUDA_INFO"
	.sectionflags	@""
	.align	4


	//----- nvinfo : EIATTR_CUDA_API_VERSION
	.align		4
        /*0000*/ 	.byte	0x04, 0x37
        /*0002*/ 	.short	(.L_547 - .L_546)
.L_546:
        /*0004*/ 	.word	0x0000007e


	//----- nvinfo : EIATTR_SW2861232_WAR
	.align		4
.L_547:
        /*0008*/ 	.byte	0x01, 0x35
	.zero		2


	//----- nvinfo : EIATTR_PARAM_CBANK
	.align		4
        /*000c*/ 	.byte	0x04, 0x0a
        /*000e*/ 	.short	(.L_549 - .L_548)
	.align		4
.L_548:
        /*0010*/ 	.word	index@(.nv.constant0.tvmgen_default_fused_nn_conv2d_add_nn_relu_2_kernel)
        /*0014*/ 	.short	0x0160
        /*0016*/ 	.short	0x0020


	//----- nvinfo : EIATTR_CBANK_PARAM_SIZE
	.align		4
.L_549:
        /*0018*/ 	.byte	0x03, 0x19
        /*001a*/ 	.short	0x0020


	//----- nvinfo : EIATTR_KPARAM_INFO
	.align		4
        /*001c*/ 	.byte	0x04, 0x17
        /*001e*/ 	.short	(.L_551 - .L_550)
.L_550:
        /*0020*/ 	.word	0x00000000
        /*0024*/ 	.short	0x0003
        /*0026*/ 	.short	0x0018
        /*0028*/ 	.byte	0x00, 0xf0, 0x21, 0x00


	//----- nvinfo : EIATTR_KPARAM_INFO
	.align		4
.L_551:
        /*002c*/ 	.byte	0x04, 0x17
        /*002e*/ 	.short	(.L_553 - .L_552)
.L_552:
        /*0030*/ 	.word	0x00000000
        /*0034*/ 	.short	0x0002
        /*0036*/ 	.short	0x0010
        /*0038*/ 	.byte	0x00, 0xf0, 0x21, 0x00


	//----- nvinfo : EIATTR_KPARAM_INFO
	.align		4
.L_553:
        /*003c*/ 	.byte	0x04, 0x17
        /*003e*/ 	.short	(.L_555 - .L_554)
.L_554:
        /*0040*/ 	.word	0x00000000
        /*0044*/ 	.short	0x0001
        /*0046*/ 	.short	0x0008
        /*0048*/ 	.byte	0x00, 0xf0, 0x21, 0x00


	//----- nvinfo : EIATTR_KPARAM_INFO
	.align		4
.L_555:
        /*004c*/ 	.byte	0x04, 0x17
        /*004e*/ 	.short	(.L_557 - .L_556)
.L_556:
        /*0050*/ 	.word	0x00000000
        /*0054*/ 	.short	0x0000
        /*0056*/ 	.short	0x0000
        /*0058*/ 	.byte	0x00, 0xf0, 0x21, 0x00


	//----- nvinfo : EIATTR_MAXREG_COUNT
	.align		4
.L_557:
        /*005c*/ 	.byte	0x03, 0x1b
        /*005e*/ 	.short	0x00ff


	//----- nvinfo : EIATTR_EXIT_INSTR_OFFSETS
	.align		4
        /*0060*/ 	.byte	0x04, 0x1c
        /*0062*/ 	.short	(.L_559 - .L_558)


	//   ....[0]....
.L_558:
        /*0064*/ 	.word	0x00001240


	//----- nvinfo : EIATTR_CTAIDZ_USED
	.align		4
.L_559:
        /*0068*/ 	.byte	0x01, 0x04
	.zero		2


	//----- nvinfo : EIATTR_MAX_THREADS
	.align		4
        /*006c*/ 	.byte	0x04, 0x05
        /*006e*/ 	.short	(.L_561 - .L_560)
.L_560:
        /*0070*/ 	.word	0x000000e0
        /*0074*/ 	.word	0x00000001
        /*0078*/ 	.word	0x00000001
.L_561:


//--------------------- .nv.info.tvmgen_default_fused_nn_conv2d_add_add_nn_relu_kernel --------------------------
	.section	.nv.info.tvmgen_default_fused_nn_conv2d_add_add_nn_relu_kernel,"",@"SHT_CUDA_INFO"
	.sectionflags	@""
	.align	4


	//----- nvinfo : EIATTR_CUDA_API_VERSION
	.align		4
        /*0000*/ 	.byte	0x04, 0x37
        /*0002*/ 	.short	(.L_563 - .L_562)
.L_562:
        /*0004*/ 	.word	0x0000007e


	//----- nvinfo : EIATTR_SW2861232_WAR
	.align		4
.L_563:
        /*0008*/ 	.byte	0x01, 0x35
	.zero		2


	//----- nvinfo : EIATTR_PARAM_CBANK
	.align		4
        /*000c*/ 	.byte	0x04, 0x0a
        /*000e*/ 	.short	(.L_565 - .L_564)
	.align		4
.L_564:
        /*0010*/ 	.word	index@(.nv.constant0.tvmgen_default_fused_nn_conv2d_add_add_nn_relu_kernel)
        /*0014*/ 	.short	0x0160
        /*0016*/ 	.short	0x0028


	//----- nvinfo : EIATTR_CBANK_PARAM_SIZE
	.align		4
.L_565:
        /*0018*/ 	.byte	0x03, 0x19
        /*001a*/ 	.short	0x0028


	//----- nvinfo : EIATTR_KPARAM_INFO
	.align		4
        /*001c*/ 	.byte	0x04, 0x17
        /*001e*/ 	.short	(.L_567 - .L_566)
.L_566:
        /*0020*/ 	.word	0x00000000
        /*0024*/ 	.short	0x0004
        /*0026*/ 	.short	0x0020
        /*0028*/ 	.byte	0x00, 0xf0, 0x21, 0x00


	//----- nvinfo : EIATTR_KPARAM_INFO
	.align		4
.L_567:
        /*002c*/ 	.byte	0x04, 0x17
        /*002e*/ 	.short	(.L_569 - .L_568)
.L_568:
        /*0030*/ 	.word	0x00000000
        /*0034*/ 	.short	0x0003
        /*0036*/ 	.short	0x0018
        /*0038*/ 	.byte	0x00, 0xf0, 0x21, 0x00


	//----- nvinfo : EIATTR_KPARAM_INFO
	.align		4
.L_569:
        /*003c*/ 	.byte	0x04, 0x17
        /*003e*/ 	.short	(.L_571 - .L_570)
.L_570:
        /*0040*/ 	.word	0x00000000
        /*0044*/ 	.short	0x0002
        /*0046*/ 	.short	0x0010
        /*0048*/ 	.byte	0x00, 0xf0, 0x21, 0x00


	//----- nvinfo : EIATTR_KPARAM_INFO
	.align		4
.L_571:
        /*004c*/ 	.byte	0x04, 0x17
        /*004e*/ 	.short	(.L_573 - .L_572)
.L_572:
        /*0050*/ 	.word	0x00000000
        /*0054*/ 	.short	0x0001
        /*0056*/ 	.short	0x0008
        /*0058*/ 	.byte	0x00, 0xf0, 0x21, 0x00


	//----- nvinfo : EIATTR_KPARAM_INFO
	.align		4
.L_573:
        /*005c*/ 	.byte	0x04, 0x17
        /*005e*/ 	.short	(.L_575 - .L_574)
.L_574:
        /*0060*/ 	.word	0x00000000
        /*0064*/ 	.short	0x0000
        /*0066*/ 	.short	0x0000
        /*0068*/ 	.byte	0x00, 0xf0, 0x21, 0x00


	//----- nvinfo : EIATTR_MAXREG_COUNT
	.align		4
.L_575:
        /*006c*/ 	.byte	0x03, 0x1b
        /*006e*/ 	.short	0x0080


	//----- nvinfo : EIATTR_EXIT_INSTR_OFFSETS
	.align		4
        /*0070*/ 	.byte	0x04, 0x1c
        /*0072*/ 	.short	(.L_577 - .L_576)


	//   ....[0]....
.L_576:
        /*0074*/ 	.word	0x000016f0


	//----- nvinfo : EIATTR_CTAIDZ_USED
	.align		4
.L_577:
        /*0078*/ 	.byte	0x01, 0x04
	.zero		2


	//----- nvinfo : EIATTR_MAX_THREADS
	.align		4
        /*007c*/ 	.byte	0x04, 0x05
        /*007e*/ 	.short	(.L_579 - .L_578)
.L_578:
        /*0080*/ 	.word	0x000001c0
        /*0084*/ 	.word	0x00000001
        /*0088*/ 	.word	0x00000001
.L_579:


//--------------------- .nv.info.tvmgen_default_fused_nn_conv2d_add_nn_relu_kernel --------------------------
	.section	.nv.info.tvmgen_default_fused_nn_conv2d_add_nn_relu_kernel,"",@"SHT_CUDA_INFO"
	.sectionflags	@""
	.align	4


	//----- nvinfo : EIATTR_CUDA_API_VERSION
	.align		4
        /*0000*/ 	.byte	0x04, 0x37
        /*0002*/ 	.short	(.L_581 - .L_580)
.L_580:
        /*0004*/ 	.word	0x0000007e


	//----- nvinfo : EIATTR_SW2861232_WAR
	.align		4
.L_581:
        /*0008*/ 	.byte	0x01, 0x35
	.zero		2


	//----- nvinfo : EIATTR_PARAM_CBANK
	.align		4
        /*000c*/ 	.byte	0x04, 0x0a
        /*000e*/ 	.short	(.L_583 - .L_582)
	.align		4
.L_582:
        /*0010*/ 	.word	index@(.nv.constant0.tvmgen_default_fused_nn_conv2d_add_nn_relu_kernel)
        /*0014*/ 	.short	0x0160
        /*0016*/ 	.short	0x0020


	//----- nvinfo : EIATTR_CBANK_PARAM_SIZE
	.align		4
.L_583:
        /*0018*/ 	.byte	0x03, 0x19
        /*001a*/ 	.short	0x0020


	//----- nvinfo : EIATTR_KPARAM_INFO
	.align		4
        /*001c*/ 	.byte	0x04, 0x17
        /*001e*/ 	.short	(.L_585 - .L_584)
.L_584:
        /*0020*/ 	.word	0x00000000
        /*0024*/ 	.short	0x0003
        /*0026*/ 	.short	0x0018
        /*0028*/ 	.byte	0x00, 0xf0, 0x21, 0x00


	//----- nvinfo : EIATTR_KPARAM_INFO
	.align		4
.L_585:
        /*002c*/ 	.byte	0x04, 0x17
        /*002e*/ 	.short	(.L_587 - .L_586)
.L_586:
        /*0030*/ 	.word	0x00000000
        /*0034*/ 	.short	0x0002
        /*0036*/ 	.short	0x0010
        /*0038*/ 	.byte	0x00, 0xf0, 0x21, 0x00


	//----- nvinfo : EIATTR_KPARAM_INFO
	.align		4
.L_587:
        /*003c*/ 	.byte	0x04, 0x17
        /*003e*/ 	.short	(.L_589 - .L_588)
.L_588:
        /*0040*/ 	.word	0x00000000
        /*0044*/ 	.short	0x0001
        /*0046*/ 	.short	0x0008
        /*0048*/ 	.byte	0x00, 0xf0, 0x21, 0x00


	//----- nvinfo : EIATTR_KPARAM_INFO
	.align		4
.L_589:
        /*004c*/ 	.byte	0x04, 0x17
        /*004e*/ 	.short	(.L_591 - .L_590)
.L_590:
        /*0050*/ 	.word	0x00000000
        /*0054*/ 	.short	0x0000
        /*0056*/ 	.short	0x0000
        /*0058*/ 	.byte	0x00, 0xf0, 0x21, 0x00


	//----- nvinfo : EIATTR_MAXREG_COUNT
	.align		4
.L_591:
        /*005c*/ 	.byte	0x03, 0x1b
        /*005e*/ 	.short	0x00ff


	//----- nvinfo : EIATTR_EXIT_INSTR_OFFSETS
	.align		4
        /*0060*/ 	.byte	0x04, 0x1c
        /*0062*/ 	.short	(.L_593 - .L_592)


	//   ....[0]....
.L_592:
        /*0064*/ 	.word	0x000019d0


	//----- nvinfo : EIATTR_MAX_THREADS
	.align		4
.L_593:
        /*0068*/ 	.byte	0x04, 0x05
        /*006a*/ 	.short	(.L_595 - .L_594)
.L_594:
        /*006c*/ 	.word	0x00000080
        /*0070*/ 	.word	0x00000001
        /*0074*/ 	.word	0x00000001


	//----- nvinfo : EIATTR_CRS_STACK_SIZE
	.align		4
.L_595:
        /*0078*/ 	.byte	0x04, 0x1e
        /*007a*/ 	.short	(.L_597 - .L_596)
.L_596:
        /*007c*/ 	.word	0x00000000
.L_597:


//--------------------- .nv.info.tvmgen_default_fused_nn_contrib_conv2d_winograd_without_weight_transform_add_nn_relu_kernel_1 --------------------------
	.section	.nv.info.tvmgen_default_fused_nn_contrib_conv2d_winograd_without_weight_transform_add_nn_relu_kernel_1,"",@"SHT_CUDA_INFO"
	.sectionflags	@""
	.align	4


	//----- nvinfo : EIATTR_CUDA_API_VERSION
	.align		4
        /*0000*/ 	.byte	0x04, 0x37
        /*0002*/ 	.short	(.L_599 - .L_598)
.L_598:
        /*0004*/ 	.word	0x0000007e


	//----- nvinfo : EIATTR_SW2861232_WAR
	.align		4
.L_599:
        /*0008*/ 	.byte	0x01, 0x35
	.zero		2


	//----- nvinfo : EIATTR_PARAM_CBANK
	.align		4
        /*000c*/ 	.byte	0x04, 0x0a
        /*000e*/ 	.short	(.L_601 - .L_600)
	.align		4
.L_600:
        /*0010*/ 	.word	index@(.nv.constant0.tvmgen_default_fused_nn_contrib_conv2d_winograd_without_weight_transform_add_nn_relu_kernel_1)
        /*0014*/ 	.short	0x0160
        /*0016*/ 	.short	0x0018


	//----- nvinfo : EIATTR_CBANK_PARAM_SIZE
	.align		4
.L_601:
        /*0018*/ 	.byte	0x03, 0x19
        /*001a*/ 	.short	0x0018


	//----- nvinfo : EIATTR_KPARAM_INFO
	.align		4
        /*001c*/ 	.byte	0x04, 0x17
        /*001e*/ 	.short	(.L_603 - .L_602)
.L_602:
        /*0020*/ 	.word	0x00000000
        /*0024*/ 	.short	0x0002
        /*0026*/ 	.short	0x0010
        /*0028*/ 	.byte	0x00, 0xf0, 0x21, 0x00


	//----- nvinfo : EIATTR_KPARAM_INFO
	.align		4
.L_603:
        /*002c*/ 	.byte	0x04, 0x17
        /*002e*/ 	.short	(.L_605 - .L_604)
.L_604:
        /*0030*/ 	.word	0x00000000
        /*0034*/ 	.short	0x0001
        /*0036*/ 	.short	0x0008
        /*0038*/ 	.byte	0x00, 0xf0, 0x21, 0x00


	//----- nvinfo : EIATTR_KPARAM_INFO
	.align		4
.L_605:
        /*003c*/ 	.byte	0x04, 0x17
        /*003e*/ 	.short	(.L_607 - .L_606)
.L_606:
        /*0040*/ 	.word	0x00000000
        /*0044*/ 	.short	0x0000
        /*0046*/ 	.short	0x0000
        /*0048*/ 	.byte	0x00, 0xf0, 0x21, 0x00


	//----- nvinfo : EIATTR_MAXREG_COUNT
	.align		4
.L_607:
        /*004c*/ 	.byte	0x03, 0x1b
        /*004e*/ 	.short	0x00ff


	//----- nvinfo : EIATTR_EXIT_INSTR_OFFSETS
	.align		4
        /*0050*/ 	.byte	0x04, 0x1c
        /*0052*/ 	.short	(.L_609 - .L_608)


	//   ....[0]....
.L_608:
        /*0054*/ 	.word	0x00001180


	//----- nvinfo : EIATTR_CTAIDZ_USED
	.align		4
.L_609:
        /*0058*/ 	.byte	0x01, 0x04
	.zero		2


	//----- nvinfo : EIATTR_MAX_THREADS
	.align		4
        /*005c*/ 	.byte	0x04, 0x05
        /*005e*/ 	.short	(.L_611 - .L_610)
.L_610:
        /*0060*/ 	.word	0x000000c4
        /*0064*/ 	.word	0x00000001
        /*0068*/ 	.word	0x00000001
.L_611:


//--------------------- .nv.info.tvmgen_default_fused_nn_conv2d_add_nn_relu_5_kernel --------------------------
	.section	.nv.info.tvmgen_default_fused_nn_conv2d_add_nn_relu_5_kernel,"",@"SHT_CUDA_INFO"
	.sectionflags	@""
	.align	4


	//----- nvinfo : EIATTR_CUDA_API_VERSION
	.align		4
        /*0000*/ 	.byte	0x04, 0x37
        /*0002*/ 	.short	(.L_613 - .L_612)
.L_612:
        /*0004*/ 	.word	0x0000007e


	//----- nvinfo : EIATTR_SW2861232_WAR
	.align		4
.L_613:
        /*0008*/ 	.byte	0x01, 0x35
	.zero		2


	//----- nvinfo : EIATTR_PARAM_CBANK
	.align		4
        /*000c*/ 	.byte	0x04, 0x0a
        /*000e*/ 	.short	(.L_615 - .L_614)
	.align		4
.L_614:
        /*0010*/ 	.word	index@(.nv.constant0.tvmgen_default_fused_nn_conv2d_add_nn_relu_5_kernel)
        /*0014*/ 	.short	0x0160
        /*0016*/ 	.short	0x0020


	//----- nvinfo : EIATTR_CBANK_PARAM_SIZE
	.align		4
.L_615:
        /*0018*/ 	.byte	0x03, 0x19
        /*001a*/ 	.short	0x0020


	//----- nvinfo : EIATTR_KPARAM_INFO
	.align		4
        /*001c*/ 	.byte	0x04, 0x17
        /*001e*/ 	.short	(.L_617 - .L_616)
.L_616:
        /*0020*/ 	.word	0x00000000
        /*0024*/ 	.short	0x0003
        /*0026*/ 	.short	0x0018
        /*0028*/ 	.byte	0x00, 0xf0, 0x21, 0x00


	//----- nvinfo : EIATTR_KPARAM_INFO
	.align		4
.L_617:
        /*002c*/ 	.byte	0x04, 0x17
        /*002e*/ 	.short	(.L_619 - .L_618)
.L_618:
        /*0030*/ 	.word	0x00000000
        /*0034*/ 	.short	0x0002
        /*0036*/ 	.short	0x0010
        /*0038*/ 	.byte	0x00, 0xf0, 0x21, 0x00


	//----- nvinfo : EIATTR_KPARAM_INFO
	.align		4
.L_619:
        /*003c*/ 	.byte	0x04, 0x17
        /*003e*/ 	.short	(.L_621 - .L_620)
.L_620:
        /*0040*/ 	.word	0x00000000
        /*0044*/ 	.short	0x0001
        /*0046*/ 	.short	0x0008
        /*0048*/ 	.byte	0x00, 0xf0, 0x21, 0x00


	//----- nvinfo : EIATTR_KPARAM_INFO
	.align		4
.L_621:
        /*004c*/ 	.byte	0x04, 0x17
        /*004e*/ 	.short	(.L_623 - .L_622)
.L_622:
        /*0050*/ 	.word	0x00000000
        /*0054*/ 	.short	0x0000
        /*0056*/ 	.short	0x0000
        /*0058*/ 	.byte	0x00, 0xf0, 0x21, 0x00


	//----- nvinfo : EIATTR_MAXREG_COUNT
	.align		4
.L_623:
        /*005c*/ 	.byte	0x03, 0x1b
        /*005e*/ 	.short	0x0080


	//----- nvinfo : EIATTR_EXIT_INSTR_OFFSETS
	.align		4
        /*0060*/ 	.byte	0x04, 0x1c
        /*0062*/ 	.short	(.L_625 - .L_624)


	//   ....[0]....
.L_624:
        /*0064*/ 	.word	0x00000770


	//----- nvinfo : EIATTR_CTAIDZ_USED
	.align		4
.L_625:
        /*0068*/ 	.byte	0x01, 0x04
	.zero		2


	//----- nvinfo : EIATTR_MAX_THREADS
	.align		4
        /*006c*/ 	.byte	0x04, 0x05
        /*006e*/ 	.short	(.L_627 - .L_626)
.L_626:
        /*0070*/ 	.word	0x000001c0
        /*0074*/ 	.word	0x00000001
        /*0078*/ 	.word	0x00000001
.L_627:


//--------------------- .nv.info.tvmgen_default_fused_nn_contrib_conv2d_winograd_without_weight_transform_add_nn_relu_1_kernel --------------------------
	.section	.nv.info.tvmgen_default_fused_nn_contrib_conv2d_winograd_without_weight_transform_add_nn_relu_1_kernel,"",@"SHT_CUDA_INFO"
	.sectionflags	@""
	.align	4


	//----- nvinfo : EIATTR_CUDA_API_VERSION
	.align		4
        /*0000*/ 	.byte	0x04, 0x37
        /*0002*/ 	.short	(.L_629 - .L_628)
.L_628:
        /*0004*/ 	.word	0x0000007e


	//----- nvinfo : EIATTR_SW2861232_WAR
	.align		4
.L_629:
        /*0008*/ 	.byte	0x01, 0x35
	.zero		2


	//----- nvinfo : EIATTR_PARAM_CBANK
	.align		4
        /*000c*/ 	.byte	0x04, 0x0a
        /*000e*/ 	.short	(.L_631 - .L_630)
	.align		4
.L_630:
        /*0010*/ 	.word	index@(.nv.constant0.tvmgen_default_fused_nn_contrib_conv2d_winograd_without_weight_transform_add_nn_relu_1_kernel)
        /*0014*/ 	.short	0x0160
        /*0016*/ 	.short	0x0010


	//----- nvinfo : EIATTR_CBANK_PARAM_SIZE
	.align		4
.L_631:
        /*0018*/ 	.byte	0x03, 0x19
        /*001a*/ 	.short	0x0010


	//----- nvinfo : EIATTR_KPARAM_INFO
	.align		4
        /*001c*/ 	.byte	0x04, 0x17
        /*001e*/ 	.short	(.L_633 - .L_632)
.L_632:
        /*0020*/ 	.word	0x00000000
        /*0024*/ 	.short	0x0001
        /*0026*/ 	.short	0x0008
        /*0028*/ 	.byte	0x00, 0xf0, 0x21, 0x00


	//----- nvinfo : EIATTR_KPARAM_INFO
	.align		4
.L_633:
        /*002c*/ 	.byte	0x04, 0x17
        /*002e*/ 	.short	(.L_635 - .L_634)
.L_634:
        /*0030*/ 	.word	0x00000000
        /*0034*/ 	.short	0x0000
        /*0036*/ 	.short	0x0000
        /*0038*/ 	.byte	0x00, 0xf0, 0x21, 0x00


	//----- nvinfo : EIATTR_MAXREG_COUNT
	.align		4
.L_635:
        /*003c*/ 	.byte	0x03, 0x1b
        /*003e*/ 	.short	0x00ff


	//----- nvinfo : EIATTR_EXIT_INSTR_OFFSETS
	.align		4
        /*0040*/ 	.byte	0x04, 0x1c
        /*0042*/ 	.short	(.L_637 - .L_636)


	//   ....[0]....
.L_636:
        /*0044*/ 	.word	0x00000970


	//----- nvinfo : EIATTR_MAX_THREADS
	.align		4
.L_637:
        /*0048*/ 	.byte	0x04, 0x05
        /*004a*/ 	.short	(.L_639 - .L_638)
.L_638:
        /*004c*/ 	.word	0x00000080
        /*0050*/ 	.word	0x00000001
        /*0054*/ 	.word	0x00000001
.L_639:


//--------------------- .nv.info.tvmgen_default_fused_nn_contrib_conv2d_winograd_without_weight_transform_add_nn_relu_1_kernel_1 --------------------------
	.section	.nv.info.tvmgen_default_fused_nn_contrib_conv2d_winograd_without_weight_transform_add_nn_relu_1_kernel_1,"",@"SHT_CUDA_INFO"
	.sectionflags	@""
	.align	4


	//----- nvinfo : EIATTR_CUDA_API_VERSION
	.align		4
        /*0000*/ 	.byte	0x04, 0x37
        /*0002*/ 	.short	(.L_641 - .L_640)
.L_640:
        /*0004*/ 	.word	0x0000007e


	//----- nvinfo : EIATTR_SW2861232_WAR
	.align		4
.L_641:
        /*0008*/ 	.byte	0x01, 0x35
	.zero		2


	//----- nvinfo : EIATTR_PARAM_CBANK
	.align		4
        /*000c*/ 	.byte	0x04, 0x0a
        /*000e*/ 	.short	(.L_643 - .L_642)
	.align		4
.L_642:
        /*0010*/ 	.word	index@(.nv.constant0.tvmgen_default_fused_nn_contrib_conv2d_winograd_without_weight_transform_add_nn_relu_1_kernel_1)
        /*0014*/ 	.short	0x0160
        /*0016*/ 	.short	0x0018


	//----- nvinfo : EIATTR_CBANK_PARAM_SIZE
	.align		4
.L_643:
        /*0018*/ 	.byte	0x03, 0x19
        /*001a*/ 	.short	0x0018


	//----- nvinfo : EIATTR_KPARAM_INFO
	.align		4
        /*001c*/ 	.byte	0x04, 0x17
        /*001e*/ 	.short	(.L_645 - .L_644)
.L_644:
        /*0020*/ 	.word	0x00000000
        /*0024*/ 	.short	0x0002
        /*0026*/ 	.short	0x0010
        /*0028*/ 	.byte	0x00, 0xf0, 0x21, 0x00


	//----- nvinfo : EIATTR_KPARAM_INFO
	.align		4
.L_645:
        /*002c*/ 	.byte	0x04, 0x17
        /*002e*/ 	.short	(.L_647 - .L_646)
.L_646:
        /*0030*/ 	.word	0x00000000
        /*0034*/ 	.short	0x0001
        /*0036*/ 	.short	0x0008
        /*0038*/ 	.byte	0x00, 0xf0, 0x21, 0x00


	//----- nvinfo : EIATTR_KPARAM_INFO
	.align		4
.L_647:
        /*003c*/ 	.byte	0x04, 0x17
        /*003e*/ 	.short	(.L_649 - .L_648)
.L_648:
        /*0040*/ 	.word	0x00000000
        /*0044*/ 	.short	0x0000
        /*0046*/ 	.short	0x0000
        /*0048*/ 	.byte	0x00, 0xf0, 0x21, 0x00


	//----- nvinfo : EIATTR_MAXREG_COUNT
	.align		4
.L_649:
        /*004c*/ 	.byte	0x03, 0x1b
        /*004e*/ 	.short	0x00ff


	//----- nvinfo : EIATTR_EXIT_INSTR_OFFSETS
	.align		4
        /*0050*/ 	.byte	0x04, 0x1c
        /*0052*/ 	.short	(.L_651 - .L_650)


	//   ....[0]....
.L_650:
        /*0054*/ 	.word	0x00001200


	//----- nvinfo : EIATTR_CTAIDZ_USED
	.align		4
.L_651:
        /*0058*/ 	.byte	0x01, 0x04
	.zero		2


	//----- nvinfo : EIATTR_MAX_THREADS
	.align		4
        /*005c*/ 	.byte	0x04, 0x05
        /*005e*/ 	.short	(.L_653 - .L_652)
.L_652:
        /*0060*/ 	.word	0x000000c4
        /*0064*/ 	.word	0x00000001
        /*0068*/ 	.word	0x00000001
.L_653:


//--------------------- .nv.info.tvmgen_default_fused_nn_conv2d_add_nn_relu_7_kernel --------------------------
	.section	.nv.info.tvmgen_default_fused_nn_conv2d_add_nn_relu_7_kernel,"",@"SHT_CUDA_INFO"
	.sectionflags	@""
	.align	4


	//----- nvinfo : EIATTR_CUDA_API_VERSION
	.align		4
        /*0000*/ 	.byte	0x04, 0x37
        /*0002*/ 	.short	(.L_655 - .L_654)
.L_654:
        /*0004*/ 	.word	0x0000007e


	//----- nvinfo : EIATTR_SW2861232_WAR
	.align		4
.L_655:
        /*0008*/ 	.byte	0x01, 0x35
	.zero		2


	//----- nvinfo : EIATTR_PARAM_CBANK
	.align		4
        /*000c*/ 	.byte	0x04, 0x0a
        /*000e*/ 	.short	(.L_657 - .L_656)
	.align		4
.L_656:
        /*0010*/ 	.word	index@(.nv.constant0.tvmgen_default_fused_nn_conv2d_add_nn_relu_7_kernel)
        /*0014*/ 	.short	0x0160
        /*0016*/ 	.short	0x0020


	//----- nvinfo : EIATTR_CBANK_PARAM_SIZE
	.align		4
.L_657:
        /*0018*/ 	.byte	0x03, 0x19
        /*001a*/ 	.short	0x0020


	//----- nvinfo : EIATTR_KPARAM_INFO
	.align		4
        /*001c*/ 	.byte	0x04, 0x17
        /*001e*/ 	.short	(.L_659 - .L_658)
.L_658:
        /*0020*/ 	.word	0x00000000
        /*0024*/ 	.short	0x0003
        /*0026*/ 	.short	0x0018
        /*0028*/ 	.byte	0x00, 0xf0, 0x21, 0x00


	//----- nvinfo : EIATTR_KPARAM_INFO
	.align		4
.L_659:
        /*002c*/ 	.byte	0x04, 0x17
        /*002e*/ 	.short	(.L_661 - .L_660)
.L_660:
        /*0030*/ 	.word	0x00000000
        /*0034*/ 	.short	0x0002
        /*0036*/ 	.short	0x0010
        /*0038*/ 	.byte	0x00, 0xf0, 0x21, 0x00


	//----- nvinfo : EIATTR_KPARAM_INFO
	.align		4
.L_661:
        /*003c*/ 	.byte	0x04, 0x17
        /*003e*/ 	.short	(.L_663 - .L_662)
.L_662:
        /*0040*/ 	.word	0x00000000
        /*0044*/ 	.short	0x0001
        /*0046*/ 	.short	0x0008
        /*0048*/ 	.byte	0x00, 0xf0, 0x21, 0x00


	//----- nvinfo : EIATTR_KPARAM_INFO
	.align		4
.L_663:
        /*004c*/ 	.byte	0x04, 0x17
        /*004e*/ 	.short	(.L_665 - .L_664)
.L_664:
        /*0050*/ 	.word	0x00000000
        /*0054*/ 	.short	0x0000
        /*0056*/ 	.short	0x0000
        /*0058*/ 	.byte	0x00, 0xf0, 0x21, 0x00


	//----- nvinfo : EIATTR_MAXREG_COUNT
	.align		4
.L_665:
        /*005c*/ 	.byte	0x03, 0x1b
        /*005e*/ 	.short	0x00ff


	//----- nvinfo : EIATTR_EXIT_INSTR_OFFSETS
	.align		4
        /*0060*/ 	.byte	0x04, 0x1c
        /*0062*/ 	.short	(.L_667 - .L_666)


	//   ....[0]....
.L_666:
        /*0064*/ 	.word	0x00003e20


	//----- nvinfo : EIATTR_CTAIDZ_USED
	.align		4
.L_667:
        /*0068*/ 	.byte	0x01, 0x04
	.zero		2


	//----- nvinfo : EIATTR_MAX_THREADS
	.align		4
        /*006c*/ 	.byte	0x04, 0x05
        /*006e*/ 	.short	(.L_669 - .L_668)
.L_668:
        /*0070*/ 	.word	0x00000070
        /*0074*/ 	.word	0x00000001
        /*0078*/ 	.word	0x00000001


	//----- nvinfo : EIATTR_CRS_STACK_SIZE
	.align		4
.L_669:
        /*007c*/ 	.byte	0x04, 0x1e
        /*007e*/ 	.short	(.L_671 - .L_670)
.L_670:
        /*0080*/ 	.word	0x00000000
.L_671:


//--------------------- .nv.info.tvmgen_default_fused_nn_max_pool2d_kernel --------------------------
	.section	.nv.info.tvmgen_default_fused_nn_max_pool2d_kernel,"",@"SHT_CUDA_INFO"
	.sectionflags	@""
	.align	4


	//----- nvinfo : EIATTR_CUDA_API_VERSION
	.align		4
        /*0000*/ 	.byte	0x04, 0x37
        /*0002*/ 	.short	(.L_673 - .L_672)
.L_672:
        /*0004*/ 	.word	0x0000007e


	//----- nvinfo : EIATTR_SW2861232_WAR
	.align		4
.L_673:
        /*0008*/ 	.byte	0x01, 0x35
	.zero		2


	//----- nvinfo : EIATTR_PARAM_CBANK
	.align		4
        /*000c*/ 	.byte	0x04, 0x0a
        /*000e*/ 	.short	(.L_675 - .L_674)
	.align		4
.L_674:
        /*0010*/ 	.word	index@(.nv.constant0.tvmgen_default_fused_nn_max_pool2d_kernel)
        /*0014*/ 	.short	0x0160
        /*0016*/ 	.short	0x0010


	//----- nvinfo : EIATTR_CBANK_PARAM_SIZE
	.align		4
.L_675:
        /*0018*/ 	.byte	0x03, 0x19
        /*001a*/ 	.short	0x0010


	//----- nvinfo : EIATTR_KPARAM_INFO
	.align		4
        /*001c*/ 	.byte	0x04, 0x17
        /*001e*/ 	.short	(.L_677 - .L_676)
.L_676:
        /*0020*/ 	.word	0x00000000
        /*0024*/ 	.short	0x0001
        /*0026*/ 	.short	0x0008
        /*0028*/ 	.byte	0x00, 0xf0, 0x21, 0x00


	//----- nvinfo : EIATTR_KPARAM_INFO
	.align		4
.L_677:
        /*002c*/ 	.byte	0x04, 0x17
        /*002e*/ 	.short	(.L_679 - .L_678)
.L_678:
        /*0030*/ 	.word	0x00000000
        /*0034*/ 	.short	0x0000
        /*0036*/ 	.short	0x0000
        /*0038*/ 	.byte	0x00, 0xf0, 0x21, 0x00


	//----- nvinfo : EIATTR_MAXREG_COUNT
	.align		4
.L_679:
        /*003c*/ 	.byte	0x03, 0x1b
        /*003e*/ 	.short	0x0040


	//----- nvinfo : EIATTR_EXIT_INSTR_OFFSETS
	.align		4
        /*0040*/ 	.byte	0x04, 0x1c
        /*0042*/ 	.short	(.L_681 - .L_680)


	//   ....[0]....
.L_680:
        /*0044*/ 	.word	0x000003d0


	//----- nvinfo : EIATTR_MAX_THREADS
	.align		4
.L_681:
        /*0048*/ 	.byte	0x04, 0x05
        /*004a*/ 	.short	(.L_683 - .L_682)
.L_682:
        /*004c*/ 	.word	0x00000400
        /*0050*/ 	.word	0x00000001
        /*0054*/ 	.word	0x00000001
.L_683:


//--------------------- .nv.info.tvmgen_default_fused_nn_conv2d_add_nn_relu_1_kernel --------------------------
	.section	.nv.info.tvmgen_default_fused_nn_conv2d_add_nn_relu_1_kernel,"",@"SHT_CUDA_INFO"
	.sectionflags	@""
	.align	4


	//----- nvinfo : EIATTR_CUDA_API_VERSION
	.align		4
        /*0000*/ 	.byte	0x04, 0x37
        /*0002*/ 	.short	(.L_685 - .L_684)
.L_684:
        /*0004*/ 	.word	0x0000007e


	//----- nvinfo : EIATTR_SW2861232_WAR
	.align		4
.L_685:
        /*0008*/ 	.byte	0x01, 0x35
	.zero		2


	//----- nvinfo : EIATTR_PARAM_CBANK
	.align		4
        /*000c*/ 	.byte	0x04, 0x0a
        /*000e*/ 	.short	(.L_687 - .L_686)
	.align		4
.L_686:
        /*0010*/ 	.word	index@(.nv.constant0.tvmgen_default_fused_nn_conv2d_add_nn_relu_1_kernel)
        /*0014*/ 	.short	0x0160
        /*0016*/ 	.short	0x0020


	//----- nvinfo : EIATTR_CBANK_PARAM_SIZE
	.align		4
.L_687:
        /*0018*/ 	.byte	0x03, 0x19
        /*001a*/ 	.short	0x0020


	//----- nvinfo : EIATTR_KPARAM_INFO
	.align		4
        /*001c*/ 	.byte	0x04, 0x17
        /*001e*/ 	.short	(.L_689 - .L_688)
.L_688:
        /*0020*/ 	.word	0x00000000
        /*0024*/ 	.short	0x0003
        /*0026*/ 	.short	0x0018
        /*0028*/ 	.byte	0x00, 0xf0, 0x21, 0x00


	//----- nvinfo : EIATTR_KPARAM_INFO
	.align		4
.L_689:
        /*002c*/ 	.byte	0x04, 0x17
        /*002e*/ 	.short	(.L_691 - .L_690)
.L_690:
        /*0030*/ 	.word	0x00000000
        /*0034*/ 	.short	0x0002
        /*0036*/ 	.short	0x0010
        /*0038*/ 	.byte	0x00, 0xf0, 0x21, 0x00


	//----- nvinfo : EIATTR_KPARAM_INFO
	.align		4
.L_691:
        /*003c*/ 	.byte	0x04, 0x17
        /*003e*/ 	.short	(.L_693 - .L_692)
.L_692:
        /*0040*/ 	.word	0x00000000
        /*0044*/ 	.short	0x0001
        /*0046*/ 	.short	0x0008
        /*0048*/ 	.byte	0x00, 0xf0, 0x21, 0x00


	//----- nvinfo : EIATTR_KPARAM_INFO
	.align		4
.L_693:
        /*004c*/ 	.byte	0x04, 0x17
        /*004e*/ 	.short	(.L_695 - .L_694)
.L_694:
        /*0050*/ 	.word	0x00000000
        /*0054*/ 	.short	0x0000
        /*0056*/ 	.short	0x0000
        /*0058*/ 	.byte	0x00, 0xf0, 0x21, 0x00


	//----- nvinfo : EIATTR_MAXREG_COUNT
	.align		4
.L_695:
        /*005c*/ 	.byte	0x03, 0x1b
        /*005e*/ 	.short	0x00ff


	//----- nvinfo : EIATTR_EXIT_INSTR_OFFSETS
	.align		4
        /*0060*/ 	.byte	0x04, 0x1c
        /*0062*/ 	.short	(.L_697 - .L_696)


	//   ....[0]....
.L_696:
        /*0064*/ 	.word	0x00001590


	//----- nvinfo : EIATTR_MAX_THREADS
	.align		4
.L_697:
        /*0068*/ 	.byte	0x04, 0x05
        /*006a*/ 	.short	(.L_699 - .L_698)
.L_698:
        /*006c*/ 	.word	0x000000e0
        /*0070*/ 	.word	0x00000001
        /*0074*/ 	.word	0x00000001
.L_699:


//--------------------- .nv.info.tvmgen_default_fused_nn_conv2d_add_2_kernel --------------------------
	.section	.nv.info.tvmgen_default_fused_nn_conv2d_add_2_kernel,"",@"SHT_CUDA_INFO"
	.sectionflags	@""
	.align	4


	//----- nvinfo : EIATTR_CUDA_API_VERSION
	.align		4
        /*0000*/ 	.byte	0x04, 0x37
        /*0002*/ 	.short	(.L_701 - .L_700)
.L_700:
        /*0004*/ 	.word	0x0000007e


	//----- nvinfo : EIATTR_SW2861232_WAR
	.align		4
.L_701:
        /*0008*/ 	.byte	0x01, 0x35
	.zero		2


	//----- nvinfo : EIATTR_PARAM_CBANK
	.align		4
        /*000c*/ 	.byte	0x04, 0x0a
        /*000e*/ 	.short	(.L_703 - .L_702)
	.align		4
.L_702:
        /*0010*/ 	.word	index@(.nv.constant0.tvmgen_default_fused_nn_conv2d_add_2_kernel)
        /*0014*/ 	.short	0x0160
        /*0016*/ 	.short	0x0020


	//----- nvinfo : EIATTR_CBANK_PARAM_SIZE
	.align		4
.L_703:
        /*0018*/ 	.byte	0x03, 0x19
        /*001a*/ 	.short	0x0020


	//----- nvinfo : EIATTR_KPARAM_INFO
	.align		4
        /*001c*/ 	.byte	0x04, 0x17
        /*001e*/ 	.short	(.L_705 - .L_704)
.L_704:
        /*0020*/ 	.word	0x00000000
        /*0024*/ 	.short	0x0003
        /*0026*/ 	.short	0x0018
        /*0028*/ 	.byte	0x00, 0xf0, 0x21, 0x00


	//----- nvinfo : EIATTR_KPARAM_INFO
	.align		4
.L_705:
        /*002c*/ 	.byte	0x04, 0x17
        /*002e*/ 	.short	(.L_707 - .L_706)
.L_706:
        /*0030*/ 	.word	0x00000000
        /*0034*/ 	.short	0x0002
        /*0036*/ 	.short	0x0010
        /*0038*/ 	.byte	0x00, 0xf0, 0x21, 0x00


	//----- nvinfo : EIATTR_KPARAM_INFO
	.align		4
.L_707:
        /*003c*/ 	.byte	0x04, 0x17
        /*003e*/ 	.short	(.L_709 - .L_708)
.L_708:
        /*0040*/ 	.word	0x00000000
        /*0044*/ 	.short	0x0001
        /*0046*/ 	.short	0x0008
        /*0048*/ 	.byte	0x00, 0xf0, 0x21, 0x00


	//----- nvinfo : EIATTR_KPARAM_INFO
	.align		4
.L_709:
        /*004c*/ 	.byte	0x04, 0x17
        /*004e*/ 	.short	(.L_711 - .L_710)
.L_710:
        /*0050*/ 	.word	0x00000000
        /*0054*/ 	.short	0x0000
        /*0056*/ 	.short	0x0000
        /*0058*/ 	.byte	0x00, 0xf0, 0x21, 0x00


	//----- nvinfo : EIATTR_MAXREG_COUNT
	.align		4
.L_711:
        /*005c*/ 	.byte	0x03, 0x1b
        /*005e*/ 	.short	0x00ff


	//----- nvinfo : EIATTR_EXIT_INSTR_OFFSETS
	.align		4
        /*0060*/ 	.byte	0x04, 0x1c
        /*0062*/ 	.short	(.L_713 - .L_712)


	//   ....[0]....
.L_712:
        /*0064*/ 	.word	0x000011b0


	//----- nvinfo : EIATTR_CTAIDZ_USED
	.align		4
.L_713:
        /*0068*/ 	.byte	0x01, 0x04
	.zero		2


	//----- nvinfo : EIATTR_MAX_THREADS
	.align		4
        /*006c*/ 	.byte	0x04, 0x05
        /*006e*/ 	.short	(.L_715 - .L_714)
.L_714:
        /*0070*/ 	.word	0x00000070
        /*0074*/ 	.word	0x00000001
        /*0078*/ 	.word	0x00000001
.L_715:


//--------------------- .nv.info.tvmgen_default_fused_nn_conv2d_add_nn_relu_9_kernel --------------------------
	.section	.nv.info.tvmgen_default_fused_nn_conv2d_add_nn_relu_9_kernel,"",@"SHT_CUDA_INFO"
	.sectionflags	@""
	.align	4


	//----- nvinfo : EIATTR_CUDA_API_VERSION
	.align		4
        /*0000*/ 	.byte	0x04, 0x37
        /*0002*/ 	.short	(.L_717 - .L_716)
.L_716:
        /*0004*/ 	.word	0x0000007e


	//----- nvinfo : EIATTR_SW2861232_WAR
	.align		4
.L_717:
        /*0008*/ 	.byte	0x01, 0x35
	.zero		2


	//----- nvinfo : EIATTR_PARAM_CBANK
	.align		4
        /*000c*/ 	.byte	0x04, 0x0a
        /*000e*/ 	.short	(.L_719 - .L_718)
	.align		4
.L_718:
        /*0010*/ 	.word	index@(.nv.constant0.tvmgen_default_fused_nn_conv2d_add_nn_relu_9_kernel)
        /*0014*/ 	.short	0x0160
        /*0016*/ 	.short	0x0020


	//----- nvinfo : EIATTR_CBANK_PARAM_SIZE
	.align		4
.L_719:
        /*0018*/ 	.byte	0x03, 0x19
        /*001a*/ 	.short	0x0020


	//----- nvinfo : EIATTR_KPARAM_INFO
	.align		4
        /*001c*/ 	.byte	0x04, 0x17
        /*001e*/ 	.short	(.L_721 - .L_720)
.L_720:
        /*0020*/ 	.word	0x00000000
        /*0024*/ 	.short	0x0003
        /*0026*/ 	.short	0x0018
        /*0028*/ 	.byte	0x00, 0xf0, 0x21, 0x00


	//----- nvinfo : EIATTR_KPARAM_INFO
	.align		4
.L_721:
        /*002c*/ 	.byte	0x04, 0x17
        /*002e*/ 	.short	(.L_723 - .L_722)
.L_722:
        /*0030*/ 	.word	0x00000000
        /*0034*/ 	.short	0x0002
        /*0036*/ 	.short	0x0010
        /*0038*/ 	.byte	0x00, 0xf0, 0x21, 0x00


	//----- nvinfo : EIATTR_KPARAM_INFO
	.align		4
.L_723:
        /*003c*/ 	.byte	0x04, 0x17
        /*003e*/ 	.short	(.L_725 - .L_724)
.L_724:
        /*0040*/ 	.word	0x00000000
        /*0044*/ 	.short	0x0001
        /*0046*/ 	.short	0x0008
        /*0048*/ 	.byte	0x00, 0xf0, 0x21, 0x00


	//----- nvinfo : EIATTR_KPARAM_INFO
	.align		4
.L_725:
        /*004c*/ 	.byte	0x04, 0x17
        /*004e*/ 	.short	(.L_727 - .L_726)
.L_726:
        /*0050*/ 	.word	0x00000000
        /*0054*/ 	.short	0x0000
        /*0056*/ 	.short	0x0000
        /*0058*/ 	.byte	0x00, 0xf0, 0x21, 0x00


	//----- nvinfo : EIATTR_MAXREG_COUNT
	.align		4
.L_727:
        /*005c*/ 	.byte	0x03, 0x1b
        /*005e*/ 	.short	0x00ff


	//----- nvinfo : EIATTR_EXIT_INSTR_OFFSETS
	.align		4
        /*0060*/ 	.byte	0x04, 0x1c
        /*0062*/ 	.short	(.L_729 - .L_728)


	//   ....[0]....
.L_728:
        /*0064*/ 	.word	0x00000dd0


	//----- nvinfo : EIATTR_CTAIDZ_USED
	.align		4
.L_729:
        /*0068*/ 	.byte	0x01, 0x04
	.zero		2


	//----- nvinfo : EIATTR_MAX_THREADS
	.align		4
        /*006c*/ 	.byte	0x04, 0x05
        /*006e*/ 	.short	(.L_731 - .L_730)
.L_730:
        /*0070*/ 	.word	0x000000e0
        /*0074*/ 	.word	0x00000001
        /*0078*/ 	.word	0x00000001
.L_731:


//--------------------- .nv.info.tvmgen_default_fused_nn_contrib_conv2d_winograd_without_weight_transform_add_nn_relu_2_kernel_2 --------------------------
	.section	.nv.info.tvmgen_default_fused_nn_contrib_conv2d_winograd_without_weight_transform_add_nn_relu_2_kernel_2,"",@"SHT_CUDA_INFO"
	.sectionflags	@""
	.align	4


	//----- nvinfo : EIATTR_CUDA_API_VERSION
	.align		4
        /*0000*/ 	.byte	0x04, 0x37
        /*0002*/ 	.short	(.L_733 - .L_732)
.L_732:
        /*0004*/ 	.word	0x0000007e


	//----- nvinfo : EIATTR_SW2861232_WAR
	.align		4
.L_733:
        /*0008*/ 	.byte	0x01, 0x35
	.zero		2


	//----- nvinfo : EIATTR_PARAM_CBANK
	.align		4
        /*000c*/ 	.byte	0x04, 0x0a
        /*000e*/ 	.short	(.L_735 - .L_734)
	.align		4
.L_734:
        /*0010*/ 	.word	index@(.nv.constant0.tvmgen_default_fused_nn_contrib_conv2d_winograd_without_weight_transform_add_nn_relu_2_kernel_2)
        /*0014*/ 	.short	0x0160
        /*0016*/ 	.short	0x0018


	//----- nvinfo : EIATTR_CBANK_PARAM_SIZE
	.align		4
.L_735:
        /*0018*/ 	.byte	0x03, 0x19
        /*001a*/ 	.short	0x0018


	//----- nvinfo : EIATTR_KPARAM_INFO
	.align		4
        /*001c*/ 	.byte	0x04, 0x17
        /*001e*/ 	.short	(.L_737 - .L_736)
.L_736:
        /*0020*/ 	.word	0x00000000
        /*0024*/ 	.short	0x0002
        /*0026*/ 	.short	0x0010
        /*0028*/ 	.byte	0x00, 0xf0, 0x21, 0x00


	//----- nvinfo : EIATTR_KPARAM_INFO
	.align		4
.L_737:
        /*002c*/ 	.byte	0x04, 0x17
        /*002e*/ 	.short	(.L_739 - .L_738)
.L_738:
        /*0030*/ 	.word	0x00000000
        /*0034*/ 	.short	0x0001
        /*0036*/ 	.short	0x0008
        /*0038*/ 	.byte	0x00, 0xf0, 0x21, 0x00


	//----- nvinfo : EIATTR_KPARAM_INFO
	.align		4
.L_739:
        /*003c*/ 	.byte	0x04, 0x17
        /*003e*/ 	.short	(.L_741 - .L_740)
.L_740:
        /*0040*/ 	.word	0x00000000
        /*0044*/ 	.short	0x0000
        /*0046*/ 	.short	0x0000
        /*0048*/ 	.byte	0x00, 0xf0, 0x21, 0x00


	//----- nvinfo : EIATTR_MAXREG_COUNT
	.align		4
.L_741:
        /*004c*/ 	.byte	0x03, 0x1b
        /*004e*/ 	.short	0x00ff


	//----- nvinfo : EIATTR_EXIT_INSTR_OFFSETS
	.align		4
        /*0050*/ 	.byte	0x04, 0x1c
        /*0052*/ 	.short	(.L_743 - .L_742)


	//   ....[0]....
.L_742:
        /*0054*/ 	.word	0x00000650


	//----- nvinfo : EIATTR_MAX_THREADS
	.align		4
.L_743:
        /*0058*/ 	.byte	0x04, 0x05
        /*005a*/ 	.short	(.L_745 - .L_744)
.L_744:
        /*005c*/ 	.word	0x00000080
        /*0060*/ 	.word	0x00000001
        /*0064*/ 	.word	0x00000001
.L_745:


//--------------------- .nv.info.tvmgen_default_fused_nn_contrib_conv2d_winograd_without_weight_transform_add_nn_relu_2_kernel --------------------------
	.section	.nv.info.tvmgen_default_fused_nn_contrib_conv2d_winograd_without_weight_transform_add_nn_relu_2_kernel,"",@"SHT_CUDA_INFO"
	.sectionflags	@""
	.align	4


	//----- nvinfo : EIATTR_CUDA_API_VERSION
	.align		4
        /*0000*/ 	.byte	0x04, 0x37
        /*0002*/ 	.short	(.L_747 - .L_746)
.L_746:
        /*0004*/ 	.word	0x0000007e


	//----- nvinfo : EIATTR_SW2861232_WAR
	.align		4
.L_747:
        /*0008*/ 	.byte	0x01, 0x35
	.zero		2


	//----- nvinfo : EIATTR_PARAM_CBANK
	.align		4
        /*000c*/ 	.byte	0x04, 0x0a
        /*000e*/ 	.short	(.L_749 - .L_748)
	.align		4
.L_748:
        /*0010*/ 	.word	index@(.nv.constant0.tvmgen_default_fused_nn_contrib_conv2d_winograd_without_weight_transform_add_nn_relu_2_kernel)
        /*0014*/ 	.short	0x0160
        /*0016*/ 	.short	0x0010


	//----- nvinfo : EIATTR_CBANK_PARAM_SIZE
	.align		4
.L_749:
        /*0018*/ 	.byte	0x03, 0x19
        /*001a*/ 	.short	0x0010


	//----- nvinfo : EIATTR_KPARAM_INFO
	.align		4
        /*001c*/ 	.byte	0x04, 0x17
        /*001e*/ 	.short	(.L_751 - .L_750)
.L_750:
        /*0020*/ 	.word	0x00000000
        /*0024*/ 	.short	0x0001
        /*0026*/ 	.short	0x0008
        /*0028*/ 	.byte	0x00, 0xf0, 0x21, 0x00


	//----- nvinfo : EIATTR_KPARAM_INFO
	.align		4
.L_751:
        /*002c*/ 	.byte	0x04, 0x17
        /*002e*/ 	.short	(.L_753 - .L_752)
.L_752:
        /*0030*/ 	.word	0x00000000
        /*0034*/ 	.short	0x0000
        /*0036*/ 	.short	0x0000
        /*0038*/ 	.byte	0x00, 0xf0, 0x21, 0x00


	//----- nvinfo : EIATTR_MAXREG_COUNT
	.align		4
.L_753:
        /*003c*/ 	.byte	0x03, 0x1b
        /*003e*/ 	.short	0x00ff


	//----- nvinfo : EIATTR_EXIT_INSTR_OFFSETS
	.align		4
        /*0040*/ 	.byte	0x04, 0x1c
        /*0042*/ 	.short	(.L_755 - .L_754)


	//   ....[0]....
.L_754:
        /*0044*/ 	.word	0x00000990


	//----- nvinfo : EIATTR_MAX_THREADS
	.align		4
.L_755:
        /*0048*/ 	.byte	0x04, 0x05
        /*004a*/ 	.short	(.L_757 - .L_756)
.L_756:
        /*004c*/ 	.word	0x00000080
        /*0050*/ 	.word	0x00000001
        /*0054*/ 	.word	0x00000001
.L_757:


//--------------------- .nv.info.tvmgen_default_fused_nn_conv2d_add_kernel --------------------------
	.section	.nv.info.tvmgen_default_fused_nn_conv2d_add_kernel,"",@"SHT_CUDA_INFO"
	.sectionflags	@""
	.align	4


	//----- nvinfo : EIATTR_CUDA_API_VERSION
	.align		4
        /*0000*/ 	.byte	0x04, 0x37
        /*0002*/ 	.short	(.L_759 - .L_758)
.L_758:
        /*0004*/ 	.word	0x0000007e


	//----- nvinfo : EIATTR_SW2861232_WAR
	.align		4
.L_759:
        /*0008*/ 	.byte	0x01, 0x35
	.zero		2


	//----- nvinfo : EIATTR_PARAM_CBANK
	.align		4
        /*000c*/ 	.byte	0x04, 0x0a
        /*000e*/ 	.short	(.L_761 - .L_760)
	.align		4
.L_760:
        /*0010*/ 	.word	index@(.nv.constant0.tvmgen_default_fused_nn_conv2d_add_kernel)
        /*0014*/ 	.short	0x0160
        /*0016*/ 	.short	0x0020


	//----- nvinfo : EIATTR_CBANK_PARAM_SIZE
	.align		4
.L_761:
        /*0018*/ 	.byte	0x03, 0x19
        /*001a*/ 	.short	0x0020


	//----- nvinfo : EIATTR_KPARAM_INFO
	.align		4
        /*001c*/ 	.byte	0x04, 0x17
        /*001e*/ 	.short	(.L_763 - .L_762)
.L_762:
        /*0020*/ 	.word	0x00000000
        /*0024*/ 	.short	0x0003
        /*0026*/ 	.short	0x0018
        /*0028*/ 	.byte	0x00, 0xf0, 0x21, 0x00


	//----- nvinfo : EIATTR_KPARAM_INFO
	.align		4
.L_763:
        /*002c*/ 	.byte	0x04, 0x17
        /*002e*/ 	.short	(.L_765 - .L_764)
.L_764:
        /*0030*/ 	.word	0x00000000
        /*0034*/ 	.short	0x0002
        /*0036*/ 	.short	0x0010
        /*0038*/ 	.byte	0x00, 0xf0, 0x21, 0x00


	//----- nvinfo : EIATTR_KPARAM_INFO
	.align		4
.L_765:
        /*003c*/ 	.byte	0x04, 0x17
        /*003e*/ 	.short	(.L_767 - .L_766)
.L_766:
        /*0040*/ 	.word	0x00000000
        /*0044*/ 	.short	0x0001
        /*0046*/ 	.short	0x0008
        /*0048*/ 	.byte	0x00, 0xf0, 0x21, 0x00


	//----- nvinfo : EIATTR_KPARAM_INFO
	.align		4
.L_767:
        /*004c*/ 	.byte	0x04, 0x17
        /*004e*/ 	.short	(.L_769 - .L_768)
.L_768:
        /*0050*/ 	.word	0x00000000
        /*0054*/ 	.short	0x0000
        /*0056*/ 	.short	0x0000
        /*0058*/ 	.byte	0x00, 0xf0, 0x21, 0x00


	//----- nvinfo : EIATTR_MAXREG_COUNT
	.align		4
.L_769:
        /*005c*/ 	.byte	0x03, 0x1b
        /*005e*/ 	.short	0x0080


	//----- nvinfo : EIATTR_EXIT_INSTR_OFFSETS
	.align		4
        /*0060*/ 	.byte	0x04, 0x1c
        /*0062*/ 	.short	(.L_771 - .L_770)


	//   ....[0]....
.L_770:
        /*0064*/ 	.word	0x000013e0


	//----- nvinfo : EIATTR_CTAIDZ_USED
	.align		4
.L_771:
        /*0068*/ 	.byte	0x01, 0x04
	.zero		2


	//----- nvinfo : EIATTR_MAX_THREADS
	.align		4
        /*006c*/ 	.byte	0x04, 0x05
        /*006e*/ 	.short	(.L_773 - .L_772)
.L_772:
        /*0070*/ 	.word	0x000001c0
        /*0074*/ 	.word	0x00000001
        /*0078*/ 	.word	0x00000001
.L_773:


//--------------------- .nv.info.tvmgen_default_fused_nn_conv2d_add_1_kernel --------------------------
	.section	.nv.info.tvmgen_default_fused_nn_conv2d_add_1_kernel,"",@"SHT_CUDA_INFO"
	.sectionflags	@""
	.align	4


	//----- nvinfo : EIATTR_CUDA_API_VERSION
	.align		4
        /*0000*/ 	.byte	0x04, 0x37
        /*0002*/ 	.short	(.L_775 - .L_774)
.L_774:
        /*0004*/ 	.word	0x0000007e


	//----- nvinfo : EIATTR_SW2861232_WAR
	.align		4
.L_775:
        /*0008*/ 	.byte	0x01, 0x35
	.zero		2


	//----- nvinfo : EIATTR_PARAM_CBANK
	.align		4
        /*000c*/ 	.byte	0x04, 0x0a
        /*000e*/ 	.short	(.L_777 - .L_776)
	.align		4
.L_776:
        /*0010*/ 	.word	index@(.nv.constant0.tvmgen_default_fused_nn_conv2d_add_1_kernel)
        /*0014*/ 	.short	0x0160
        /*0016*/ 	.short	0x0020


	//----- nvinfo : EIATTR_CBANK_PARAM_SIZE
	.align		4
.L_777:
        /*0018*/ 	.byte	0x03, 0x19
        /*001a*/ 	.short	0x0020


	//----- nvinfo : EIATTR_KPARAM_INFO
	.align		4
        /*001c*/ 	.byte	0x04, 0x17
        /*001e*/ 	.short	(.L_779 - .L_778)
.L_778:
        /*0020*/ 	.word	0x00000000
        /*0024*/ 	.short	0x0003
        /*0026*/ 	.short	0x0018
        /*0028*/ 	.byte	0x00, 0xf0, 0x21, 0x00


	//----- nvinfo : EIATTR_KPARAM_INFO
	.align		4
.L_779:
        /*002c*/ 	.byte	0x04, 0x17
        /*002e*/ 	.short	(.L_781 - .L_780)
.L_780:
        /*0030*/ 	.word	0x00000000
        /*0034*/ 	.short	0x0002
        /*0036*/ 	.short	0x0010
        /*0038*/ 	.byte	0x00, 0xf0, 0x21, 0x00


	//----- nvinfo : EIATTR_KPARAM_INFO
	.align		4
.L_781:
        /*003c*/ 	.byte	0x04, 0x17
        /*003e*/ 	.short	(.L_783 - .L_782)
.L_782:
        /*0040*/ 	.word	0x00000000
        /*0044*/ 	.short	0x0001
        /*0046*/ 	.short	0x0008
        /*0048*/ 	.byte	0x00, 0xf0, 0x21, 0x00


	//----- nvinfo : EIATTR_KPARAM_INFO
	.align		4
.L_783:
        /*004c*/ 	.byte	0x04, 0x17
        /*004e*/ 	.short	(.L_785 - .L_784)
.L_784:
        /*0050*/ 	.word	0x00000000
        /*0054*/ 	.short	0x0000
        /*0056*/ 	.short	0x0000
        /*0058*/ 	.byte	0x00, 0xf0, 0x21, 0x00


	//----- nvinfo : EIATTR_MAXREG_COUNT
	.align		4
.L_785:
        /*005c*/ 	.byte	0x03, 0x1b
        /*005e*/ 	.short	0x00ff


	//----- nvinfo : EIATTR_EXIT_INSTR_OFFSETS
	.align		4
        /*0060*/ 	.byte	0x04, 0x1c
        /*0062*/ 	.short	(.L_787 - .L_786)


	//   ....[0]....
.L_786:
        /*0064*/ 	.word	0x00001d30


	//----- nvinfo : EIATTR_CTAIDZ_USED
	.align		4
.L_787:
        /*0068*/ 	.byte	0x01, 0x04
	.zero		2


	//----- nvinfo : EIATTR_MAX_THREADS
	.align		4
        /*006c*/ 	.byte	0x04, 0x05
        /*006e*/ 	.short	(.L_789 - .L_788)
.L_788:
        /*0070*/ 	.word	0x00000080
        /*0074*/ 	.word	0x00000001
        /*0078*/ 	.word	0x00000001
.L_789:


//--------------------- .nv.callgraph             --------------------------
	.section	.nv.callgraph,"",@"SHT_CUDA_CALLGRAPH"
	.align	4
	.sectionentsize	8
	.align		4
        /*0000*/ 	.word	0x00000000
	.align		4
        /*0004*/ 	.word	0xffffffff
	.align		4
        /*0008*/ 	.word	0x00000000
	.align		4
        /*000c*/ 	.word	0xfffffffe
	.align		4
        /*0010*/ 	.word	0x00000000
	.align		4
        /*0014*/ 	.word	0xfffffffd
	.align		4
        /*0018*/ 	.word	0x00000000
	.align		4
        /*001c*/ 	.word	0xfffffffc


//--------------------- .nv.rel.action            --------------------------
	.section	.nv.rel.action,"",@"SHT_CUDA_RELOCINFO"
	.align	8
	.sectionentsize	8
        /*0000*/ 	.byte	0x73, 0x00, 0x00, 0x00, 0x00, 0x00, 0x00, 0x00, 0x00, 0x00, 0x00, 0x11, 0x25, 0x00, 0x05, 0x36


//--------------------- .nv.constant0.tvmgen_default_fused_nn_dense_add_kernel --------------------------
	.section	.nv.constant0.tvmgen_default_fused_nn_dense_add_kernel,"a",@progbits
	.sectionflags	@""
	.align	4
.nv.constant0.tvmgen_default_fused_nn_dense_add_kernel:
	.zero		384


//--------------------- .nv.constant0.tvmgen_default_fused_nn_conv2d_add_3_kernel --------------------------
	.section	.nv.constant0.tvmgen_default_fused_nn_conv2d_add_3_kernel,"a",@progbits
	.sectionflags	@""
	.align	4
.nv.constant0.tvmgen_default_fused_nn_conv2d_add_3_kernel:
	.zero		384


//--------------------- .nv.constant0.tvmgen_default_fused_nn_contrib_conv2d_winograd_without_weight_transform_add_nn_relu_kernel --------------------------
	.section	.nv.constant0.tvmgen_default_fused_nn_contrib_conv2d_winograd_without_weight_transform_add_nn_relu_kernel,"a",@progbits
	.sectionflags	@""
	.align	4
.nv.constant0.tvmgen_default_fused_nn_contrib_conv2d_winograd_without_weight_transform_add_nn_relu_kernel:
	.zero		368


//--------------------- .nv.constant0.tvmgen_default_fused_nn_conv2d_add_nn_relu_11_kernel --------------------------
	.section	.nv.constant0.tvmgen_default_fused_nn_conv2d_add_nn_relu_11_kernel,"a",@progbits
	.sectionflags	@""
	.align	4
.nv.constant0.tvmgen_default_fused_nn_conv2d_add_nn_relu_11_kernel:
	.zero		384


//--------------------- .nv.constant0.tvmgen_default_fused_nn_contrib_conv2d_winograd_without_weight_transform_add_nn_relu_3_kernel_2 --------------------------
	.section	.nv.constant0.tvmgen_default_fused_nn_contrib_conv2d_winograd_without_weight_transform_add_nn_relu_3_kernel_2,"a",@progbits
	.sectionflags	@""
	.align	4
.nv.constant0.tvmgen_default_fused_nn_contrib_conv2d_winograd_without_weight_transform_add_nn_relu_3_kernel_2:
	.zero		376


//--------------------- .nv.constant0.tvmgen_default_fused_nn_conv2d_add_add_nn_relu_3_kernel --------------------------
	.section	.nv.constant0.tvmgen_default_fused_nn_conv2d_add_add_nn_relu_3_kernel,"a",@progbits
	.sectionflags	@""
	.align	4
.nv.constant0.tvmgen_default_fused_nn_conv2d_add_add_nn_relu_3_kernel:
	.zero		392


//--------------------- .nv.constant0.tvmgen_default_fused_nn_global_avg_pool2d_kernel_1 --------------------------
	.section	.nv.constant0.tvmgen_default_fused_nn_global_avg_pool2d_kernel_1,"a",@progbits
	.sectionflags	@""
	.align	4
.nv.constant0.tvmgen_default_fused_nn_global_avg_pool2d_kernel_1:
	.zero		368


//--------------------- .nv.constant0.tvmgen_default_fused_nn_global_avg_pool2d_kernel --------------------------
	.section	.nv.constant0.tvmgen_default_fused_nn_global_avg_pool2d_kernel,"a",@progbits
	.sectionflags	@""
	.align	4
.nv.constant0.tvmgen_default_fused_nn_global_avg_pool2d_kernel:
	.zero		368


//--------------------- .nv.constant0.tvmgen_default_fused_nn_conv2d_add_add_nn_relu_1_kernel --------------------------
	.section	.nv.constant0.tvmgen_default_fused_nn_conv2d_add_add_nn_relu_1_kernel,"a",@progbits
	.sectionflags	@""
	.align	4
.nv.constant0.tvmgen_default_fused_nn_conv2d_add_add_nn_relu_1_kernel:
	.zero		392


//--------------------- .nv.constant0.tvmgen_default_fused_nn_conv2d_add_nn_relu_6_kernel --------------------------
	.section	.nv.constant0.tvmgen_default_fused_nn_conv2d_add_nn_relu_6_kernel,"a",@progbits
	.sectionflags	@""
	.align	4
.nv.constant0.tvmgen_default_fused_nn_conv2d_add_nn_relu_6_kernel:
	.zero		384


//--------------------- .nv.constant0.tvmgen_default_fused_nn_contrib_conv2d_winograd_without_weight_transform_add_nn_relu_1_kernel_2 --------------------------
	.section	.nv.constant0.tvmgen_default_fused_nn_contrib_conv2d_winograd_without_weight_transform_add_nn_relu_1_kernel_2,"a",@progbits
	.sectionflags	@""
	.align	4
.nv.constant0.tvmgen_default_fused_nn_contrib_conv2d_winograd_without_weight_transform_add_nn_relu_1_kernel_2:
	.zero		376


//--------------------- .nv.constant0.tvmgen_default_fused_nn_conv2d_add_nn_relu_4_kernel --------------------------
	.section	.nv.constant0.tvmgen_default_fused_nn_conv2d_add_nn_relu_4_kernel,"a",@progbits
	.sectionflags	@""
	.align	4
.nv.constant0.tvmgen_default_fused_nn_conv2d_add_nn_relu_4_kernel:
	.zero		384


//--------------------- .nv.constant0.tvmgen_default_fused_nn_batch_flatten_kernel --------------------------
	.section	.nv.constant0.tvmgen_default_fused_nn_batch_flatten_kernel,"a",@progbits
	.sectionflags	@""
	.align	4
.nv.constant0.tvmgen_default_fused_nn_batch_flatten_kernel:
	.zero		368


//--------------------- .nv.constant0.tvmgen_default_fused_nn_contrib_conv2d_winograd_without_weight_transform_add_nn_relu_3_kernel_1 --------------------------
	.section	.nv.constant0.tvmgen_default_fused_nn_contrib_conv2d_winograd_without_weight_transform_add_nn_relu_3_kernel_1,"a",@progbits
	.sectionflags	@""
	.align	4
.nv.constant0.tvmgen_default_fused_nn_contrib_conv2d_winograd_without_weight_transform_add_nn_relu_3_kernel_1:
	.zero		376


//--------------------- .nv.constant0.tvmgen_default_fused_nn_contrib_conv2d_winograd_without_weight_transform_add_nn_relu_3_kernel --------------------------
	.section	.nv.constant0.tvmgen_default_fused_nn_contrib_conv2d_winograd_without_weight_transform_add_nn_relu_3_kernel,"a",@progbits
	.sectionflags	@""
	.align	4
.nv.constant0.tvmgen_default_fused_nn_contrib_conv2d_winograd_without_weight_transform_add_nn_relu_3_kernel:
	.zero		368


//--------------------- .nv.constant0.tvmgen_default_fused_nn_conv2d_add_add_nn_relu_2_kernel --------------------------
	.section	.nv.constant0.tvmgen_default_fused_nn_conv2d_add_add_nn_relu_2_kernel,"a",@progbits
	.sectionflags	@""
	.align	4
.nv.constant0.tvmgen_default_fused_nn_conv2d_add_add_nn_relu_2_kernel:
	.zero		392


//--------------------- .nv.constant0.tvmgen_default_fused_nn_conv2d_add_nn_relu_8_kernel --------------------------
	.section	.nv.constant0.tvmgen_default_fused_nn_conv2d_add_nn_relu_8_kernel,"a",@progbits
	.sectionflags	@""
	.align	4
.nv.constant0.tvmgen_default_fused_nn_conv2d_add_nn_relu_8_kernel:
	.zero		384


//--------------------- .nv.constant0.tvmgen_default_fused_nn_conv2d_add_nn_relu_3_kernel --------------------------
	.section	.nv.constant0.tvmgen_default_fused_nn_conv2d_add_nn_relu_3_kernel,"a",@progbits
	.sectionflags	@""
	.align	4
.nv.constant0.tvmgen_default_fused_nn_conv2d_add_nn_relu_3_kernel:
	.zero		384


//--------------------- .nv.constant0.tvmgen_default_fused_nn_contrib_conv2d_winograd_without_weight_transform_add_nn_relu_2_kernel_1 --------------------------
	.section	.nv.constant0.tvmgen_default_fused_nn_contrib_conv2d_winograd_without_weight_transform_add_nn_relu_2_kernel_1,"a",@progbits
	.sectionflags	@""
	.align	4
.nv.constant0.tvmgen_default_fused_nn_contrib_conv2d_winograd_without_weight_transform_add_nn_relu_2_kernel_1:
	.zero		376


//--------------------- .nv.constant0.tvmgen_default_fused_nn_conv2d_add_nn_relu_10_kernel --------------------------
	.section	.nv.constant0.tvmgen_default_fused_nn_conv2d_add_nn_relu_10_kernel,"a",@progbits
	.sectionflags	@""
	.align	4
.nv.constant0.tvmgen_default_fused_nn_conv2d_add_nn_relu_10_kernel:
	.zero		384


//--------------------- .nv.constant0.tvmgen_default_fused_nn_contrib_conv2d_winograd_without_weight_transform_add_nn_relu_kernel_2 --------------------------
	.section	.nv.constant0.tvmgen_default_fused_nn_contrib_conv2d_winograd_without_weight_transform_add_nn_relu_kernel_2,"a",@progbits
	.sectionflags	@""
	.align	4
.nv.constant0.tvmgen_default_fused_nn_contrib_conv2d_winograd_without_weight_transform_add_nn_relu_kernel_2:
	.zero		376


//--------------------- .nv.constant0.tvmgen_default_fused_nn_conv2d_add_nn_relu_2_kernel --------------------------
	.section	.nv.constant0.tvmgen_default_fused_nn_conv2d_add_nn_relu_2_kernel,"a",@progbits
	.sectionflags	@""
	.align	4
.nv.constant0.tvmgen_default_fused_nn_conv2d_add_nn_relu_2_kernel:
	.zero		384


//--------------------- .nv.constant0.tvmgen_default_fused_nn_conv2d_add_add_nn_relu_kernel --------------------------
	.section	.nv.constant0.tvmgen_default_fused_nn_conv2d_add_add_nn_relu_kernel,"a",@progbits
	.sectionflags	@""
	.align	4
.nv.constant0.tvmgen_default_fused_nn_conv2d_add_add_nn_relu_kernel:
	.zero		392


//--------------------- .nv.constant0.tvmgen_default_fused_nn_conv2d_add_nn_relu_kernel --------------------------
	.section	.nv.constant0.tvmgen_default_fused_nn_conv2d_add_nn_relu_kernel,"a",@progbits
	.sectionflags	@""
	.align	4
.nv.constant0.tvmgen_default_fused_nn_conv2d_add_nn_relu_kernel:
	.zero		384


//--------------------- .nv.constant0.tvmgen_default_fused_nn_contrib_conv2d_winograd_without_weight_transform_add_nn_relu_kernel_1 --------------------------
	.section	.nv.constant0.tvmgen_default_fused_nn_contrib_conv2d_winograd_without_weight_transform_add_nn_relu_kernel_1,"a",@progbits
	.sectionflags	@""
	.align	4
.nv.constant0.tvmgen_default_fused_nn_contrib_conv2d_winograd_without_weight_transform_add_nn_relu_kernel_1:
	.zero		376


//--------------------- .nv.constant0.tvmgen_default_fused_nn_conv2d_add_nn_relu_5_kernel --------------------------
	.section	.nv.constant0.tvmgen_default_fused_nn_conv2d_add_nn_relu_5_kernel,"a",@progbits
	.sectionflags	@""
	.align	4
.nv.constant0.tvmgen_default_fused_nn_conv2d_add_nn_relu_5_kernel:
	.zero		384


//--------------------- .nv.constant0.tvmgen_default_fused_nn_contrib_conv2d_winograd_without_weight_transform_add_nn_relu_1_kernel --------------------------
	.section	.nv.constant0.tvmgen_default_fused_nn_contrib_conv2d_winograd_without_weight_transform_add_nn_relu_1_kernel,"a",@progbits
	.sectionflags	@""
	.align	4
.nv.constant0.tvmgen_default_fused_nn_contrib_conv2d_winograd_without_weight_transform_add_nn_relu_1_kernel:
	.zero		368


//--------------------- .nv.constant0.tvmgen_default_fused_nn_contrib_conv2d_winograd_without_weight_transform_add_nn_relu_1_kernel_1 --------------------------
	.section	.nv.constant0.tvmgen_default_fused_nn_contrib_conv2d_winograd_without_weight_transform_add_nn_relu_1_kernel_1,"a",@progbits
	.sectionflags	@""
	.align	4
.nv.constant0.tvmgen_default_fused_nn_contrib_conv2d_winograd_without_weight_transform_add_nn_relu_1_kernel_1:
	.zero		376


//--------------------- .nv.constant0.tvmgen_default_fused_nn_conv2d_add_nn_relu_7_kernel --------------------------
	.section	.nv.constant0.tvmgen_default_fused_nn_conv2d_add_nn_relu_7_kernel,"a",@progbits
	.sectionflags	@""
	.align	4
.nv.constant0.tvmgen_default_fused_nn_conv2d_add_nn_relu_7_kernel:
	.zero		384


//--------------------- .nv.constant0.tvmgen_default_fused_nn_max_pool2d_kernel --------------------------
	.section	.nv.constant0.tvmgen_default_fused_nn_max_pool2d_kernel,"a",@progbits
	.sectionflags	@""
	.align	4
.nv.constant0.tvmgen_default_fused_nn_max_pool2d_kernel:
	.zero		368


//--------------------- .nv.constant0.tvmgen_default_fused_nn_conv2d_add_nn_relu_1_kernel --------------------------
	.section	.nv.constant0.tvmgen_default_fused_nn_conv2d_add_nn_relu_1_kernel,"a",@progbits
	.sectionflags	@""
	.align	4
.nv.constant0.tvmgen_default_fused_nn_conv2d_add_nn_relu_1_kernel:
	.zero		384


//--------------------- .nv.constant0.tvmgen_default_fused_nn_conv2d_add_2_kernel --------------------------
	.section	.nv.constant0.tvmgen_default_fused_nn_conv2d_add_2_kernel,"a",@progbits
	.sectionflags	@""
	.align	4
.nv.constant0.tvmgen_default_fused_nn_conv2d_add_2_kernel:
	.zero		384


//--------------------- .nv.constant0.tvmgen_default_fused_nn_conv2d_add_nn_relu_9_kernel --------------------------
	.section	.nv.constant0.tvmgen_default_fused_nn_conv2d_add_nn_relu_9_kernel,"a",@progbits
	.sectionflags	@""
	.align	4
.nv.constant0.tvmgen_default_fused_nn_conv2d_add_nn_relu_9_kernel:
	.zero		384


//--------------------- .nv.constant0.tvmgen_default_fused_nn_contrib_conv2d_winograd_without_weight_transform_add_nn_relu_2_kernel_2 --------------------------
	.section	.nv.constant0.tvmgen_default_fused_nn_contrib_conv2d_winograd_without_weight_transform_add_nn_relu_2_kernel_2,"a",@progbits
	.sectionflags	@""
	.align	4
.nv.constant0.tvmgen_default_fused_nn_contrib_conv2d_winograd_without_weight_transform_add_nn_relu_2_kernel_2:
	.zero		376


//--------------------- .nv.constant0.tvmgen_default_fused_nn_contrib_conv2d_winograd_without_weight_transform_add_nn_relu_2_kernel --------------------------
	.section	.nv.constant0.tvmgen_default_fused_nn_contrib_conv2d_winograd_without_weight_transform_add_nn_relu_2_kernel,"a",@progbits
	.sectionflags	@""
	.align	4
.nv.constant0.tvmgen_default_fused_nn_contrib_conv2d_winograd_without_weight_transform_add_nn_relu_2_kernel:
	.zero		368


//--------------------- .nv.constant0.tvmgen_default_fused_nn_conv2d_add_kernel --------------------------
	.section	.nv.constant0.tvmgen_default_fused_nn_conv2d_add_kernel,"a",@progbits
	.sectionflags	@""
	.align	4
.nv.constant0.tvmgen_default_fused_nn_conv2d_add_kernel:
	.zero		384


//--------------------- .nv.constant0.tvmgen_default_fused_nn_conv2d_add_1_kernel --------------------------
	.section	.nv.constant0.tvmgen_default_fused_nn_conv2d_add_1_kernel,"a",@progbits
	.sectionflags	@""
	.align	4
.nv.constant0.tvmgen_default_fused_nn_conv2d_add_1_kernel:
	.zero		384


//--------------------- .text.tvmgen_default_fused_nn_dense_add_kernel --------------------------
	.section	.text.tvmgen_default_fused_nn_dense_add_kernel,"ax",@progbits
	.sectionflags	@"SHF_BARRIERS=1"
	.sectioninfo	@"SHI_REGISTERS=62"
	.align	128
        .global         tvmgen_default_fused_nn_dense_add_kernel
        .type           tvmgen_default_fused_nn_dense_add_kernel,@function
        .size           tvmgen_default_fused_nn_dense_add_kernel,(.L_x_111 - tvmgen_default_fused_nn_dense_add_kernel)
        .other          tvmgen_default_fused_nn_dense_add_kernel,@"STO_CUDA_ENTRY STV_DEFAULT"
tvmgen_default_fused_nn_dense_add_kernel:
.text.tvmgen_default_fused_nn_dense_add_kernel:
[----:B------:R-:W-:Y:S02]  /*0000*/  MOV R1, c[0x0][0x28] ;  /* 0x00000a0000017a02 */ /* 0x000fe40000000f00 */
[----:B------:R-:W0:Y:S01]  /*0010*/  S2R R9, SR_TID.X ;  /* 0x0000000000097919 */ /* 0x000e220000002100 */
[----:B------:R-:W-:Y:S01]  /*0020*/  MOV R7, 0x4 ;  /* 0x0000000400077802 */ /* 0x000fe20000000f00 */
[----:B------:R-:W-:Y:S02]  /*0030*/  ULDC.64 UR4, c[0x0][0x118] ;  /* 0x0000460000047ab9 */ /* 0x000fe40000000a00 */
[----:B------:R-:W1:Y:S02]  /*0040*/  S2R R6, SR_CTAID.X ;  /* 0x0000000000067919 */ /* 0x000e640000002500 */
[----:B0-----:R-:W-:Y:S01]  /*0050*/  IMAD.WIDE R4, R9, R7, c[0x0][0x168] ;  /* 0x00005a0009047625 */ /* 0x001fe200078e0207 */
[----:B-1----:R-:W-:-:S04]  /*0060*/  LEA R2, R6, R9, 0xb ;  /* 0x0000000906027211 */ /* 0x002fc800078e58ff */
[----:B------:R-:W2:Y:S01]  /*0070*/  LDG.E.CONSTANT R43, [R4.64] ;  /* 0x00000004042b7981 */ /* 0x000ea2000c1e9900 */
[----:B------:R-:W-:-:S03]  /*0080*/  IMAD.WIDE R2, R2, R7, c[0x0][0x170] ;  /* 0x00005c0002027625 */ /* 0x000fc600078e0207 */
[----:B------:R-:W3:Y:S04]  /*0090*/  LDG.E.CONSTANT R42, [R4.64+0x100] ;  /* 0x00010004042a7981 */ /* 0x000ee8000c1e9900 */
[----:B------:R-:W2:Y:S04]  /*00a0*/  LDG.E.CONSTANT R0, [R2.64] ;  /* 0x0000000402007981 */ /* 0x000ea8000c1e9900 */
[----:B------:R-:W3:Y:S04]  /*00b0*/  LDG.E.CONSTANT R45, [R2.64+0x100] ;  /* 0x00010004022d7981 */ /* 0x000ee8000c1e9900 */
[----:B------:R-:W4:Y:S04]  /*00c0*/  LDG.E.CONSTANT R54, [R4.64+0x200] ;  /* 0x0002000404367981 */ /* 0x000f28000c1e9900 */
[----:B------:R-:W4:Y:S04]  /*00d0*/  LDG.E.CONSTANT R57, [R2.64+0x200] ;  /* 0x0002000402397981 */ /* 0x000f28000c1e9900 */
[----:B------:R-:W5:Y:S04]  /*00e0*/  LDG.E.CONSTANT R46, [R4.64+0x300] ;  /* 0x00030004042e7981 */ /* 0x000f68000c1e9900 */
        /* <DEDUP_REMOVED lines=42> */
[----:B------:R0:W5:Y:S01]  /*0390*/  LDG.E.CONSTANT R59, [R2.64+0x1f00] ;  /* 0x001f0004023b7981 */ /* 0x000162000c1e9900 */
[----:B--2---:R-:W-:-:S03]  /*03a0*/  FFMA R0, R0, R43, RZ ;  /* 0x0000002b00007223 */ /* 0x004fc600000000ff */
[----:B------:R-:W2:Y:S01]  /*03b0*/  LDG.E.CONSTANT R43, [R4.64+0x1900] ;  /* 0x00190004042b7981 */ /* 0x000ea2000c1e9900 */
[----:B---3--:R-:W-:-:S03]  /*03c0*/  FFMA R0, R45, R42, R0 ;  /* 0x0000002a2d007223 */ /* 0x008fc60000000000 */
[----:B------:R-:W3:Y:S04]  /*03d0*/  LDG.E.CONSTANT R45, [R4.64+0x1800] ;  /* 0x00180004042d7981 */ /* 0x000ee8000c1e9900 */
[----:B------:R0:W3:Y:S01]  /*03e0*/  LDG.E.CONSTANT R42, [R2.64+0x1800] ;  /* 0x00180004022a7981 */ /* 0x0000e2000c1e9900 */
[----:B----4-:R-:W-:-:S03]  /*03f0*/  FFMA R54, R57, R54, R0 ;  /* 0x0000003639367223 */ /* 0x010fc60000000000 */
[----:B------:R0:W2:Y:S01]  /*0400*/  LDG.E.CONSTANT R0, [R2.64+0x1900] ;  /* 0x0019000402007981 */ /* 0x0000a2000c1e9900 */
[----:B-----5:R-:W-:-:S03]  /*0410*/  FFMA R57, R49, R46, R54 ;  /* 0x0000002e31397223 */ /* 0x020fc60000000036 */
[----:B------:R-:W4:Y:S04]  /*0420*/  LDG.E.CONSTANT R49, [R4.64+0x1a00] ;  /* 0x001a000404317981 */ /* 0x000f28000c1e9900 */
[----:B------:R0:W4:Y:S01]  /*0430*/  LDG.E.CONSTANT R46, [R2.64+0x1a00] ;  /* 0x001a0004022e7981 */ /* 0x000122000c1e9900 */
[----:B------:R-:W-:-:S03]  /*0440*/  FFMA R54, R48, R51, R57 ;  /* 0x0000003330367223 */ /* 0x000fc60000000039 */
[----:B------:R-:W5:Y:S04]  /*0450*/  LDG.E.CONSTANT R51, [R4.64+0x1b00] ;  /* 0x001b000404337981 */ /* 0x000f68000c1e9900 */
[----:B------:R0:W5:Y:S01]  /*0460*/  LDG.E.CONSTANT R48, [R2.64+0x1b00] ;  /* 0x001b000402307981 */ /* 0x000162000c1e9900 */
[----:B------:R-:W-:-:S03]  /*0470*/  FFMA R54, R55, R52, R54 ;  /* 0x0000003437367223 */ /* 0x000fc60000000036 */
[----:B------:R-:W5:Y:S04]  /*0480*/  LDG.E.CONSTANT R55, [R4.64+0x1c00] ;  /* 0x001c000404377981 */ /* 0x000f68000c1e9900 */
[----:B------:R0:W5:Y:S01]  /*0490*/  LDG.E.CONSTANT R52, [R2.64+0x1c00] ;  /* 0x001c000402347981 */ /* 0x000162000c1e9900 */
[----:B------:R-:W-:-:S03]  /*04a0*/  FFMA R58, R53, R50, R54 ;  /* 0x00000032353a7223 */ /* 0x000fc60000000036 */
[----:B------:R-:W5:Y:S04]  /*04b0*/  LDG.E.CONSTANT R54, [R4.64+0x1d00] ;  /* 0x001d000404367981 */ /* 0x000f68000c1e9900 */
[----:B------:R0:W5:Y:S04]  /*04c0*/  LDG.E.CONSTANT R53, [R2.64+0x1d00] ;  /* 0x001d000402357981 */ /* 0x000168000c1e9900 */
[----:B------:R-:W5:Y:S04]  /*04d0*/  LDG.E.CONSTANT R50, [R4.64+0x1e00] ;  /* 0x001e000404327981 */ /* 0x000f68000c1e9900 */
[----:B------:R0:W5:Y:S01]  /*04e0*/  LDG.E.CONSTANT R57, [R2.64+0x1e00] ;  /* 0x001e000402397981 */ /* 0x000162000c1e9900 */
[----:B------:R-:W-:-:S04]  /*04f0*/  FFMA R10, R41, R10, R58 ;  /* 0x0000000a290a7223 */ /* 0x000fc8000000003a */
        /* <DEDUP_REMOVED lines=15> */
[----:B------:R-:W-:Y:S01]  /*05f0*/  FFMA R11, R44, R47, R11 ;  /* 0x0000002f2c0b7223 */ /* 0x000fe2000000000b */
[----:B0-----:R-:W-:-:S03]  /*0600*/  VOTE.ANY R3, PT, PT ;  /* 0x0000000000037806 */ /* 0x001fc600038e0100 */
[----:B---3--:R-:W-:-:S04]  /*0610*/  FFMA R11, R42, R45, R11 ;  /* 0x0000002d2a0b7223 */ /* 0x008fc8000000000b */
[----:B--2---:R-:W-:-:S04]  /*0620*/  FFMA R11, R0, R43, R11 ;  /* 0x0000002b000b7223 */ /* 0x004fc8000000000b */
[----:B----4-:R-:W-:-:S04]  /*0630*/  FFMA R11, R46, R49, R11 ;  /* 0x000000312e0b7223 */ /* 0x010fc8000000000b */
[----:B-----5:R-:W-:-:S04]  /*0640*/  FFMA R11, R48, R51, R11 ;  /* 0x00000033300b7223 */ /* 0x020fc8000000000b */
[----:B------:R-:W-:-:S04]  /*0650*/  FFMA R52, R52, R55, R11 ;  /* 0x0000003734347223 */ /* 0x000fc8000000000b */
[----:B------:R-:W-:-:S04]  /*0660*/  FFMA R52, R53, R54, R52 ;  /* 0x0000003635347223 */ /* 0x000fc80000000034 */
[----:B------:R-:W-:-:S04]  /*0670*/  FFMA R50, R57, R50, R52 ;  /* 0x0000003239327223 */ /* 0x000fc80000000034 */
[----:B------:R-:W-:-:S05]  /*0680*/  FFMA R50, R59, R56, R50 ;  /* 0x000000383b327223 */ /* 0x000fca0000000032 */
[----:B------:R-:W0:Y:S02]  /*0690*/  SHFL.DOWN PT, R5, R50, 0x10, 0x1f ;  /* 0x0a001f0032057f89 */ /* 0x000e2400000e0000 */
[----:B0-----:R-:W-:-:S05]  /*06a0*/  FADD R0, R50, R5 ;  /* 0x0000000532007221 */ /* 0x001fca0000000000 */
[----:B------:R-:W0:Y:S02]  /*06b0*/  SHFL.DOWN PT, R5, R0, 0x8, 0x1f ;  /* 0x09001f0000057f89 */ /* 0x000e2400000e0000 */
[----:B0-----:R-:W-:-:S05]  /*06c0*/  FADD R2, R0, R5 ;  /* 0x0000000500027221 */ /* 0x001fca0000000000 */
[----:B------:R-:W0:Y:S02]  /*06d0*/  SHFL.DOWN PT, R5, R2, 0x4, 0x1f ;  /* 0x08801f0002057f89 */ /* 0x000e2400000e0000 */
[----:B0-----:R-:W-:-:S05]  /*06e0*/  FADD R4, R2, R5 ;  /* 0x0000000502047221 */ /* 0x001fca0000000000 */
[----:B------:R-:W0:Y:S01]  /*06f0*/  SHFL.DOWN PT, R5, R4, 0x2, 0x1f ;  /* 0x08401f0004057f89 */ /* 0x000e2200000e0000 */
[----:B------:R-:W-:Y:S01]  /*0700*/  LOP3.LUT P0, RZ, R9, 0x1f, RZ, 0xc0, !PT ;  /* 0x0000001f09ff7812 */ /* 0x000fe2000780c0ff */
[----:B0-----:R-:W-:-:S05]  /*0710*/  FADD R10, R4, R5 ;  /* 0x00000005040a7221 */ /* 0x001fca0000000000 */
[----:B------:R-:W0:Y:S07]  /*0720*/  SHFL.DOWN PT, R5, R10, 0x1, 0x1f ;  /* 0x08201f000a057f89 */ /* 0x000e2e00000e0000 */
[----:B------:R-:W-:Y:S02]  /*0730*/  @!P0 SHF.R.S32.HI R11, RZ, 0x5, R9 ;  /* 0x00000005ff0b8819 */ /* 0x000fe40000011409 */
[----:B------:R-:W-:Y:S01]  /*0740*/  ISETP.GT.AND P1, PT, R9, 0x1, PT ;  /* 0x000000010900780c */ /* 0x000fe20003f24270 */
[----:B0-----:R-:W-:-:S05]  /*0750*/  @!P0 FADD R12, R10, R5 ;  /* 0x000000050a0c8221 */ /* 0x001fca0000000000 */
[----:B------:R-:W-:Y:S04]  /*0760*/  @!P0 STS [R11.X4+0x4], R12 ;  /* 0x0000040c0b008388 */ /* 0x000fe80000004800 */
[----:B------:R-:W-:Y:S06]  /*0770*/  BAR.SYNC.DEFER_BLOCKING 0x0 ;  /* 0x0000000000007b1d */ /* 0x000fec0000010000 */
[----:B------:R-:W0:Y:S01]  /*0780*/  @!P1 LDS R8, [R9.X4+0x4] ;  /* 0x0000040009089984 */ /* 0x000e220000004800 */
[----:B------:R-:W-:-:S02]  /*0790*/  VOTE.ANY R5, PT, PT ;  /* 0x0000000000057806 */ /* 0x000fc400038e0100 */
[----:B------:R-:W-:-:S04]  /*07a0*/  ISETP.NE.AND P0, PT, R9, RZ, PT ;  /* 0x000000ff0900720c */ /* 0x000fc80003f05270 */
[----:B0-----:R-:W0:Y:S02]  /*07b0*/  SHFL.DOWN PT, R5, R8, 0x1, 0x1f ;  /* 0x08201f0008057f89 */ /* 0x001e2400000e0000 */
[----:B0-----:R-:W-:-:S07]  /*07c0*/  FADD R0, R8, R5 ;  /* 0x0000000508007221 */ /* 0x001fce0000000000 */
[----:B------:R-:W-:Y:S04]  /*07d0*/  @!P0 STS [RZ], R0 ;  /* 0x00000000ff008388 */ /* 0x000fe80000000800 */
[----:B------:R-:W-:Y:S06]  /*07e0*/  BAR.SYNC.DEFER_BLOCKING 0x0 ;  /* 0x0000000000007b1d */ /* 0x000fec0000010000 */
[----:B------:R-:W0:Y:S04]  /*07f0*/  @!P0 LDS R2, [RZ] ;  /* 0x00000000ff028984 */ /* 0x000e280000000800 */
[----:B0-----:R0:W-:Y:S04]  /*0800*/  @!P0 STS [0xc], R2 ;  /* 0x00000c02ff008388 */ /* 0x0011e80000000800 */
[----:B------:R-:W-:Y:S06]  /*0810*/  BAR.SYNC.DEFER_BLOCKING 0x0 ;  /* 0x0000000000007b1d */ /* 0x000fec0000010000 */
[----:B------:R-:W-:Y:S05]  /*0820*/  @P0 EXIT ;  /* 0x000000000000094d */ /* 0x000fea0003800000 */
[CC--:B0-----:R-:W-:Y:S01]  /*0830*/  IMAD.WIDE R2, R6.reuse, R7.reuse, c[0x0][0x178] ;  /* 0x00005e0006027625 */ /* 0x0c1fe200078e0207 */
[----:B------:R-:W0:Y:S05]  /*0840*/  LDS R0, [0xc] ;  /* 0x00000c00ff007984 */ /* 0x000e2a0000000800 */
[----:B------:R-:W0:Y:S01]  /*0850*/  LDG.E.CONSTANT R3, [R2.64] ;  /* 0x0000000402037981 */ /* 0x000e22000c1e9900 */
[----:B------:R-:W-:Y:S01]  /*0860*/  IMAD.WIDE R6, R6, R7, c[0x0][0x160] ;  /* 0x0000580006067625 */ /* 0x000fe200078e0207 */
[----:B0-----:R-:W-:-:S05]  /*0870*/  FADD R5, R0, R3 ;  /* 0x0000000300057221 */ /* 0x001fca0000000000 */
[----:B------:R-:W-:Y:S01]  /*0880*/  STG.E [R6.64], R5 ;  /* 0x0000000506007986 */ /* 0x000fe2000c101904 */
[----:B------:R-:W-:Y:S05]  /*0890*/  EXIT ;  /* 0x000000000000794d */ /* 0x000fea0003800000 */
.L_x_0:
[----:B------:R-:W-:-:S00]  /*08a0*/  BRA `(.L_x_0) ;  /* 0xfffffff000007947 */ /* 0x000fc0000383ffff */
[----:B------:R-:W-:-:S00]  /*08b0*/  NOP ;  /* 0x0000000000007918 */ /* 0x000fc00000000000 */
        /* <DEDUP_REMOVED lines=12> */
.L_x_111:


//--------------------- .text.tvmgen_default_fused_nn_conv2d_add_3_kernel --------------------------
	.section	.text.tvmgen_default_fused_nn_conv2d_add_3_kernel,"ax",@progbits
	.sectionflags	@"SHF_BARRIERS=1"
	.sectioninfo	@"SHI_REGISTERS=40"
	.align	128
        .global         tvmgen_default_fused_nn_conv2d_add_3_kernel
        .type           tvmgen_default_fused_nn_conv2d_add_3_kernel,@function
        .size           tvmgen_default_fused_nn_conv2d_add_3_kernel,(.L_x_112 - tvmgen_default_fused_nn_conv2d_add_3_kernel)
        .other          tvmgen_default_fused_nn_conv2d_add_3_kernel,@"STO_CUDA_ENTRY STV_DEFAULT"
tvmgen_default_fused_nn_conv2d_add_3_kernel:
.text.tvmgen_default_fused_nn_conv2d_add_3_kernel:
[----:B------:R-:W-:Y:S02]  /*0000*/  MOV R1, c[0x0][0x28] ;  /* 0x00000a0000017a02 */ /* 0x000fe40000000f00 */
[----:B------:R-:W0:Y:S01]  /*0010*/  S2R R35, SR_TID.X ;  /* 0x0000000000237919 */ /* 0x000e220000002100 */
[----:B------:R-:W-:Y:S01]  /*0020*/  CS2R R16, SRZ ;  /* 0x0000000000107805 */ /* 0x000fe2000001ff00 */
[----:B------:R-:W-:Y:S01]  /*0030*/  MOV R20, RZ ;  /* 0x000000ff00147202 */ /* 0x000fe20000000f00 */
[----:B------:R-:W-:Y:S01]  /*0040*/  IMAD.MOV.U32 R31, RZ, RZ, RZ ;  /* 0x000000ffff1f7224 */ /* 0x000fe200078e00ff */
[----:B------:R-:W1:Y:S01]  /*0050*/  S2R R32, SR_TID.Z ;  /* 0x0000000000207919 */ /* 0x000e620000002300 */
[----:B------:R-:W-:-:S03]  /*0060*/  ULDC.64 UR4, c[0x0][0x118] ;  /* 0x0000460000047ab9 */ /* 0x000fc60000000a00 */
[----:B------:R-:W2:Y:S04]  /*0070*/  S2R R37, SR_CTAID.Z ;  /* 0x0000000000257919 */ /* 0x000ea80000002700 */
[----:B------:R-:W3:Y:S01]  /*0080*/  S2R R14, SR_CTAID.Y ;  /* 0x00000000000e7919 */ /* 0x000ee20000002600 */
[C---:B0-----:R-:W-:Y:S01]  /*0090*/  IMAD R2, R35.reuse, 0x280, RZ ;  /* 0x0000028023027824 */ /* 0x041fe200078e02ff */
[C---:B------:R-:W-:Y:S01]  /*00a0*/  ISETP.GE.AND P0, PT, R35.reuse, 0x6, PT ;  /* 0x000000062300780c */ /* 0x040fe20003f06270 */
[C---:B------:R-:W-:Y:S01]  /*00b0*/  IMAD R9, R35.reuse, 0x5, RZ ;  /* 0x0000000523097824 */ /* 0x040fe200078e02ff */
[----:B-1----:R-:W-:Y:S02]  /*00c0*/  LEA.HI.SX32 R4, R35, R32, 0x1e ;  /* 0x0000002023047211 */ /* 0x002fe400078ff2ff */
[----:B------:R-:W-:-:S02]  /*00d0*/  LOP3.LUT R3, R2, 0xfffffc00, RZ, 0xc0, !PT ;  /* 0xfffffc0002037812 */ /* 0x000fc400078ec0ff */
[----:B--2---:R-:W-:Y:S02]  /*00e0*/  LEA R0, R37, R32, 0x5 ;  /* 0x0000002025007211 */ /* 0x004fe400078e28ff */
[C---:B------:R-:W-:Y:S02]  /*00f0*/  LOP3.LUT R2, R9.reuse, 0x7, RZ, 0xc0, !PT ;  /* 0x0000000709027812 */ /* 0x040fe400078ec0ff */
[C---:B------:R-:W-:Y:S01]  /*0100*/  IADD3 R7, R9.reuse, 0x2, RZ ;  /* 0x0000000209077810 */ /* 0x040fe20007ffe0ff */
[----:B------:R-:W-:Y:S01]  /*0110*/  IMAD.SHL.U32 R0, R0, 0x1000, RZ ;  /* 0x0000100000007824 */ /* 0x000fe200078e00ff */
[C---:B------:R-:W-:Y:S02]  /*0120*/  IADD3 R11, R9.reuse, 0x3, RZ ;  /* 0x00000003090b7810 */ /* 0x040fe40007ffe0ff */
[----:B------:R-:W-:Y:S02]  /*0130*/  IADD3 R13, R9, 0x4, RZ ;  /* 0x00000004090d7810 */ /* 0x000fe40007ffe0ff */
[----:B------:R-:W-:-:S02]  /*0140*/  IADD3 R29, R2, R0, R3 ;  /* 0x00000000021d7210 */ /* 0x000fc40007ffe003 */
[----:B------:R-:W-:Y:S02]  /*0150*/  LEA R36, R32, R35, 0x2 ;  /* 0x0000002320247211 */ /* 0x000fe400078e10ff */
[----:B------:R-:W-:Y:S02]  /*0160*/  IADD3 R3, R9, 0x1, RZ ;  /* 0x0000000109037810 */ /* 0x000fe40007ffe0ff */
[-C--:B------:R-:W-:Y:S01]  /*0170*/  LEA.HI.SX32 R5, R7, R32.reuse, 0x1b ;  /* 0x0000002007057211 */ /* 0x080fe200078fdaff */
[----:B------:R-:W-:Y:S01]  /*0180*/  IMAD.HI R2, R36, 0x4ec4ec4f, RZ ;  /* 0x4ec4ec4f24027827 */ /* 0x000fe200078e02ff */
[-C--:B------:R-:W-:Y:S02]  /*0190*/  LEA.HI.SX32 R8, R11, R32.reuse, 0x1b ;  /* 0x000000200b087211 */ /* 0x080fe400078fdaff */
[----:B------:R-:W-:Y:S02]  /*01a0*/  ISETP.GE.AND P1, PT, R4, 0x1a, PT ;  /* 0x0000001a0400780c */ /* 0x000fe40003f26270 */
[----:B------:R-:W-:-:S02]  /*01b0*/  LEA.HI.SX32 R10, R13, R32, 0x1b ;  /* 0x000000200d0a7211 */ /* 0x000fc400078fdaff */
[----:B------:R-:W-:Y:S02]  /*01c0*/  SHF.L.U32 R4, R3, 0x7, RZ ;  /* 0x0000000703047819 */ /* 0x000fe400000006ff */
[----:B------:R-:W-:Y:S02]  /*01d0*/  ISETP.LT.AND P2, PT, R5, 0x20, !P0 ;  /* 0x000000200500780c */ /* 0x000fe40004741270 */
[----:B------:R-:W-:Y:S01]  /*01e0*/  ISETP.LT.AND P3, PT, R8, 0x20, !P0 ;  /* 0x000000200800780c */ /* 0x000fe20004761270 */
[----:B------:R-:W-:Y:S01]  /*01f0*/  IMAD.SHL.U32 R8, R11, 0x80, RZ ;  /* 0x000000800b087824 */ /* 0x000fe200078e00ff */
[----:B------:R-:W-:Y:S02]  /*0200*/  ISETP.LT.AND P0, PT, R10, 0x20, !P0 ;  /* 0x000000200a00780c */ /* 0x000fe40004701270 */
[----:B------:R-:W-:Y:S02]  /*0210*/  LOP3.LUT R6, R3, 0x7, RZ, 0xc0, !PT ;  /* 0x0000000703067812 */ /* 0x000fe400078ec0ff */
[----:B------:R-:W-:-:S02]  /*0220*/  LOP3.LUT R5, R4, 0xfffffc00, RZ, 0xc0, !PT ;  /* 0xfffffc0004057812 */ /* 0x000fc400078ec0ff */
[----:B------:R-:W-:Y:S02]  /*0230*/  SHF.L.U32 R10, R13, 0x7, RZ ;  /* 0x000000070d0a7819 */ /* 0x000fe400000006ff */
[----:B------:R-:W-:Y:S02]  /*0240*/  SHF.R.U32.HI R3, RZ, 0x1f, R2 ;  /* 0x0000001fff037819 */ /* 0x000fe40000011602 */
[----:B------:R-:W-:Y:S02]  /*0250*/  SHF.L.U32 R4, R7, 0x7, RZ ;  /* 0x0000000707047819 */ /* 0x000fe400000006ff */
[----:B------:R-:W-:Y:S02]  /*0260*/  LOP3.LUT R12, R13, 0x7, RZ, 0xc0, !PT ;  /* 0x000000070d0c7812 */ /* 0x000fe400078ec0ff */
[----:B------:R-:W-:Y:S02]  /*0270*/  IADD3 R5, R6, R0, R5 ;  /* 0x0000000006057210 */ /* 0x000fe40007ffe005 */
[----:B------:R-:W-:-:S02]  /*0280*/  LOP3.LUT R13, R10, 0xfffffc00, RZ, 0xc0, !PT ;  /* 0xfffffc000a0d7812 */ /* 0x000fc400078ec0ff */
[----:B------:R-:W-:Y:S02]  /*0290*/  LOP3.LUT R6, R7, 0x7, RZ, 0xc0, !PT ;  /* 0x0000000707067812 */ /* 0x000fe400078ec0ff */
[----:B------:R-:W-:Y:S02]  /*02a0*/  LOP3.LUT R10, R11, 0x7, RZ, 0xc0, !PT ;  /* 0x000000070b0a7812 */ /* 0x000fe400078ec0ff */
[----:B------:R-:W-:Y:S01]  /*02b0*/  LEA.HI.SX32 R3, R2, R3, 0x1e ;  /* 0x0000000302037211 */ /* 0x000fe200078ff2ff */
[----:B------:R-:W-:Y:S01]  /*02c0*/  IMAD.MOV.U32 R2, RZ, RZ, 0x4 ;  /* 0x00000004ff027424 */ /* 0x000fe200078e00ff */
[----:B------:R-:W-:Y:S02]  /*02d0*/  LOP3.LUT R7, R4, 0xfffffc00, RZ, 0xc0, !PT ;  /* 0xfffffc0004077812 */ /* 0x000fe400078ec0ff */
[----:B------:R-:W-:Y:S01]  /*02e0*/  LOP3.LUT R11, R8, 0xfffffc00, RZ, 0xc0, !PT ;  /* 0xfffffc00080b7812 */ /* 0x000fe200078ec0ff */
[----:B------:R-:W-:Y:S01]  /*02f0*/  IMAD.WIDE R28, R29, R2, c[0x0][0x170] ;  /* 0x00005c001d1c7625 */ /* 0x000fe200078e0202 */
[----:B------:R-:W-:-:S02]  /*0300*/  IADD3 R13, R12, R0, R13 ;  /* 0x000000000c0d7210 */ /* 0x000fc40007ffe00d */
[----:B------:R-:W-:Y:S01]  /*0310*/  IADD3 R27, R6, R0, R7 ;  /* 0x00000000061b7210 */ /* 0x000fe20007ffe007 */
[----:B------:R-:W-:Y:S01]  /*0320*/  IMAD.WIDE R4, R5, R2, c[0x0][0x170] ;  /* 0x00005c0005047625 */ /* 0x000fe200078e0202 */
[----:B------:R-:W-:Y:S02]  /*0330*/  IADD3 R11, R10, R0, R11 ;  /* 0x000000000a0b7210 */ /* 0x000fe40007ffe00b */
[----:B------:R-:W-:Y:S01]  /*0340*/  MOV R30, R28 ;  /* 0x0000001c001e7202 */ /* 0x000fe20000000f00 */
[----:B------:R-:W-:Y:S01]  /*0350*/  IMAD R0, R3, -0xd, R36 ;  /* 0xfffffff303007824 */ /* 0x000fe200078e0224 */
[----:B------:R-:W-:Y:S01]  /*0360*/  MOV R28, R4 ;  /* 0x00000004001c7202 */ /* 0x000fe20000000f00 */
[-C--:B------:R-:W-:Y:S01]  /*0370*/  IMAD.WIDE R6, R13, R2.reuse, c[0x0][0x170] ;  /* 0x00005c000d067625 */ /* 0x080fe200078e0202 */
[----:B------:R-:W-:Y:S02]  /*0380*/  ISETP.LT.AND P1, PT, R35, 0x4, !P1 ;  /* 0x000000042300780c */ /* 0x000fe40004f21270 */
[----:B------:R-:W-:Y:S01]  /*0390*/  MOV R4, RZ ;  /* 0x000000ff00047202 */ /* 0x000fe20000000f00 */
[----:B------:R-:W-:Y:S01]  /*03a0*/  IMAD R3, R3, 0xc4, R0 ;  /* 0x000000c403037824 */ /* 0x000fe200078e0200 */
[----:B------:R-:W-:Y:S01]  /*03b0*/  MOV R0, R7 ;  /* 0x0000000700007202 */ /* 0x000fe20000000f00 */
[----:B------:R-:W-:-:S04]  /*03c0*/  IMAD.WIDE R24, R11, R2, c[0x0][0x170] ;  /* 0x00005c000b187625 */ /* 0x000fc800078e0202 */
[----:B------:R-:W-:-:S04]  /*03d0*/  IMAD.WIDE R26, R27, R2, c[0x0][0x170] ;  /* 0x00005c001b1a7625 */ /* 0x000fc800078e0202 */
[----:B---3--:R-:W-:Y:S02]  /*03e0*/  IMAD R3, R14, 0x1c, R3 ;  /* 0x0000001c0e037824 */ /* 0x008fe400078e0203 */
[----:B------:R-:W-:Y:S01]  /*03f0*/  IMAD.MOV.U32 R7, RZ, RZ, R25 ;  /* 0x000000ffff077224 */ /* 0x000fe200078e0019 */
[----:B------:R-:W-:Y:S01]  /*0400*/  MOV R25, R27 ;  /* 0x0000001b00197202 */ /* 0x000fe20000000f00 */
[----:B------:R-:W-:Y:S01]  /*0410*/  IMAD.MOV.U32 R27, RZ, RZ, R5 ;  /* 0x000000ffff1b7224 */ /* 0x000fe200078e0005 */
[C---:B------:R-:W-:Y:S01]  /*0420*/  LEA R5, R32.reuse, R9, 0x5 ;  /* 0x0000000920057211 */ /* 0x040fe200078e28ff */
[----:B------:R-:W-:Y:S01]  /*0430*/  IMAD.WIDE R2, R3, R2, c[0x0][0x168] ;  /* 0x00005a0003027625 */ /* 0x000fe200078e0202 */
[----:B------:R-:W-:-:S03]  /*0440*/  SHF.L.U32 R32, R32, 0x5, RZ ;  /* 0x0000000520207819 */ /* 0x000fc600000006ff */
.L_x_1:
[----:B------:R-:W-:Y:S01]  /*0450*/  IMAD.MOV.U32 R8, RZ, RZ, R30 ;  /* 0x000000ffff087224 */ /* 0x000fe200078e001e */
[----:B------:R-:W-:Y:S01]  /*0460*/  MOV R9, R29 ;  /* 0x0000001d00097202 */ /* 0x000fe20000000f00 */
[----:B------:R-:W-:Y:S01]  /*0470*/  IMAD.MOV.U32 R11, RZ, RZ, R27 ;  /* 0x000000ffff0b7224 */ /* 0x000fe200078e001b */
[----:B------:R-:W-:Y:S01]  /*0480*/  MOV R10, R28 ;  /* 0x0000001c000a7202 */ /* 0x000fe20000000f00 */
[----:B------:R0:W2:Y:S04]  /*0490*/  @P1 LDG.E.CONSTANT R19, [R2.64] ;  /* 0x0000000402131981 */ /* 0x0000a8000c1e9900 */
[----:B------:R1:W3:Y:S04]  /*04a0*/  LDG.E.CONSTANT R18, [R8.64] ;  /* 0x0000000408127981 */ /* 0x0002e8000c1e9900 */
[----:B------:R-:W4:Y:S04]  /*04b0*/  LDG.E.CONSTANT R22, [R10.64] ;  /* 0x000000040a167981 */ /* 0x000f28000c1e9900 */
[----:B------:R-:W-:Y:S01]  /*04c0*/  BAR.SYNC.DEFER_BLOCKING 0x0 ;  /* 0x0000000000007b1d */ /* 0x000fe20000010000 */
[----:B-1----:R-:W-:-:S02]  /*04d0*/  @P2 MOV R8, R26 ;  /* 0x0000001a00082202 */ /* 0x002fc40000000f00 */
[----:B------:R-:W-:-:S05]  /*04e0*/  @P2 MOV R9, R25 ;  /* 0x0000001900092202 */ /* 0x000fca0000000f00 */
[----:B------:R1:W5:Y:S02]  /*04f0*/  @P2 LDG.E.CONSTANT R21, [R8.64] ;  /* 0x0000000408152981 */ /* 0x000364000c1e9900 */
[----:B-1----:R-:W-:Y:S01]  /*0500*/  @P3 IMAD.MOV.U32 R8, RZ, RZ, R24 ;  /* 0x000000ffff083224 */ /* 0x002fe200078e0018 */
[----:B------:R-:W-:-:S05]  /*0510*/  @P3 MOV R9, R7 ;  /* 0x0000000700093202 */ /* 0x000fca0000000f00 */
[----:B------:R1:W5:Y:S02]  /*0520*/  @P3 LDG.E.CONSTANT R23, [R8.64] ;  /* 0x0000000408173981 */ /* 0x000364000c1e9900 */
[----:B-1----:R-:W-:Y:S01]  /*0530*/  @P0 MOV R8, R6 ;  /* 0x0000000600080202 */ /* 0x002fe20000000f00 */
[----:B------:R-:W-:-:S05]  /*0540*/  @P0 IMAD.MOV.U32 R9, RZ, RZ, R0 ;  /* 0x000000ffff090224 */ /* 0x000fca00078e0000 */
[----:B------:R-:W5:Y:S01]  /*0550*/  @P0 LDG.E.CONSTANT R14, [R8.64] ;  /* 0x00000004080e0981 */ /* 0x000f62000c1e9900 */
[----:B------:R-:W-:Y:S02]  /*0560*/  IADD3 R30, P6, R30, 0x20, RZ ;  /* 0x000000201e1e7810 */ /* 0x000fe40007fde0ff */
[----:B------:R-:W-:Y:S02]  /*0570*/  IADD3 R4, R4, 0x1, RZ ;  /* 0x0000000104047810 */ /* 0x000fe40007ffe0ff */
[----:B------:R-:W-:Y:S02]  /*0580*/  IADD3.X R29, RZ, R29, RZ, P6, !PT ;  /* 0x0000001dff1d7210 */ /* 0x000fe400037fe4ff */
[----:B0-----:R-:W-:Y:S02]  /*0590*/  IADD3 R2, P5, R2, 0x1880, RZ ;  /* 0x0000188002027810 */ /* 0x001fe40007fbe0ff */
[----:B------:R-:W-:Y:S02]  /*05a0*/  ISETP.NE.AND P6, PT, R4, 0x80, PT ;  /* 0x000000800400780c */ /* 0x000fe40003fc5270 */
[----:B------:R-:W-:-:S02]  /*05b0*/  IADD3.X R3, RZ, R3, RZ, P5, !PT ;  /* 0x00000003ff037210 */ /* 0x000fc40002ffe4ff */
[----:B------:R-:W-:Y:S02]  /*05c0*/  IADD3 R28, P4, R28, 0x20, RZ ;  /* 0x000000201c1c7810 */ /* 0x000fe40007f9e0ff */
[----:B------:R-:W-:-:S03]  /*05d0*/  IADD3 R26, P5, R26, 0x20, RZ ;  /* 0x000000201a1a7810 */ /* 0x000fc60007fbe0ff */
[----:B------:R-:W-:Y:S01]  /*05e0*/  IMAD.X R27, RZ, RZ, R27, P4 ;  /* 0x000000ffff1b7224 */ /* 0x000fe200020e061b */
[----:B------:R-:W-:Y:S02]  /*05f0*/  IADD3.X R25, RZ, R25, RZ, P5, !PT ;  /* 0x00000019ff197210 */ /* 0x000fe40002ffe4ff */
[----:B------:R-:W-:Y:S02]  /*0600*/  IADD3 R6, P5, R6, 0x20, RZ ;  /* 0x0000002006067810 */ /* 0x000fe40007fbe0ff */
[----:B------:R-:W-:-:S03]  /*0610*/  IADD3 R24, P4, R24, 0x20, RZ ;  /* 0x0000002018187810 */ /* 0x000fc60007f9e0ff */
[----:B------:R-:W-:Y:S01]  /*0620*/  IMAD.X R0, RZ, RZ, R0, P5 ;  /* 0x000000ffff007224 */ /* 0x000fe200028e0600 */
[----:B------:R-:W-:Y:S01]  /*0630*/  IADD3.X R7, RZ, R7, RZ, P4, !PT ;  /* 0x00000007ff077210 */ /* 0x000fe200027fe4ff */
[----:B--2---:R-:W-:Y:S04]  /*0640*/  @P1 STS [R36.X4], R19 ;  /* 0x0000001324001388 */ /* 0x004fe80000004800 */
[----:B---3--:R-:W-:Y:S04]  /*0650*/  STS [R5.X4+0x1a0], R18 ;  /* 0x0001a01205007388 */ /* 0x008fe80000004800 */
[----:B----4-:R-:W-:Y:S04]  /*0660*/  STS [R5.X4+0x1a4], R22 ;  /* 0x0001a41605007388 */ /* 0x010fe80000004800 */
[----:B-----5:R-:W-:Y:S04]  /*0670*/  @P2 STS [R5.X4+0x1a8], R21 ;  /* 0x0001a81505002388 */ /* 0x020fe80000004800 */
[----:B------:R-:W-:Y:S04]  /*0680*/  @P3 STS [R5.X4+0x1ac], R23 ;  /* 0x0001ac1705003388 */ /* 0x000fe80000004800 */
[----:B------:R-:W-:Y:S04]  /*0690*/  @P0 STS [R5.X4+0x1b0], R14 ;  /* 0x0001b00e05000388 */ /* 0x000fe80000004800 */
[----:B------:R-:W-:Y:S06]  /*06a0*/  BAR.SYNC.DEFER_BLOCKING 0x0 ;  /* 0x0000000000007b1d */ /* 0x000fec0000010000 */
[----:B------:R-:W-:Y:S04]  /*06b0*/  LDS R33, [R35.X8] ;  /* 0x0000000023217984 */ /* 0x000fe80000008800 */
[----:B------:R-:W0:Y:S04]  /*06c0*/  LDS.128 R8, [R32+0x1a0] ;  /* 0x0001a00020087984 */ /* 0x000e280000000c00 */
[----:B------:R-:W1:Y:S04]  /*06d0*/  LDS.128 R12, [R32+0x5a0] ;  /* 0x0005a000200c7984 */ /* 0x000e680000000c00 */
[----:B------:R-:W2:Y:S01]  /*06e0*/  LDS R34, [R35.X8+0x34] ;  /* 0x0000340023227984 */ /* 0x000ea20000008800 */
[----:B0-----:R-:W-:Y:S01]  /*06f0*/  FFMA R19, R8, R33, R16 ;  /* 0x0000002108137223 */ /* 0x001fe20000000010 */
[----:B-1----:R-:W-:-:S03]  /*0700*/  FFMA R8, R33, R12, R17 ;  /* 0x0000000c21087223 */ /* 0x002fc60000000011 */
[C---:B--2---:R-:W-:Y:S01]  /*0710*/  FFMA R12, R34.reuse, R9, R19 ;  /* 0x00000009220c7223 */ /* 0x044fe20000000013 */
[----:B------:R-:W-:Y:S01]  /*0720*/  FFMA R21, R34, R13, R8 ;  /* 0x0000000d22157223 */ /* 0x000fe20000000008 */
[----:B------:R-:W0:Y:S04]  /*0730*/  LDS.128 R16, [R32+0x9a0] ;  /* 0x0009a00020107984 */ /* 0x000e280000000c00 */
[----:B------:R-:W1:Y:S01]  /*0740*/  LDS R9, [R35.X8+0x68] ;  /* 0x0000680023097984 */ /* 0x000e620000008800 */
[----:B0-----:R-:W-:Y:S01]  /*0750*/  FFMA R13, R33, R16, R20 ;  /* 0x00000010210d7223 */ /* 0x001fe20000000014 */
[----:B-1----:R-:W-:-:S03]  /*0760*/  FFMA R14, R9, R14, R21 ;  /* 0x0000000e090e7223 */ /* 0x002fc60000000015 */
[C---:B------:R-:W-:Y:S01]  /*0770*/  FFMA R8, R34.reuse, R17, R13 ;  /* 0x0000001122087223 */ /* 0x040fe2000000000d */
[----:B------:R-:W0:Y:S01]  /*0780*/  LDS.128 R20, [R32+0xda0] ;  /* 0x000da00020147984 */ /* 0x000e220000000c00 */
[C---:B------:R-:W-:Y:S02]  /*0790*/  FFMA R10, R9.reuse, R10, R12 ;  /* 0x0000000a090a7223 */ /* 0x040fe4000000000c */
[----:B------:R-:W-:Y:S01]  /*07a0*/  FFMA R8, R9, R18, R8 ;  /* 0x0000001209087223 */ /* 0x000fe20000000008 */
[----:B0-----:R-:W-:Y:S02]  /*07b0*/  FFMA R33, R33, R20, R31 ;  /* 0x0000001421217223 */ /* 0x001fe4000000001f */
[----:B------:R-:W0:Y:S02]  /*07c0*/  LDS R31, [R35.X8+0x9c] ;  /* 0x00009c00231f7984 */ /* 0x000e240000008800 */
[----:B------:R-:W-:Y:S02]  /*07d0*/  FFMA R21, R34, R21, R33 ;  /* 0x0000001522157223 */ /* 0x000fe40000000021 */
[----:B------:R-:W-:Y:S02]  /*07e0*/  LDS R33, [R35.X8+0xd0] ;  /* 0x0000d00023217984 */ /* 0x000fe40000008800 */
[----:B------:R-:W-:-:S02]  /*07f0*/  FFMA R22, R9, R22, R21 ;  /* 0x0000001609167223 */ /* 0x000fc40000000015 */
[----:B------:R-:W-:Y:S01]  /*0800*/  LDS R34, [R35.X8+0x104] ;  /* 0x0001040023227984 */ /* 0x000fe20000008800 */
[C---:B0-----:R-:W-:Y:S01]  /*0810*/  FFMA R17, R31.reuse, R11, R10 ;  /* 0x0000000b1f117223 */ /* 0x041fe2000000000a */
[C---:B------:R-:W-:Y:S01]  /*0820*/  FFMA R20, R31.reuse, R19, R8 ;  /* 0x000000131f147223 */ /* 0x040fe20000000008 */
[C---:B------:R-:W-:Y:S01]  /*0830*/  FFMA R16, R31.reuse, R15, R14 ;  /* 0x0000000f1f107223 */ /* 0x040fe2000000000e */
[----:B------:R-:W0:Y:S01]  /*0840*/  LDS.128 R8, [R32+0x1b0] ;  /* 0x0001b00020087984 */ /* 0x000e220000000c00 */
[----:B------:R-:W-:-:S03]  /*0850*/  FFMA R31, R31, R23, R22 ;  /* 0x000000171f1f7223 */ /* 0x000fc60000000016 */
[----:B------:R-:W1:Y:S01]  /*0860*/  LDS.128 R12, [R32+0x5b0] ;  /* 0x0005b000200c7984 */ /* 0x000e620000000c00 */
[----:B0-----:R-:W-:Y:S01]  /*0870*/  FFMA R17, R8, R33, R17 ;  /* 0x0000002108117223 */ /* 0x001fe20000000011 */
[----:B-1----:R-:W-:-:S03]  /*0880*/  FFMA R12, R33, R12, R16 ;  /* 0x0000000c210c7223 */ /* 0x002fc60000000010 */
[C---:B------:R-:W-:Y:S02]  /*0890*/  FFMA R8, R34.reuse, R9, R17 ;  /* 0x0000000922087223 */ /* 0x040fe40000000011 */
[----:B------:R-:W0:Y:S01]  /*08a0*/  LDS R9, [R35.X8+0x138] ;  /* 0x0001380023097984 */ /* 0x000e220000008800 */
[----:B------:R-:W-:-:S03]  /*08b0*/  FFMA R21, R34, R13, R12 ;  /* 0x0000000d22157223 */ /* 0x000fc6000000000c */
[----:B------:R-:W1:Y:S01]  /*08c0*/  LDS.128 R16, [R32+0x9b0] ;  /* 0x0009b00020107984 */ /* 0x000e620000000c00 */
[C---:B0-----:R-:W-:Y:S01]  /*08d0*/  FFMA R14, R9.reuse, R14, R21 ;  /* 0x0000000e090e7223 */ /* 0x041fe20000000015 */
[----:B------:R-:W-:Y:S01]  /*08e0*/  FFMA R10, R9, R10, R8 ;  /* 0x0000000a090a7223 */ /* 0x000fe20000000008 */
[----:B-1----:R-:W-:Y:S02]  /*08f0*/  FFMA R13, R33, R16, R20 ;  /* 0x00000010210d7223 */ /* 0x002fe40000000014 */
[----:B------:R-:W0:Y:S02]  /*0900*/  LDS.128 R20, [R32+0xdb0] ;  /* 0x000db00020147984 */ /* 0x000e240000000c00 */
[----:B------:R-:W-:-:S04]  /*0910*/  FFMA R8, R34, R17, R13 ;  /* 0x0000001122087223 */ /* 0x000fc8000000000d */
[----:B------:R-:W-:Y:S01]  /*0920*/  FFMA R8, R9, R18, R8 ;  /* 0x0000001209087223 */ /* 0x000fe20000000008 */
[----:B0-----:R-:W-:Y:S02]  /*0930*/  FFMA R33, R33, R20, R31 ;  /* 0x0000001421217223 */ /* 0x001fe4000000001f */
[----:B------:R-:W0:Y:S02]  /*0940*/  LDS R31, [R35.X8+0x16c] ;  /* 0x00016c00231f7984 */ /* 0x000e240000008800 */
[----:B------:R-:W-:-:S04]  /*0950*/  FFMA R21, R34, R21, R33 ;  /* 0x0000001522157223 */ /* 0x000fc80000000021 */
[----:B------:R-:W-:Y:S01]  /*0960*/  FFMA R22, R9, R22, R21 ;  /* 0x0000001609167223 */ /* 0x000fe20000000015 */
[C---:B0-----:R-:W-:Y:S01]  /*0970*/  FFMA R16, R31.reuse, R11, R10 ;  /* 0x0000000b1f107223 */ /* 0x041fe2000000000a */
[C---:B------:R-:W-:Y:S01]  /*0980*/  FFMA R17, R31.reuse, R15, R14 ;  /* 0x0000000f1f117223 */ /* 0x040fe2000000000e */
[C---:B------:R-:W-:Y:S01]  /*0990*/  FFMA R20, R31.reuse, R19, R8 ;  /* 0x000000131f147223 */ /* 0x040fe20000000008 */
[----:B------:R-:W-:Y:S01]  /*09a0*/  FFMA R31, R31, R23, R22 ;  /* 0x000000171f1f7223 */ /* 0x000fe20000000016 */
[----:B------:R-:W-:Y:S05]  /*09b0*/  @P6 BRA `(.L_x_1) ;  /* 0xfffffa9000006947 */ /* 0x000fea000383ffff */
[----:B------:R-:W0:Y:S01]  /*09c0*/  S2R R0, SR_TID.Z ;  /* 0x0000000000007919 */ /* 0x000e220000002300 */
[----:B------:R-:W-:Y:S02]  /*09d0*/  MOV R11, 0x4 ;  /* 0x00000004000b7802 */ /* 0x000fe40000000f00 */
[----:B0-----:R-:W-:-:S05]  /*09e0*/  LEA R2, R37, R0, 0x7 ;  /* 0x0000000025027211 */ /* 0x001fca00078e38ff */
[----:B------:R-:W-:-:S05]  /*09f0*/  IMAD.WIDE R2, R2, R11, c[0x0][0x178] ;  /* 0x00005e0002027625 */ /* 0x000fca00078e020b */
[----:B------:R-:W2:Y:S04]  /*0a00*/  LDG.E.CONSTANT R5, [R2.64] ;  /* 0x0000000402057981 */ /* 0x000ea8000c1e9900 */
[----:B------:R-:W3:Y:S04]  /*0a10*/  LDG.E.CONSTANT R6, [R2.64+0x80] ;  /* 0x0000800402067981 */ /* 0x000ee8000c1e9900 */
[----:B------:R-:W4:Y:S04]  /*0a20*/  LDG.E.CONSTANT R9, [R2.64+0x100] ;  /* 0x0001000402097981 */ /* 0x000f28000c1e9900 */
[----:B------:R-:W5:Y:S04]  /*0a30*/  LDG.E.CONSTANT R8, [R2.64+0x180] ;  /* 0x0001800402087981 */ /* 0x000f68000c1e9900 */
[----:B------:R-:W0:Y:S01]  /*0a40*/  S2R R12, SR_CTAID.Y ;  /* 0x00000000000c7919 */ /* 0x000e220000002600 */
[----:B------:R-:W-:-:S04]  /*0a50*/  IMAD R0, R0, 0x31, R35 ;  /* 0x0000003100007824 */ /* 0x000fc800078e0223 */
[----:B------:R-:W-:-:S04]  /*0a60*/  IMAD R0, R37, 0x1880, R0 ;  /* 0x0000188025007824 */ /* 0x000fc800078e0200 */
[----:B0-----:R-:W-:Y:S01]  /*0a70*/  IMAD R0, R12, 0x7, R0 ;  /* 0x000000070c007824 */ /* 0x001fe200078e0200 */
[----:B--2---:R-:W-:-:S03]  /*0a80*/  FADD R7, R16, R5 ;  /* 0x0000000510077221 */ /* 0x004fc60000000000 */
[----:B------:R-:W-:Y:S01]  /*0a90*/  IMAD.WIDE R4, R0, R11, c[0x0][0x160] ;  /* 0x0000580000047625 */ /* 0x000fe200078e020b */
[----:B---3--:R-:W-:Y:S01]  /*0aa0*/  FADD R17, R17, R6 ;  /* 0x0000000611117221 */ /* 0x008fe20000000000 */
[----:B----4-:R-:W-:Y:S01]  /*0ab0*/  FADD R9, R20, R9 ;  /* 0x0000000914097221 */ /* 0x010fe20000000000 */
[----:B-----5:R-:W-:Y:S02]  /*0ac0*/  FADD R31, R31, R8 ;  /* 0x000000081f1f7221 */ /* 0x020fe40000000000 */
[----:B------:R-:W-:Y:S04]  /*0ad0*/  STG.E [R4.64], R7 ;  /* 0x0000000704007986 */ /* 0x000fe8000c101904 */
[----:B------:R-:W-:Y:S04]  /*0ae0*/  STG.E [R4.64+0x1880], R17 ;  /* 0x0018801104007986 */ /* 0x000fe8000c101904 */
[----:B------:R-:W-:Y:S04]  /*0af0*/  STG.E [R4.64+0x3100], R9 ;  /* 0x0031000904007986 */ /* 0x000fe8000c101904 */
[----:B------:R-:W-:Y:S01]  /*0b00*/  STG.E [R4.64+0x4980], R31 ;  /* 0x0049801f04007986 */ /* 0x000fe2000c101904 */
[----:B------:R-:W-:Y:S05]  /*0b10*/  EXIT ;  /* 0x000000000000794d */ /* 0x000fea0003800000 */
.L_x_2:
        /* <DEDUP_REMOVED lines=14> */
.L_x_112:


//--------------------- .text.tvmgen_default_fused_nn_contrib_conv2d_winograd_without_weight_transform_add_nn_relu_kernel --------------------------
	.section	.text.tvmgen_default_fused_nn_contrib_conv2d_winograd_without_weight_transform_add_nn_relu_kernel,"ax",@progbits
	.sectioninfo	@"SHI_REGISTERS=64"
	.align	128
        .global         tvmgen_default_fused_nn_contrib_conv2d_winograd_without_weight_transform_add_nn_relu_kernel
        .type           tvmgen_default_fused_nn_contrib_conv2d_winograd_without_weight_transform_add_nn_relu_kernel,@function
        .size           tvmgen_default_fused_nn_contrib_conv2d_winograd_without_weight_transform_add_nn_relu_kernel,(.L_x_113 - tvmgen_default_fused_nn_contrib_conv2d_winograd_without_weight_transform_add_nn_relu_kernel)
        .other          tvmgen_default_fused_nn_contrib_conv2d_winograd_without_weight_transform_add_nn_relu_kernel,@"STO_CUDA_ENTRY STV_DEFAULT"
tvmgen_default_fused_nn_contrib_conv2d_winograd_without_weight_transform_add_nn_relu_kernel:
.text.tvmgen_default_fused_nn_contrib_conv2d_winograd_without_weight_transform_add_nn_relu_kernel:
[----:B------:R-:W-:Y:S02]  /*0000*/  MOV R1, c[0x0][0x28] ;  /* 0x00000a0000017a02 */ /* 0x000fe40000000f00 */
[----:B------:R-:W0:Y:S01]  /*0010*/  S2R R4, SR_TID.X ;  /* 0x0000000000047919 */ /* 0x000e220000002100 */
[----:B------:R-:W-:Y:S01]  /*0020*/  MOV R31, 0x4 ;  /* 0x00000004001f7802 */ /* 0x000fe20000000f00 */
[----:B------:R-:W-:Y:S02]  /*0030*/  ULDC.64 UR4, c[0x0][0x118] ;  /* 0x0000460000047ab9 */ /* 0x000fe40000000a00 */
[----:B------:R-:W1:Y:S01]  /*0040*/  S2R R17, SR_CTAID.X ;  /* 0x0000000000117919 */ /* 0x000e620000002500 */
[----:B0-----:R-:W-:-:S04]  /*0050*/  SHF.R.S32.HI R6, RZ, 0x1, R4 ;  /* 0x00000001ff067819 */ /* 0x001fc80000011404 */
[C---:B-1----:R-:W-:Y:S02]  /*0060*/  LEA R7, R17.reuse, R6, 0x6 ;  /* 0x0000000611077211 */ /* 0x042fe400078e30ff */
[----:B------:R-:W-:Y:S02]  /*0070*/  LEA R5, R17, R4, 0x1 ;  /* 0x0000000411057211 */ /* 0x000fe400078e08ff */
[----:B------:R-:W-:Y:S01]  /*0080*/  MOV R4, RZ ;  /* 0x000000ff00047202 */ /* 0x000fe20000000f00 */
[----:B------:R-:W-:Y:S01]  /*0090*/  IMAD.HI R0, R7, 0x5397829d, RZ ;  /* 0x5397829d07007827 */ /* 0x000fe200078e02ff */
[----:B------:R-:W-:-:S03]  /*00a0*/  MOV R6, RZ ;  /* 0x000000ff00067202 */ /* 0x000fc60000000f00 */
[----:B------:R-:W-:Y:S01]  /*00b0*/  IMAD.HI R2, R5, -0x6db6db6d, R4 ;  /* 0x9249249305027827 */ /* 0x000fe200078e0204 */
[----:B------:R-:W-:-:S03]  /*00c0*/  SHF.R.U32.HI R3, RZ, 0x1f, R0 ;  /* 0x0000001fff037819 */ /* 0x000fc60000011600 */
[----:B------:R-:W-:Y:S01]  /*00d0*/  IMAD.HI R6, R7, -0x6db6db6d, R6 ;  /* 0x9249249307067827 */ /* 0x000fe200078e0206 */
[----:B------:R-:W-:Y:S02]  /*00e0*/  SHF.R.U32.HI R9, RZ, 0x1f, R2 ;  /* 0x0000001fff097819 */ /* 0x000fe40000011602 */
[----:B------:R-:W-:Y:S02]  /*00f0*/  LEA.HI.SX32 R3, R0, R3, 0x1b ;  /* 0x0000000300037211 */ /* 0x000fe400078fdaff */
[----:B------:R-:W-:Y:S02]  /*0100*/  LEA.HI.SX32 R9, R2, R9, 0x1d ;  /* 0x0000000902097211 */ /* 0x000fe400078feaff */
[----:B------:R-:W-:Y:S01]  /*0110*/  MOV R2, RZ ;  /* 0x000000ff00027202 */ /* 0x000fe20000000f00 */
[----:B------:R-:W-:Y:S02]  /*0120*/  IMAD R3, R3, -0x62, R7 ;  /* 0xffffff9e03037824 */ /* 0x000fe400078e0207 */
[----:B------:R-:W-:Y:S01]  /*0130*/  IMAD R9, R9, -0xe, R5 ;  /* 0xfffffff209097824 */ /* 0x000fe200078e0205 */
[----:B------:R-:W-:Y:S01]  /*0140*/  SHF.R.U32.HI R5, RZ, 0x1f, R6 ;  /* 0x0000001fff057819 */ /* 0x000fe20000011606 */
[----:B------:R-:W-:-:S03]  /*0150*/  IMAD.HI R2, R3, -0x6db6db6d, R2 ;  /* 0x9249249303027827 */ /* 0x000fc600078e0202 */
[----:B------:R-:W-:Y:S02]  /*0160*/  SHF.L.U32 R9, R9, 0x2, RZ ;  /* 0x0000000209097819 */ /* 0x000fe400000006ff */
[----:B------:R-:W-:Y:S02]  /*0170*/  SHF.R.U32.HI R3, RZ, 0x1f, R2 ;  /* 0x0000001fff037819 */ /* 0x000fe40000011602 */
[----:B------:R-:W-:Y:S02]  /*0180*/  IADD3 R0, R9, -0x1, RZ ;  /* 0xffffffff09007810 */ /* 0x000fe40007ffe0ff */
[----:B------:R-:W-:Y:S02]  /*0190*/  LEA.HI R3, R2, R3, RZ, 0x1e ;  /* 0x0000000302037211 */ /* 0x000fe400078ff0ff */
[----:B------:R-:W-:Y:S02]  /*01a0*/  ISETP.GT.U32.AND P3, PT, R0, 0x37, PT ;  /* 0x000000370000780c */ /* 0x000fe40003f64070 */
[----:B------:R-:W-:-:S02]  /*01b0*/  SHF.L.U32 R3, R3, 0x2, RZ ;  /* 0x0000000203037819 */ /* 0x000fc400000006ff */
[----:B------:R-:W-:Y:S02]  /*01c0*/  LEA.HI.SX32 R6, R6, R5, 0x1e ;  /* 0x0000000506067211 */ /* 0x000fe400078ff2ff */
[----:B------:R-:W-:-:S03]  /*01d0*/  IADD3 R10, R3, -0x1, RZ ;  /* 0xffffffff030a7810 */ /* 0x000fc60007ffe0ff */
[----:B------:R-:W-:Y:S01]  /*01e0*/  IMAD R6, R6, 0xe0, R9 ;  /* 0x000000e006067824 */ /* 0x000fe200078e0209 */
[----:B------:R-:W-:-:S03]  /*01f0*/  ISETP.GT.U32.OR P6, PT, R10, 0x37, P3 ;  /* 0x000000370a00780c */ /* 0x000fc60001fc4470 */
[----:B------:R-:W-:-:S10]  /*0200*/  IMAD.WIDE R30, R6, R31, c[0x0][0x168] ;  /* 0x00005a00061e7625 */ /* 0x000fd400078e021f */
[----:B------:R-:W2:Y:S01]  /*0210*/  @!P6 LDG.E.CONSTANT R2, [R30.64+-0xe4] ;  /* 0xffff1c041e02e981 */ /* 0x000ea2000c1e9900 */
[C---:B------:R-:W-:Y:S01]  /*0220*/  IADD3 R0, R9.reuse, 0x1, RZ ;  /* 0x0000000109007810 */ /* 0x040fe20007ffe0ff */
[----:B------:R-:W-:Y:S01]  /*0230*/  CS2R R34, SRZ ;  /* 0x0000000000227805 */ /* 0x000fe2000001ff00 */
[C---:B------:R-:W-:Y:S02]  /*0240*/  ISETP.GT.U32.AND P4, PT, R9.reuse, 0x37, PT ;  /* 0x000000370900780c */ /* 0x040fe40003f84070 */
[----:B------:R-:W-:Y:S02]  /*0250*/  ISETP.GT.U32.AND P5, PT, R0, 0x37, PT ;  /* 0x000000370000780c */ /* 0x000fe40003fa4070 */
[----:B------:R-:W-:Y:S02]  /*0260*/  IADD3 R0, R9, 0x2, RZ ;  /* 0x0000000209007810 */ /* 0x000fe40007ffe0ff */
[----:B------:R-:W-:Y:S02]  /*0270*/  ISETP.GT.U32.OR P1, PT, R10, 0x37, P4 ;  /* 0x000000370a00780c */ /* 0x000fe40002724470 */
[----:B------:R-:W-:-:S02]  /*0280*/  ISETP.GT.U32.AND P0, PT, R0, 0x37, PT ;  /* 0x000000370000780c */ /* 0x000fc40003f04070 */
[----:B------:R-:W-:Y:S02]  /*0290*/  ISETP.GT.U32.OR P2, PT, R10, 0x37, P5 ;  /* 0x000000370a00780c */ /* 0x000fe40002f44470 */
[----:B------:R-:W-:Y:S02]  /*02a0*/  IADD3 R0, R9, 0x3, RZ ;  /* 0x0000000309007810 */ /* 0x000fe40007ffe0ff */
[----:B------:R-:W-:Y:S01]  /*02b0*/  MOV R36, RZ ;  /* 0x000000ff00247202 */ /* 0x000fe20000000f00 */
[----:B------:R-:W-:-:S08]  /*02c0*/  CS2R R32, SRZ ;  /* 0x0000000000207805 */ /* 0x000fd0000001ff00 */
[----:B------:R-:W3:Y:S01]  /*02d0*/  @!P2 LDG.E.CONSTANT R36, [R30.64+-0xdc] ;  /* 0xffff24041e24a981 */ /* 0x000ee2000c1e9900 */
[----:B------:R-:W-:Y:S02]  /*02e0*/  MOV R45, RZ ;  /* 0x000000ff002d7202 */ /* 0x000fe40000000f00 */
[----:B------:R-:W-:Y:S01]  /*02f0*/  MOV R43, RZ ;  /* 0x000000ff002b7202 */ /* 0x000fe20000000f00 */
[----:B------:R-:W-:Y:S01]  /*0300*/  CS2R R28, SRZ ;  /* 0x00000000001c7805 */ /* 0x000fe2000001ff00 */
[----:B------:R-:W-:Y:S01]  /*0310*/  IADD3 R9, R9, 0x4, RZ ;  /* 0x0000000409097810 */ /* 0x000fe20007ffe0ff */
[----:B------:R-:W-:Y:S01]  /*0320*/  CS2R R26, SRZ ;  /* 0x00000000001a7805 */ /* 0x000fe2000001ff00 */
[C---:B------:R-:W-:Y:S02]  /*0330*/  IADD3 R4, R3.reuse, 0x1, RZ ;  /* 0x0000000103047810 */ /* 0x040fe40007ffe0ff */
[----:B------:R-:W-:Y:S01]  /*0340*/  MOV R53, RZ ;  /* 0x000000ff00357202 */ /* 0x000fe20000000f00 */
[----:B------:R-:W-:Y:S01]  /*0350*/  CS2R R24, SRZ ;  /* 0x0000000000187805 */ /* 0x000fe2000001ff00 */
[----:B------:R-:W-:Y:S01]  /*0360*/  CS2R R12, SRZ ;  /* 0x00000000000c7805 */ /* 0x000fe2000001ff00 */
[----:B------:R-:W-:Y:S01]  /*0370*/  CS2R R18, SRZ ;  /* 0x0000000000127805 */ /* 0x000fe2000001ff00 */
[----:B------:R-:W-:-:S02]  /*0380*/  IADD3 R6, R3, 0x2, RZ ;  /* 0x0000000203067810 */ /* 0x000fc40007ffe0ff */
[----:B------:R-:W-:Y:S02]  /*0390*/  MOV R11, RZ ;  /* 0x000000ff000b7202 */ /* 0x000fe40000000f00 */
[----:B------:R-:W-:Y:S01]  /*03a0*/  MOV R16, RZ ;  /* 0x000000ff00107202 */ /* 0x000fe20000000f00 */
[----:B------:R-:W-:Y:S01]  /*03b0*/  CS2R R22, SRZ ;  /* 0x0000000000167805 */ /* 0x000fe2000001ff00 */
[----:B------:R-:W-:Y:S01]  /*03c0*/  CS2R R14, SRZ ;  /* 0x00000000000e7805 */ /* 0x000fe2000001ff00 */
[----:B------:R-:W-:Y:S01]  /*03d0*/  IADD3 R8, R3, 0x3, RZ ;  /* 0x0000000303087810 */ /* 0x000fe20007ffe0ff */
[----:B------:R-:W-:Y:S01]  /*03e0*/  CS2R R20, SRZ ;  /* 0x0000000000147805 */ /* 0x000fe2000001ff00 */
[----:B------:R-:W-:Y:S01]  /*03f0*/  MOV R7, RZ ;  /* 0x000000ff00077202 */ /* 0x000fe20000000f00 */
[----:B--2---:R-:W-:Y:S01]  /*0400*/  @!P6 FADD R35, RZ, R2 ;  /* 0x00000002ff23e221 */ /* 0x004fe20000000000 */
[----:B------:R-:W-:Y:S02]  /*0410*/  MOV R2, RZ ;  /* 0x000000ff00027202 */ /* 0x000fe40000000f00 */
[----:B------:R-:W-:-:S04]  /*0420*/  ISETP.GT.U32.OR P6, PT, R10, 0x37, P0 ;  /* 0x000000370a00780c */ /* 0x000fc800007c4470 */
[----:B------:R-:W2:Y:S01]  /*0430*/  @!P1 LDG.E.CONSTANT R2, [R30.64+-0xe0] ;  /* 0xffff20041e029981 */ /* 0x000ea2000c1e9900 */
[----:B------:R-:W-:-:S04]  /*0440*/  ISETP.GT.U32.AND P1, PT, R0, 0x37, PT ;  /* 0x000000370000780c */ /* 0x000fc80003f24070 */
[----:B------:R-:W-:-:S04]  /*0450*/  ISETP.GT.U32.OR P2, PT, R10, 0x37, P1 ;  /* 0x000000370a00780c */ /* 0x000fc80000f44470 */
[----:B------:R-:W4:Y:S01]  /*0460*/  @!P6 LDG.E.CONSTANT R34, [R30.64+-0xd8] ;  /* 0xffff28041e22e981 */ /* 0x000f22000c1e9900 */
[----:B------:R-:W-:Y:S02]  /*0470*/  ISETP.GT.U32.OR P6, PT, R3, 0x37, P3 ;  /* 0x000000370300780c */ /* 0x000fe40001fc4470 */
[----:B------:R-:W-:-:S06]  /*0480*/  MOV R0, RZ ;  /* 0x000000ff00007202 */ /* 0x000fcc0000000f00 */
[----:B------:R0:W5:Y:S01]  /*0490*/  @!P2 LDG.E.CONSTANT R33, [R30.64+-0xd4] ;  /* 0xffff2c041e21a981 */ /* 0x000162000c1e9900 */
[----:B------:R-:W-:-:S04]  /*04a0*/  ISETP.GT.U32.OR P2, PT, R3, 0x37, P4 ;  /* 0x000000370300780c */ /* 0x000fc80002744470 */
[----:B------:R-:W4:Y:S01]  /*04b0*/  @!P6 LDG.E.CONSTANT R0, [R30.64+-0x4] ;  /* 0xfffffc041e00e981 */ /* 0x000f22000c1e9900 */
[----:B------:R-:W-:-:S08]  /*04c0*/  ISETP.GT.U32.OR P6, PT, R3, 0x37, P5 ;  /* 0x000000370300780c */ /* 0x000fd00002fc4470 */
[----:B------:R0:W4:Y:S01]  /*04d0*/  @!P2 LDG.E.CONSTANT R45, [R30.64] ;  /* 0x000000041e2da981 */ /* 0x000122000c1e9900 */
[----:B------:R-:W-:-:S04]  /*04e0*/  ISETP.GT.U32.OR P2, PT, R3, 0x37, P0 ;  /* 0x000000370300780c */ /* 0x000fc80000744470 */
[----:B------:R0:W4:Y:S01]  /*04f0*/  @!P6 LDG.E.CONSTANT R43, [R30.64+0x4] ;  /* 0x000004041e2be981 */ /* 0x000122000c1e9900 */
[----:B------:R-:W-:-:S08]  /*0500*/  ISETP.GT.U32.OR P6, PT, R3, 0x37, P1 ;  /* 0x000000370300780c */ /* 0x000fd00000fc4470 */
[----:B------:R0:W5:Y:S01]  /*0510*/  @!P2 LDG.E.CONSTANT R32, [R30.64+0x8] ;  /* 0x000008041e20a981 */ /* 0x000162000c1e9900 */
[----:B------:R-:W-:-:S04]  /*0520*/  ISETP.GT.U32.AND P2, PT, R9, 0x37, PT ;  /* 0x000000370900780c */ /* 0x000fc80003f44070 */
[----:B------:R0:W5:Y:S01]  /*0530*/  @!P6 LDG.E.CONSTANT R29, [R30.64+0xc] ;  /* 0x00000c041e1de981 */ /* 0x000162000c1e9900 */
[----:B------:R-:W-:-:S13]  /*0540*/  ISETP.GT.U32.OR P6, PT, R3, 0x37, P2 ;  /* 0x000000370300780c */ /* 0x000fda00017c4470 */
        /* <DEDUP_REMOVED lines=27> */
[----:B------:R-:W-:Y:S02]  /*0700*/  ISETP.GT.U32.OR P6, PT, R8, 0x37, P0 ;  /* 0x000000370800780c */ /* 0x000fe400007c4470 */
[----:B------:R-:W-:-:S11]  /*0710*/  MOV R5, RZ ;  /* 0x000000ff00057202 */ /* 0x000fd60000000f00 */
[----:B------:R0:W5:Y:S01]  /*0720*/  @!P6 LDG.E.CONSTANT R19, [R30.64+0x2a8] ;  /* 0x0002a8041e13e981 */ /* 0x000162000c1e9900 */
[----:B------:R-:W-:-:S13]  /*0730*/  ISETP.GT.U32.OR P6, PT, R8, 0x37, P1 ;  /* 0x000000370800780c */ /* 0x000fda0000fc4470 */
[----:B------:R0:W5:Y:S01]  /*0740*/  @!P6 LDG.E.CONSTANT R5, [R30.64+0x2ac] ;  /* 0x0002ac041e05e981 */ /* 0x000162000c1e9900 */
[----:B------:R-:W-:-:S13]  /*0750*/  ISETP.GT.U32.OR P6, PT, R10, 0x37, P2 ;  /* 0x000000370a00780c */ /* 0x000fda00017c4470 */
[----:B------:R0:W5:Y:S01]  /*0760*/  @!P6 LDG.E.CONSTANT R27, [R30.64+-0xd0] ;  /* 0xffff30041e1be981 */ /* 0x000162000c1e9900 */
[----:B------:R-:W-:-:S13]  /*0770*/  ISETP.GT.U32.OR P6, PT, R4, 0x37, P2 ;  /* 0x000000370400780c */ /* 0x000fda00017c4470 */
[----:B------:R0:W5:Y:S01]  /*0780*/  @!P6 LDG.E.CONSTANT R23, [R30.64+0xf0] ;  /* 0x0000f0041e17e981 */ /* 0x000162000c1e9900 */
[----:B------:R-:W-:Y:S02]  /*0790*/  ISETP.GT.U32.OR P6, PT, R6, 0x37, P2 ;  /* 0x000000370600780c */ /* 0x000fe400017c4470 */
[----:B------:R-:W-:Y:S01]  /*07a0*/  IADD3 R3, R3, 0x4, RZ ;  /* 0x0000000403037810 */ /* 0x000fe20007ffe0ff */
[----:B---3--:R-:W-:Y:S01]  /*07b0*/  FADD R38, R36, R36 ;  /* 0x0000002424267221 */ /* 0x008fe20000000000 */
[----:B--2---:R-:W-:Y:S02]  /*07c0*/  FFMA R35, R2, -1.5, R35 ;  /* 0xbfc0000002237823 */ /* 0x004fe40000000023 */
[C---:B------:R-:W-:Y:S02]  /*07d0*/  ISETP.GT.U32.OR P3, PT, R3.reuse, 0x37, P3 ;  /* 0x000000370300780c */ /* 0x040fe40001f64470 */
[C---:B------:R-:W-:Y:S02]  /*07e0*/  ISETP.GT.U32.OR P4, PT, R3.reuse, 0x37, P4 ;  /* 0x000000370300780c */ /* 0x040fe40002784470 */
[----:B------:R-:W-:-:S03]  /*07f0*/  ISETP.GT.U32.OR P5, PT, R3, 0x37, P5 ;  /* 0x000000370300780c */ /* 0x000fc60002fa4470 */
[----:B------:R0:W2:Y:S01]  /*0800*/  @!P6 LDG.E.CONSTANT R15, [R30.64+0x1d0] ;  /* 0x0001d0041e0fe981 */ /* 0x0000a2000c1e9900 */
[----:B------:R-:W-:Y:S02]  /*0810*/  ISETP.GT.U32.OR P6, PT, R8, 0x37, P2 ;  /* 0x000000370800780c */ /* 0x000fe400017c4470 */
[C---:B------:R-:W-:Y:S02]  /*0820*/  ISETP.GT.U32.OR P0, PT, R3.reuse, 0x37, P0 ;  /* 0x000000370300780c */ /* 0x040fe40000704470 */
[C---:B------:R-:W-:Y:S02]  /*0830*/  ISETP.GT.U32.OR P1, PT, R3.reuse, 0x37, P1 ;  /* 0x000000370300780c */ /* 0x040fe40000f24470 */
[----:B------:R-:W-:Y:S01]  /*0840*/  ISETP.GT.U32.OR P2, PT, R3, 0x37, P2 ;  /* 0x000000370300780c */ /* 0x000fe20001744470 */
[----:B------:R-:W-:Y:S01]  /*0850*/  FADD R35, R35, -R38 ;  /* 0x8000002623237221 */ /* 0x000fe20000000000 */
[C-C-:B------:R-:W-:Y:S01]  /*0860*/  FADD R38, R2.reuse, R2.reuse ;  /* 0x0000000202267221 */ /* 0x140fe20000000000 */
[--C-:B------:R-:W-:Y:S01]  /*0870*/  FADD R39, RZ, -R2.reuse ;  /* 0x80000002ff277221 */ /* 0x100fe20000000000 */
[----:B------:R-:W-:Y:S01]  /*0880*/  FFMA R49, R2, 0.5, RZ ;  /* 0x3f00000002317823 */ /* 0x000fe200000000ff */
[----:B------:R-:W-:Y:S01]  /*0890*/  FADD R37, RZ, R2 ;  /* 0x00000002ff257221 */ /* 0x000fe20000000000 */
[----:B------:R-:W-:Y:S01]  /*08a0*/  MOV R10, RZ ;  /* 0x000000ff000a7202 */ /* 0x000fe20000000f00 */
[----:B------:R-:W-:Y:S01]  /*08b0*/  CS2R R8, SRZ ;  /* 0x0000000000087805 */ /* 0x000fe2000001ff00 */
[----:B------:R-:W-:Y:S01]  /*08c0*/  MOV R6, RZ ;  /* 0x000000ff00067202 */ /* 0x000fe20000000f00 */
[----:B------:R0:W3:Y:S01]  /*08d0*/  @!P6 LDG.E.CONSTANT R13, [R30.64+0x2b0] ;  /* 0x0002b0041e0de981 */ /* 0x0000e2000c1e9900 */
[----:B------:R-:W-:-:S02]  /*08e0*/  MOV R4, RZ ;  /* 0x000000ff00047202 */ /* 0x000fc40000000f00 */
[----:B------:R-:W-:Y:S01]  /*08f0*/  MOV R3, RZ ;  /* 0x000000ff00037202 */ /* 0x000fe20000000f00 */
[----:B------:R-:W-:Y:S01]  /*0900*/  FADD R47, RZ, -R38 ;  /* 0x80000026ff2f7221 */ /* 0x000fe20000000000 */
[C---:B------:R-:W-:Y:S01]  /*0910*/  FFMA R41, R36.reuse, 0.5, R39 ;  /* 0x3f00000024297823 */ /* 0x040fe20000000027 */
[----:B------:R-:W-:Y:S01]  /*0920*/  FADD R49, R49, -R36 ;  /* 0x8000002431317221 */ /* 0x000fe20000000000 */
[C-C-:B------:R-:W-:Y:S01]  /*0930*/  FFMA R39, R36.reuse, -2.5, R37.reuse ;  /* 0xc020000024277823 */ /* 0x140fe20000000025 */
[----:B------:R-:W-:Y:S01]  /*0940*/  FFMA R37, R36, -1.5, R37 ;  /* 0xbfc0000024257823 */ /* 0x000fe20000000025 */
[C---:B----4-:R-:W-:Y:S01]  /*0950*/  FADD R2, R34.reuse, R34 ;  /* 0x0000002222027221 */ /* 0x050fe20000000000 */
[----:B------:R0:W4:Y:S01]  /*0960*/  @!P4 LDG.E.CONSTANT R10, [R30.64+0x380] ;  /* 0x000380041e0ac981 */ /* 0x000122000c1e9900 */
[----:B------:R-:W-:Y:S01]  /*0970*/  FADD R47, R47, -R36 ;  /* 0x800000242f2f7221 */ /* 0x000fe20000000000 */
[C---:B------:R-:W-:Y:S01]  /*0980*/  FFMA R40, R34.reuse, 2.5, R41 ;  /* 0x4020000022287823 */ /* 0x040fe20000000029 */
[----:B------:R-:W-:Y:S01]  /*0990*/  FFMA R36, R34, -0.5, R49 ;  /* 0xbf00000022247823 */ /* 0x000fe20000000031 */
[----:B------:R0:W2:Y:S01]  /*09a0*/  @!P3 LDG.E.CONSTANT R6, [R30.64+0x37c] ;  /* 0x00037c041e06b981 */ /* 0x0000a2000c1e9900 */
[----:B------:R-:W-:-:S03]  /*09b0*/  FADD R52, -R2, R37 ;  /* 0x0000002502347221 */ /* 0x000fc60000000100 */
[----:B------:R0:W2:Y:S04]  /*09c0*/  @!P0 LDG.E.CONSTANT R8, [R30.64+0x388] ;  /* 0x000388041e088981 */ /* 0x0000a8000c1e9900 */
[----:B------:R0:W2:Y:S04]  /*09d0*/  @!P5 LDG.E.CONSTANT R9, [R30.64+0x384] ;  /* 0x000384041e09d981 */ /* 0x0000a8000c1e9900 */
[----:B------:R0:W2:Y:S04]  /*09e0*/  @!P1 LDG.E.CONSTANT R4, [R30.64+0x38c] ;  /* 0x00038c041e049981 */ /* 0x0000a8000c1e9900 */
[----:B------:R0:W2:Y:S01]  /*09f0*/  @!P2 LDG.E.CONSTANT R3, [R30.64+0x390] ;  /* 0x000390041e03a981 */ /* 0x0000a2000c1e9900 */
[----:B------:R-:W-:Y:S01]  /*0a00*/  FADD R2, R47, R2 ;  /* 0x000000022f027221 */ /* 0x000fe20000000000 */
[----:B------:R-:W-:Y:S01]  /*0a10*/  FFMA R37, R0, 0.5, RZ ;  /* 0x3f00000000257823 */ /* 0x000fe200000000ff */
[C---:B0-----:R-:W-:Y:S01]  /*0a20*/  FFMA R30, R34.reuse, 0.5, R39 ;  /* 0x3f000000221e7823 */ /* 0x041fe20000000027 */
[----:B------:R-:W-:Y:S01]  /*0a30*/  FFMA R34, R34, 1.5, R35 ;  /* 0x3fc0000022227823 */ /* 0x000fe20000000023 */
[----:B-----5:R-:W-:-:S03]  /*0a40*/  FADD R48, R2, R33 ;  /* 0x0000002102307221 */ /* 0x020fc60000000000 */
[--C-:B------:R-:W-:Y:S01]  /*0a50*/  FADD R35, R34, R33.reuse ;  /* 0x0000002122237221 */ /* 0x100fe20000000000 */
[----:B------:R-:W-:Y:S01]  /*0a60*/  FMUL R2, R45, 0.5 ;  /* 0x3f0000002d027820 */ /* 0x000fe20000400000 */
[--C-:B------:R-:W-:Y:S01]  /*0a70*/  FADD R30, R30, R33.reuse ;  /* 0x000000211e1e7221 */ /* 0x100fe20000000000 */
[--C-:B------:R-:W-:Y:S01]  /*0a80*/  FADD R40, R40, R33.reuse ;  /* 0x0000002128287221 */ /* 0x100fe20000000000 */
[----:B------:R-:W-:Y:S01]  /*0a90*/  FADD R39, R36, R33 ;  /* 0x0000002124277221 */ /* 0x000fe20000000000 */
[----:B------:R-:W-:Y:S01]  /*0aa0*/  FFMA R52, R33, 1.5, R52 ;  /* 0x3fc0000021347823 */ /* 0x000fe20000000034 */
[----:B------:R-:W-:Y:S01]  /*0ab0*/  FMUL R50, R45, -1.5 ;  /* 0xbfc000002d327820 */ /* 0x000fe20000400000 */
[----:B------:R-:W-:Y:S01]  /*0ac0*/  FFMA R35, R0, -1.5, R35 ;  /* 0xbfc0000000237823 */ /* 0x000fe20000000023 */
[C---:B------:R-:W-:Y:S01]  /*0ad0*/  FMUL R31, R43.reuse, -1.5 ;  /* 0xbfc000002b1f7820 */ /* 0x040fe20000400000 */
[----:B------:R-:W-:Y:S01]  /*0ae0*/  FMUL R33, R43, 0.5 ;  /* 0x3f0000002b217820 */ /* 0x000fe20000400000 */
[----:B------:R-:W-:Y:S01]  /*0af0*/  FFMA R49, R2, -1.5, R37 ;  /* 0xbfc0000002317823 */ /* 0x000fe20000000025 */
[C---:B------:R-:W-:Y:S01]  /*0b00*/  FADD R37, R50.reuse, R50 ;  /* 0x0000003232257221 */ /* 0x040fe20000000000 */
[C---:B------:R-:W-:Y:S01]  /*0b10*/  FFMA R35, R50.reuse, -1.5, R35 ;  /* 0xbfc0000032237823 */ /* 0x040fe20000000023 */
[----:B------:R-:W-:Y:S01]  /*0b20*/  FADD R34, R31, R31 ;  /* 0x0000001f1f227221 */ /* 0x000fe20000000000 */
[----:B------:R-:W-:Y:S01]  /*0b30*/  FADD R36, R33, R33 ;  /* 0x0000002121247221 */ /* 0x000fe20000000000 */
[----:B------:R-:W-:Y:S01]  /*0b40*/  FFMA R50, R50, 0.5, R39 ;  /* 0x3f00000032327823 */ /* 0x000fe20000000027 */
[----:B------:R-:W-:Y:S01]  /*0b50*/  FADD R46, RZ, R45 ;  /* 0x0000002dff2e7221 */ /* 0x000fe20000000000 */
[----:B------:R-:W-:Y:S01]  /*0b60*/  FADD R39, R2, R2 ;  /* 0x0000000202277221 */ /* 0x000fe20000000000 */
[----:B------:R-:W-:Y:S01]  /*0b70*/  FADD R48, R48, -R37 ;  /* 0x8000002530307221 */ /* 0x000fe20000000000 */
[----:B------:R-:W-:Y:S01]  /*0b80*/  FADD R49, R49, -R36 ;  /* 0x8000002431317221 */ /* 0x000fe20000000000 */
[----:B------:R-:W-:Y:S01]  /*0b90*/  FADD R35, R35, -R34 ;  /* 0x8000002223237221 */ /* 0x000fe20000000000 */
[----:B------:R-:W-:Y:S01]  /*0ba0*/  FMUL R44, R32, 0.5 ;  /* 0x3f000000202c7820 */ /* 0x000fe20000400000 */
[----:B------:R-:W-:Y:S01]  /*0bb0*/  FADD R38, RZ, -R2 ;  /* 0x80000002ff267221 */ /* 0x000fe20000000000 */
[----:B------:R-:W-:Y:S01]  /*0bc0*/  FFMA R37, R43, -2.5, R46 ;  /* 0xc02000002b257823 */ /* 0x000fe2000000002e */
[----:B------:R-:W-:Y:S01]  /*0bd0*/  FADD R36, RZ, -R45 ;  /* 0x8000002dff247221 */ /* 0x000fe20000000000 */
[----:B------:R-:W-:Y:S01]  /*0be0*/  FADD R34, RZ, R2 ;  /* 0x00000002ff227221 */ /* 0x000fe20000000000 */
[----:B------:R-:W-:Y:S01]  /*0bf0*/  FFMA R54, R2, 0.5, RZ ;  /* 0x3f00000002367823 */ /* 0x000fe200000000ff */
[----:B------:R-:W-:Y:S01]  /*0c00*/  FADD R42, RZ, -R39 ;  /* 0x80000027ff2a7221 */ /* 0x000fe20000000000 */
[--C-:B------:R-:W-:Y:S01]  /*0c10*/  FADD R41, R38, R43.reuse ;  /* 0x0000002b26297221 */ /* 0x100fe20000000000 */
[----:B------:R-:W-:Y:S01]  /*0c20*/  FADD R60, R37, R44 ;  /* 0x0000002c253c7221 */ /* 0x000fe20000000000 */
[----:B------:R-:W-:Y:S01]  /*0c30*/  FFMA R57, R43, 2.5, R36 ;  /* 0x402000002b397823 */ /* 0x000fe20000000024 */
[----:B------:R-:W-:Y:S01]  /*0c40*/  FADD R2, R44, R44 ;  /* 0x0000002c2c027221 */ /* 0x000fe20000000000 */
[C---:B------:R-:W-:Y:S01]  /*0c50*/  FFMA R51, R33.reuse, 0.5, R38 ;  /* 0x3f00000021337823 */ /* 0x040fe20000000026 */
[C---:B------:R-:W-:Y:S01]  /*0c60*/  FADD R39, -R33.reuse, R54 ;  /* 0x0000003621277221 */ /* 0x040fe20000000100 */
[----:B------:R-:W-:Y:S01]  /*0c70*/  FADD R59, R34, -R43 ;  /* 0x8000002b223b7221 */ /* 0x000fe20000000000 */
[C-C-:B------:R-:W-:Y:S01]  /*0c80*/  FFMA R47, R33.reuse, -2.5, R34.reuse ;  /* 0xc0200000212f7823 */ /* 0x140fe20000000022 */
[C---:B------:R-:W-:Y:S01]  /*0c90*/  FFMA R55, R33.reuse, -1.5, R34 ;  /* 0xbfc0000021377823 */ /* 0x040fe20000000022 */
[----:B------:R-:W-:Y:S01]  /*0ca0*/  FADD R37, -R33, R42 ;  /* 0x0000002a21257221 */ /* 0x000fe20000000100 */
[C---:B------:R-:W-:Y:S01]  /*0cb0*/  FADD R38, R44.reuse, R41 ;  /* 0x000000292c267221 */ /* 0x040fe20000000000 */
[C---:B------:R-:W-:Y:S01]  /*0cc0*/  FADD R34, -R44.reuse, R57 ;  /* 0x000000392c227221 */ /* 0x040fe20000000100 */
[C---:B------:R-:W-:Y:S01]  /*0cd0*/  FFMA R49, R44.reuse, 1.5, R49 ;  /* 0x3fc000002c317823 */ /* 0x040fe20000000031 */
[C---:B------:R-:W-:Y:S01]  /*0ce0*/  FADD R59, -R44.reuse, R59 ;  /* 0x0000003b2c3b7221 */ /* 0x040fe20000000100 */
[C---:B------:R-:W-:Y:S01]  /*0cf0*/  FFMA R41, R44.reuse, 2.5, R51 ;  /* 0x402000002c297823 */ /* 0x040fe20000000033 */
[----:B------:R-:W-:Y:S01]  /*0d00*/  FFMA R42, R44, 0.5, R47 ;  /* 0x3f0000002c2a7823 */ /* 0x000fe2000000002f */
[----:B------:R-:W-:Y:S01]  /*0d10*/  FADD R55, -R2, R55 ;  /* 0x0000003702377221 */ /* 0x000fe20000000100 */
[----:B------:R-:W-:Y:S01]  /*0d20*/  FFMA R40, R45, 1.5, R40 ;  /* 0x3fc000002d287823 */ /* 0x000fe20000000028 */
[----:B------:R-:W-:Y:S01]  /*0d30*/  FFMA R44, R44, -0.5, R39 ;  /* 0xbf0000002c2c7823 */ /* 0x000fe20000000027 */
[----:B------:R-:W-:Y:S01]  /*0d40*/  FFMA R39, R43, 1.5, R50 ;  /* 0x3fc000002b277823 */ /* 0x000fe20000000032 */
[----:B------:R-:W-:Y:S01]  /*0d50*/  FFMA R30, R45, -1.5, R30 ;  /* 0xbfc000002d1e7823 */ /* 0x000fe2000000001e */
[C---:B------:R-:W-:Y:S01]  /*0d60*/  FFMA R48, R43.reuse, 1.5, R48 ;  /* 0x3fc000002b307823 */ /* 0x040fe20000000030 */
[----:B------:R-:W-:Y:S01]  /*0d70*/  FFMA R61, R43, 1.5, R36 ;  /* 0x3fc000002b3d7823 */ /* 0x000fe20000000024 */
[--C-:B------:R-:W-:Y:S01]  /*0d80*/  FADD R60, R60, R29.reuse ;  /* 0x0000001d3c3c7221 */ /* 0x100fe20000000000 */
[--C-:B------:R-:W-:Y:S01]  /*0d90*/  FADD R34, R34, -R29.reuse ;  /* 0x8000001d22227221 */ /* 0x100fe20000000000 */
[--C-:B------:R-:W-:Y:S01]  /*0da0*/  FADD R59, R59, R29.reuse ;  /* 0x0000001d3b3b7221 */ /* 0x100fe20000000000 */
[----:B------:R-:W-:Y:S01]  /*0db0*/  FADD R38, R38, -R29 ;  /* 0x8000001d26267221 */ /* 0x000fe20000000000 */
[----:B------:R-:W-:Y:S01]  /*0dc0*/  FADD R54, R52, R27 ;  /* 0x0000001b34367221 */ /* 0x000fe20000000000 */
[----:B------:R-:W-:Y:S01]  /*0dd0*/  FADD R52, R37, R2 ;  /* 0x0000000225347221 */ /* 0x000fe20000000000 */
[----:B------:R-:W-:-:S02]  /*0de0*/  FMUL R2, R32, -1.5 ;  /* 0xbfc0000020027820 */ /* 0x000fc40000400000 */
[----:B------:R-:W-:Y:S01]  /*0df0*/  FFMA R54, R45, -1.5, R54 ;  /* 0xbfc000002d367823 */ /* 0x000fe20000000036 */
[C---:B------:R-:W-:Y:S01]  /*0e00*/  FFMA R37, R31.reuse, 0.5, R40 ;  /* 0x3f0000001f257823 */ /* 0x040fe20000000028 */
[C---:B------:R-:W-:Y:S02]  /*0e10*/  FADD R51, R2.reuse, R2 ;  /* 0x0000000202337221 */ /* 0x040fe40000000000 */
[----:B------:R-:W-:Y:S01]  /*0e20*/  FFMA R40, R31, -1.5, R54 ;  /* 0xbfc000001f287823 */ /* 0x000fe20000000036 */
[----:B------:R-:W-:Y:S01]  /*0e30*/  FFMA R54, R2, -0.5, R39 ;  /* 0xbf00000002367823 */ /* 0x000fe20000000027 */
[----:B------:R-:W-:Y:S01]  /*0e40*/  FADD R39, R45, R45 ;  /* 0x0000002d2d277221 */ /* 0x000fe20000000000 */
[----:B------:R-:W-:Y:S01]  /*0e50*/  FFMA R27, R31, -2.5, R30 ;  /* 0xc02000001f1b7823 */ /* 0x000fe2000000001e */
[----:B------:R-:W-:Y:S01]  /*0e60*/  FADD R56, R48, R51 ;  /* 0x0000003330387221 */ /* 0x000fe20000000000 */
[----:B------:R-:W-:Y:S01]  /*0e70*/  FADD R51, -R51, R40 ;  /* 0x0000002833337221 */ /* 0x000fe20000000100 */
[--C-:B------:R-:W-:Y:S01]  /*0e80*/  FADD R40, RZ, -R39.reuse ;  /* 0x80000027ff287221 */ /* 0x100fe20000000000 */
[----:B------:R-:W-:Y:S01]  /*0e90*/  FADD R39, RZ, R39 ;  /* 0x00000027ff277221 */ /* 0x000fe20000000000 */
[C---:B------:R-:W-:Y:S01]  /*0ea0*/  FFMA R30, R2.reuse, 0.5, R27 ;  /* 0x3f000000021e7823 */ /* 0x040fe2000000001b */
[C---:B------:R-:W-:Y:S01]  /*0eb0*/  FFMA R31, R2.reuse, 2.5, R37 ;  /* 0x40200000021f7823 */ /* 0x040fe20000000025 */
[----:B------:R-:W-:Y:S01]  /*0ec0*/  FFMA R27, R2, 1.5, R35 ;  /* 0x3fc00000021b7823 */ /* 0x000fe20000000023 */
[----:B------:R-:W-:Y:S01]  /*0ed0*/  FADD R2, R32, R32 ;  /* 0x0000002020027221 */ /* 0x000fe20000000000 */
[----:B------:R-:W-:Y:S01]  /*0ee0*/  FFMA R35, R43, -1.5, R46 ;  /* 0xbfc000002b237823 */ /* 0x000fe2000000002e */
[--C-:B------:R-:W-:Y:S01]  /*0ef0*/  FADD R47, R40, -R43.reuse ;  /* 0x8000002b282f7221 */ /* 0x100fe20000000000 */
[----:B------:R-:W-:Y:S01]  /*0f00*/  FADD R57, R39, R43 ;  /* 0x0000002b27397221 */ /* 0x000fe20000000000 */
[----:B------:R-:W-:Y:S01]  /*0f10*/  FADD R37, R46, -R33 ;  /* 0x800000212e257221 */ /* 0x000fe20000000000 */
[----:B------:R-:W-:Y:S01]  /*0f20*/  FADD R33, R33, R36 ;  /* 0x0000002421217221 */ /* 0x000fe20000000000 */
[C---:B------:R-:W-:Y:S01]  /*0f30*/  FADD R46, -R2.reuse, R35 ;  /* 0x00000023022e7221 */ /* 0x040fe20000000100 */
[C---:B------:R-:W-:Y:S01]  /*0f40*/  FADD R35, R2.reuse, R61 ;  /* 0x0000003d02237221 */ /* 0x040fe20000000000 */
[----:B------:R-:W-:Y:S01]  /*0f50*/  FADD R50, R47, R2 ;  /* 0x000000022f327221 */ /* 0x000fe20000000000 */
[----:B------:R-:W-:Y:S01]  /*0f60*/  FADD R36, -R2, R57 ;  /* 0x0000003902247221 */ /* 0x000fe20000000100 */
[--C-:B------:R-:W-:Y:S01]  /*0f70*/  FADD R2, RZ, R0.reuse ;  /* 0x00000000ff027221 */ /* 0x100fe20000000000 */
[--C-:B------:R-:W-:Y:S01]  /*0f80*/  FADD R48, RZ, -R0.reuse ;  /* 0x80000000ff307221 */ /* 0x100fe20000000000 */
[----:B------:R-:W-:Y:S01]  /*0f90*/  FADD R47, R0, R0 ;  /* 0x00000000002f7221 */ /* 0x000fe20000000000 */
[C---:B------:R-:W-:Y:S01]  /*0fa0*/  FMUL R0, R45.reuse, -2 ;  /* 0xc00000002d007820 */ /* 0x040fe20000400000 */
[C---:B------:R-:W-:Y:S01]  /*0fb0*/  FFMA R57, R45.reuse, -1.5, R2 ;  /* 0xbfc000002d397823 */ /* 0x040fe20000000002 */
[----:B------:R-:W-:Y:S01]  /*0fc0*/  FFMA R2, R45, 1.5, R48 ;  /* 0x3fc000002d027823 */ /* 0x000fe20000000030 */
[----:B------:R-:W-:Y:S01]  /*0fd0*/  FADD R45, RZ, -R47 ;  /* 0x8000002fff2d7221 */ /* 0x000fe20000000000 */
[----:B------:R-:W-:-:S03]  /*0fe0*/  FMUL R47, R43, -2 ;  /* 0xc00000002b2f7820 */ /* 0x000fc60000400000 */
[C---:B------:R-:W-:Y:S01]  /*0ff0*/  FFMA R45, R0.reuse, -1.5, R45 ;  /* 0xbfc00000002d7823 */ /* 0x040fe2000000002d */
[----:B------:R-:W-:Y:S01]  /*1000*/  FADD R48, R47, R47 ;  /* 0x0000002f2f307221 */ /* 0x000fe20000000000 */
[----:B------:R-:W-:-:S03]  /*1010*/  FADD R58, R0, R0 ;  /* 0x00000000003a7221 */ /* 0x000fc60000000000 */
[----:B------:R-:W-:Y:S01]  /*1020*/  FADD R48, R45, -R48 ;  /* 0x800000302d307221 */ /* 0x000fe20000000000 */
[----:B------:R-:W-:Y:S01]  /*1030*/  FADD R45, R43, R43 ;  /* 0x0000002b2b2d7221 */ /* 0x000fe20000000000 */
[----:B------:R-:W-:Y:S01]  /*1040*/  FADD R58, RZ, -R58 ;  /* 0x8000003aff3a7221 */ /* 0x000fe20000000000 */
[----:B------:R-:W-:Y:S02]  /*1050*/  FFMA R61, R0, 0.5, RZ ;  /* 0x3f000000003d7823 */ /* 0x000fe400000000ff */
[----:B------:R-:W-:Y:S01]  /*1060*/  FADD R43, R45, R2 ;  /* 0x000000022d2b7221 */ /* 0x000fe20000000000 */
[----:B------:R-:W-:Y:S01]  /*1070*/  FADD R57, R57, -R45 ;  /* 0x8000002d39397221 */ /* 0x000fe20000000000 */
[----:B------:R-:W-:Y:S01]  /*1080*/  FADD R0, R45, R58 ;  /* 0x0000003a2d007221 */ /* 0x000fe20000000000 */
[C---:B------:R-:W-:Y:S01]  /*1090*/  FFMA R58, R32.reuse, 2.5, R33 ;  /* 0x40200000203a7823 */ /* 0x040fe20000000021 */
[C---:B------:R-:W-:Y:S01]  /*10a0*/  FFMA R2, R32.reuse, -1.5, R43 ;  /* 0xbfc0000020027823 */ /* 0x040fe2000000002b */
[C---:B------:R-:W-:Y:S01]  /*10b0*/  FFMA R37, R32.reuse, -2.5, R37 ;  /* 0xc020000020257823 */ /* 0x040fe20000000025 */
[C---:B------:R-:W-:Y:S01]  /*10c0*/  FFMA R33, R32.reuse, 1.5, R57 ;  /* 0x3fc0000020217823 */ /* 0x040fe20000000039 */
[----:B------:R-:W-:Y:S01]  /*10d0*/  FMUL R43, R32, -2 ;  /* 0xc0000000202b7820 */ /* 0x000fe20000400000 */
[--C-:B------:R-:W-:Y:S01]  /*10e0*/  FFMA R32, R47, -2.5, R40.reuse ;  /* 0xc02000002f207823 */ /* 0x100fe20000000028 */
[----:B------:R-:W-:Y:S01]  /*10f0*/  FADD R45, R45, R61 ;  /* 0x0000003d2d2d7221 */ /* 0x000fe20000000000 */
[C---:B------:R-:W-:Y:S01]  /*1100*/  FFMA R39, R47.reuse, 0.5, R39 ;  /* 0x3f0000002f277823 */ /* 0x040fe20000000027 */
[----:B------:R-:W-:Y:S01]  /*1110*/  FFMA R61, R47, -1.5, R40 ;  /* 0xbfc000002f3d7823 */ /* 0x000fe20000000028 */
[C---:B------:R-:W-:Y:S01]  /*1120*/  FFMA R40, R43.reuse, 0.5, R32 ;  /* 0x3f0000002b287823 */ /* 0x040fe20000000020 */
[C---:B------:R-:W-:Y:S01]  /*1130*/  FFMA R32, R43.reuse, -0.5, R45 ;  /* 0xbf0000002b207823 */ /* 0x040fe2000000002d */
[C---:B------:R-:W-:Y:S01]  /*1140*/  FFMA R39, R43.reuse, 2.5, R39 ;  /* 0x402000002b277823 */ /* 0x040fe20000000027 */
[C---:B------:R-:W-:Y:S01]  /*1150*/  FFMA R48, R43.reuse, 1.5, R48 ;  /* 0x3fc000002b307823 */ /* 0x040fe20000000030 */
[----:B------:R-:W-:-:S04]  /*1160*/  FADD R43, R43, R43 ;  /* 0x0000002b2b2b7221 */ /* 0x000fc80000000000 */
[----:B------:R-:W-:Y:S01]  /*1170*/  FADD R0, R0, R43 ;  /* 0x0000002b00007221 */ /* 0x000fe20000000000 */
[----:B------:R-:W-:Y:S01]  /*1180*/  FADD R61, -R43, R61 ;  /* 0x0000003d2b3d7221 */ /* 0x000fe20000000100 */
[C---:B------:R-:W-:Y:S01]  /*1190*/  FMUL R43, R29.reuse, -1.5 ;  /* 0xbfc000001d2b7820 */ /* 0x040fe20000400000 */
[--C-:B------:R-:W-:Y:S01]  /*11a0*/  FADD R47, R50, R29.reuse ;  /* 0x0000001d322f7221 */ /* 0x100fe20000000000 */
[----:B------:R-:W-:Y:S01]  /*11b0*/  FFMA R45, R29, 1.5, R46 ;  /* 0x3fc000001d2d7823 */ /* 0x000fe2000000002e */
[----:B------:R-:W-:Y:S01]  /*11c0*/  FADD R50, R33, R29 ;  /* 0x0000001d21327221 */ /* 0x000fe20000000000 */
[----:B------:R-:W-:Y:S01]  /*11d0*/  FFMA R51, R43, 1.5, R51 ;  /* 0x3fc000002b337823 */ /* 0x000fe20000000033 */
[--C-:B------:R-:W-:Y:S01]  /*11e0*/  FADD R43, R29, R29.reuse ;  /* 0x0000001d1d2b7221 */ /* 0x100fe20000000000 */
[--C-:B------:R-:W-:Y:S01]  /*11f0*/  FADD R58, R58, R29.reuse ;  /* 0x0000001d3a3a7221 */ /* 0x100fe20000000000 */
[----:B------:R-:W-:Y:S01]  /*1200*/  FADD R46, R37, -R29 ;  /* 0x8000001d252e7221 */ /* 0x000fe20000000000 */
[C---:B------:R-:W-:Y:S01]  /*1210*/  FFMA R35, R29.reuse, -1.5, R35 ;  /* 0xbfc000001d237823 */ /* 0x040fe20000000023 */
[--C-:B------:R-:W-:Y:S01]  /*1220*/  FADD R36, R36, -R29.reuse ;  /* 0x8000001d24247221 */ /* 0x100fe20000000000 */
[----:B------:R-:W-:Y:S01]  /*1230*/  FADD R2, R2, -R29 ;  /* 0x8000001d02027221 */ /* 0x000fe20000000000 */
[C---:B------:R-:W-:Y:S01]  /*1240*/  FFMA R30, R29.reuse, -1.5, R30 ;  /* 0xbfc000001d1e7823 */ /* 0x040fe2000000001e */
[C---:B------:R-:W-:Y:S01]  /*1250*/  FFMA R31, R29.reuse, -1.5, R31 ;  /* 0xbfc000001d1f7823 */ /* 0x040fe2000000001f */
[C---:B------:R-:W-:Y:S01]  /*1260*/  FFMA R54, R29.reuse, -1.5, R54 ;  /* 0xbfc000001d367823 */ /* 0x040fe20000000036 */
[C---:B------:R-:W-:Y:S01]  /*1270*/  FFMA R56, R29.reuse, -1.5, R56 ;  /* 0xbfc000001d387823 */ /* 0x040fe20000000038 */
[C---:B------:R-:W-:Y:S01]  /*1280*/  FFMA R27, R29.reuse, -1.5, R27 ;  /* 0xbfc000001d1b7823 */ /* 0x040fe2000000001b */
[C---:B------:R-:W-:Y:S01]  /*1290*/  FMUL R33, R29.reuse, -2 ;  /* 0xc00000001d217820 */ /* 0x040fe20000400000 */
[----:B------:R-:W-:-:S03]  /*12a0*/  FMUL R29, R29, 0.5 ;  /* 0x3f0000001d1d7820 */ /* 0x000fc60000400000 */
[----:B------:R-:W-:Y:S01]  /*12b0*/  FFMA R61, R33, 1.5, R61 ;  /* 0x3fc00000213d7823 */ /* 0x000fe2000000003d */
[----:B------:R-:W-:Y:S01]  /*12c0*/  FADD R49, R49, R29 ;  /* 0x0000001d31317221 */ /* 0x000fe20000000000 */
[C---:B------:R-:W-:Y:S01]  /*12d0*/  FADD R42, R29.reuse, R42 ;  /* 0x0000002a1d2a7221 */ /* 0x040fe20000000000 */
[C---:B------:R-:W-:Y:S01]  /*12e0*/  FADD R41, R29.reuse, R41 ;  /* 0x000000291d297221 */ /* 0x040fe20000000000 */
[C---:B------:R-:W-:Y:S01]  /*12f0*/  FADD R44, R29.reuse, R44 ;  /* 0x0000002c1d2c7221 */ /* 0x040fe20000000000 */
[C---:B------:R-:W-:Y:S01]  /*1300*/  FFMA R55, R29.reuse, 1.5, R55 ;  /* 0x3fc000001d377823 */ /* 0x040fe20000000037 */
[----:B------:R-:W-:Y:S01]  /*1310*/  FADD R52, R29, R52 ;  /* 0x000000341d347221 */ /* 0x000fe20000000000 */
[----:B------:R-:W-:-:S04]  /*1320*/  FADD R29, R26, R26 ;  /* 0x0000001a1a1d7221 */ /* 0x000fc80000000000 */
[----:B------:R-:W-:Y:S01]  /*1330*/  FADD R61, R61, -R29 ;  /* 0x8000001d3d3d7221 */ /* 0x000fe20000000000 */
[----:B------:R-:W-:-:S04]  /*1340*/  FADD R29, R53, R53 ;  /* 0x00000035351d7221 */ /* 0x000fc80000000000 */
[----:B------:R-:W-:Y:S01]  /*1350*/  FADD R29, R27, -R29 ;  /* 0x8000001d1b1d7221 */ /* 0x000fe20000000000 */
[----:B------:R-:W-:-:S04]  /*1360*/  FMUL R27, R28, -2 ;  /* 0xc00000001c1b7820 */ /* 0x000fc80000400000 */
[----:B------:R-:W-:-:S04]  /*1370*/  FADD R33, R27, R27 ;  /* 0x0000001b1b217221 */ /* 0x000fc80000000000 */
[----:B------:R-:W-:Y:S01]  /*1380*/  FADD R56, R56, -R33 ;  /* 0x8000002138387221 */ /* 0x000fe20000000000 */
[----:B------:R-:W-:Y:S01]  /*1390*/  FMUL R33, R28, 0.5 ;  /* 0x3f0000001c217820 */ /* 0x000fe20000400000 */
[C---:B------:R-:W-:Y:S01]  /*13a0*/  FFMA R54, R27.reuse, 0.5, R54 ;  /* 0x3f0000001b367823 */ /* 0x040fe20000000036 */
[----:B------:R-:W-:Y:S02]  /*13b0*/  FFMA R29, R27, -1.5, R29 ;  /* 0xbfc000001b1d7823 */ /* 0x000fe4000000001d */
[----:B------:R-:W-:Y:S01]  /*13c0*/  FADD R27, R33, R33 ;  /* 0x00000021211b7221 */ /* 0x000fe20000000000 */
[----:B------:R-:W-:Y:S01]  /*13d0*/  FADD R48, R48, -R43 ;  /* 0x8000002b30307221 */ /* 0x000fe20000000000 */
[----:B------:R-:W-:Y:S01]  /*13e0*/  FFMA R2, R53, 0.5, R2 ;  /* 0x3f00000035027823 */ /* 0x000fe20000000002 */
[----:B------:R-:W-:Y:S01]  /*13f0*/  FADD R49, R49, -R53 ;  /* 0x8000003531317221 */ /* 0x000fe20000000000 */
[----:B------:R-:W-:Y:S01]  /*1400*/  FADD R36, R36, -R27 ;  /* 0x8000001b24247221 */ /* 0x000fe20000000000 */
[C-C-:B------:R-:W-:Y:S01]  /*1410*/  FFMA R27, R53.reuse, -2.5, R50.reuse ;  /* 0xc0200000351b7823 */ /* 0x140fe20000000032 */
[----:B------:R-:W-:Y:S01]  /*1420*/  FFMA R57, R53, -1.5, R50 ;  /* 0xbfc0000035397823 */ /* 0x000fe20000000032 */
[----:B------:R-:W-:Y:S01]  /*1430*/  FADD R53, R48, -R53 ;  /* 0x8000003530357221 */ /* 0x000fe20000000000 */
[----:B------:R-:W-:Y:S01]  /*1440*/  FADD R48, R35, -R26 ;  /* 0x8000001a23307221 */ /* 0x000fe20000000000 */
[----:B------:R-:W-:Y:S01]  /*1450*/  FADD R32, -R43, R32 ;  /* 0x000000202b207221 */ /* 0x000fe20000000100 */
[C---:B------:R-:W-:Y:S01]  /*1460*/  FADD R35, -R33.reuse, R46 ;  /* 0x0000002e21237221 */ /* 0x040fe20000000100 */
[C---:B------:R-:W-:Y:S01]  /*1470*/  FFMA R37, R33.reuse, 0.5, R38 ;  /* 0x3f00000021257823 */ /* 0x040fe20000000026 */
[----:B------:R-:W-:Y:S01]  /*1480*/  FADD R38, R33, R48 ;  /* 0x0000003021267221 */ /* 0x000fe20000000000 */
[----:B------:R-:W-:Y:S01]  /*1490*/  FMUL R46, R28, -2.5 ;  /* 0xc02000001c2e7820 */ /* 0x000fe20000400000 */
[C---:B------:R-:W-:Y:S01]  /*14a0*/  FADD R40, -R43.reuse, R40 ;  /* 0x000000282b287221 */ /* 0x040fe20000000100 */
[C---:B------:R-:W-:Y:S01]  /*14b0*/  FADD R39, -R43.reuse, R39 ;  /* 0x000000272b277221 */ /* 0x040fe20000000100 */
[----:B------:R-:W-:Y:S01]  /*14c0*/  FADD R0, -R43, R0 ;  /* 0x000000002b007221 */ /* 0x000fe20000000100 */
[----:B------:R-:W-:Y:S01]  /*14d0*/  FMUL R48, R25, -2.5 ;  /* 0xc020000019307820 */ /* 0x000fe20000400000 */
[C---:B------:R-:W-:Y:S01]  /*14e0*/  FADD R34, R33.reuse, R34 ;  /* 0x0000002221227221 */ /* 0x040fe20000000000 */
[C---:B------:R-:W-:Y:S01]  /*14f0*/  FADD R43, -R33.reuse, R32 ;  /* 0x00000020212b7221 */ /* 0x040fe20000000100 */
[C---:B------:R-:W-:Y:S01]  /*1500*/  FADD R44, -R33.reuse, R44 ;  /* 0x0000002c212c7221 */ /* 0x040fe20000000100 */
[----:B------:R-:W-:Y:S01]  /*1510*/  FFMA R33, R33, -1.5, R2 ;  /* 0xbfc0000021217823 */ /* 0x000fe20000000002 */
[----:B------:R-:W-:Y:S01]  /*1520*/  FADD R45, R45, R26 ;  /* 0x0000001a2d2d7221 */ /* 0x000fe20000000000 */
[----:B------:R-:W-:Y:S01]  /*1530*/  FFMA R55, R26, 0.5, R55 ;  /* 0x3f0000001a377823 */ /* 0x000fe20000000037 */
[----:B------:R-:W-:Y:S01]  /*1540*/  FADD R32, R28, R28 ;  /* 0x0000001c1c207221 */ /* 0x000fe20000000000 */
[----:B------:R-:W-:Y:S01]  /*1550*/  FFMA R2, R46, -1.5, R27 ;  /* 0xbfc000002e027823 */ /* 0x000fe2000000001b */
[----:B------:R-:W-:Y:S01]  /*1560*/  FFMA R26, R26, -1.5, R51 ;  /* 0xbfc000001a1a7823 */ /* 0x000fe20000000033 */
[----:B------:R-:W-:Y:S01]  /*1570*/  FADD R27, R48, R48 ;  /* 0x00000030301b7221 */ /* 0x000fe20000000000 */
[C---:B------:R-:W-:Y:S01]  /*1580*/  FADD R51, R32.reuse, R0 ;  /* 0x0000000020337221 */ /* 0x040fe20000000000 */
[----:B------:R-:W-:Y:S01]  /*1590*/  FADD R52, R32, R52 ;  /* 0x0000003420347221 */ /* 0x000fe20000000000 */
[----:B------:R-:W-:Y:S01]  /*15a0*/  FADD R30, R30, -R32 ;  /* 0x800000201e1e7221 */ /* 0x000fe20000000000 */
[C---:B------:R-:W-:Y:S01]  /*15b0*/  FADD R31, R32.reuse, R31 ;  /* 0x0000001f201f7221 */ /* 0x040fe20000000000 */
[----:B------:R-:W-:Y:S01]  /*15c0*/  FADD R32, -R32, R26 ;  /* 0x0000001a20207221 */ /* 0x000fe20000000100 */
[----:B------:R-:W-:Y:S01]  /*15d0*/  FADD R2, R2, -R27 ;  /* 0x8000001b02027221 */ /* 0x000fe20000000000 */
[C---:B------:R-:W-:Y:S01]  /*15e0*/  FFMA R26, R28.reuse, -2.5, R60 ;  /* 0xc02000001c1a7823 */ /* 0x040fe2000000003c */
[C---:B------:R-:W-:Y:S01]  /*15f0*/  FFMA R0, R28.reuse, 2.5, R58 ;  /* 0x402000001c007823 */ /* 0x040fe2000000003a */
[----:B------:R-:W-:Y:S01]  /*1600*/  FFMA R27, R28, -2.5, R45 ;  /* 0xc02000001c1b7823 */ /* 0x000fe2000000002d */
[----:B------:R-:W-:Y:S01]  /*1610*/  FADD R50, R55, -R28 ;  /* 0x8000001c37327221 */ /* 0x000fe20000000000 */
[C---:B------:R-:W-:Y:S01]  /*1620*/  FFMA R26, R48.reuse, -2.5, R26 ;  /* 0xc0200000301a7823 */ /* 0x040fe2000000001a */
[C---:B------:R-:W-:Y:S01]  /*1630*/  FFMA R0, R48.reuse, 0.5, R0 ;  /* 0x3f00000030007823 */ /* 0x040fe20000000000 */
[----:B------:R-:W-:Y:S01]  /*1640*/  FFMA R27, R48, -1.5, R27 ;  /* 0xbfc00000301b7823 */ /* 0x000fe2000000001b */
[C---:B------:R-:W-:Y:S01]  /*1650*/  FFMA R60, R28.reuse, -1.5, R60 ;  /* 0xbfc000001c3c7823 */ /* 0x040fe2000000003c */
[----:B------:R-:W-:Y:S01]  /*1660*/  FFMA R58, R28, 1.5, R58 ;  /* 0x3fc000001c3a7823 */ /* 0x000fe2000000003a */
[--C-:B------:R-:W-:Y:S01]  /*1670*/  FADD R40, R40, -R28.reuse ;  /* 0x8000001c28287221 */ /* 0x100fe20000000000 */
[--C-:B------:R-:W-:Y:S01]  /*1680*/  FADD R39, R39, R28.reuse ;  /* 0x0000001c27277221 */ /* 0x100fe20000000000 */
[--C-:B------:R-:W-:Y:S01]  /*1690*/  FADD R42, R42, -R28.reuse ;  /* 0x8000001c2a2a7221 */ /* 0x100fe20000000000 */
[--C-:B------:R-:W-:Y:S01]  /*16a0*/  FADD R41, R41, R28.reuse ;  /* 0x0000001c29297221 */ /* 0x100fe20000000000 */
[C---:B------:R-:W-:Y:S01]  /*16b0*/  FFMA R49, R28.reuse, 1.5, R49 ;  /* 0x3fc000001c317823 */ /* 0x040fe20000000031 */
[----:B------:R-:W-:Y:S01]  /*16c0*/  FADD R48, R61, -R28 ;  /* 0x8000001c3d307221 */ /* 0x000fe20000000000 */
[C---:B------:R-:W-:Y:S01]  /*16d0*/  FFMA R53, R28.reuse, 1.5, R53 ;  /* 0x3fc000001c357823 */ /* 0x040fe20000000035 */
[C---:B------:R-:W-:Y:S01]  /*16e0*/  FMUL R55, R28.reuse, -1.5 ;  /* 0xbfc000001c377820 */ /* 0x040fe20000400000 */
[----:B------:R-:W-:Y:S01]  /*16f0*/  FFMA R28, R28, -1.5, R45 ;  /* 0xbfc000001c1c7823 */ /* 0x000fe2000000002d */
[C---:B------:R-:W-:Y:S01]  /*1700*/  FADD R45, R46.reuse, R46 ;  /* 0x0000002e2e2d7221 */ /* 0x040fe20000000000 */
[----:B------:R-:W-:Y:S01]  /*1710*/  FFMA R46, R46, 0.5, R59 ;  /* 0x3f0000002e2e7823 */ /* 0x000fe2000000003b */
[C---:B------:R-:W-:Y:S01]  /*1720*/  FADD R61, R55.reuse, R55 ;  /* 0x00000037373d7221 */ /* 0x040fe20000000000 */
[C---:B------:R-:W-:Y:S01]  /*1730*/  FFMA R57, R55.reuse, -1.5, R57 ;  /* 0xbfc0000037397823 */ /* 0x040fe20000000039 */
[----:B------:R-:W-:Y:S01]  /*1740*/  FFMA R59, R55, 0.5, R59 ;  /* 0x3f000000373b7823 */ /* 0x000fe2000000003b */
[----:B------:R-:W-:Y:S01]  /*1750*/  FMUL R55, R25, -2 ;  /* 0xc000000019377820 */ /* 0x000fe20000400000 */
[C---:B------:R-:W-:Y:S01]  /*1760*/  FADD R45, R47.reuse, -R45 ;  /* 0x8000002d2f2d7221 */ /* 0x040fe20000000000 */
[----:B------:R-:W-:-:S02]  /*1770*/  FADD R47, R47, -R61 ;  /* 0x8000003d2f2f7221 */ /* 0x000fc40000000000 */
[C---:B------:R-:W-:Y:S01]  /*1780*/  FADD R61, R55.reuse, R55 ;  /* 0x00000037373d7221 */ /* 0x040fe20000000000 */
[C---:B------:R-:W-:Y:S01]  /*1790*/  FFMA R30, R55.reuse, -2.5, R30 ;  /* 0xc0200000371e7823 */ /* 0x040fe2000000001e */
[C---:B------:R-:W-:Y:S01]  /*17a0*/  FFMA R31, R55.reuse, 0.5, R31 ;  /* 0x3f000000371f7823 */ /* 0x040fe2000000001f */
[----:B------:R-:W-:Y:S01]  /*17b0*/  FFMA R32, R55, -1.5, R32 ;  /* 0xbfc0000037207823 */ /* 0x000fe20000000020 */
[----:B------:R-:W-:Y:S01]  /*17c0*/  FMUL R55, R25, 0.5 ;  /* 0x3f00000019377820 */ /* 0x000fe20000400000 */
[----:B------:R-:W-:-:S03]  /*17d0*/  FADD R29, R29, -R61 ;  /* 0x8000003d1d1d7221 */ /* 0x000fc60000000000 */
[C---:B------:R-:W-:Y:S01]  /*17e0*/  FADD R61, R55.reuse, R55 ;  /* 0x00000037373d7221 */ /* 0x040fe20000000000 */
[C---:B------:R-:W-:Y:S01]  /*17f0*/  FFMA R34, R55.reuse, -2.5, R34 ;  /* 0xc020000037227823 */ /* 0x040fe20000000022 */
[C---:B------:R-:W-:Y:S01]  /*1800*/  FFMA R35, R55.reuse, 0.5, R35 ;  /* 0x3f00000037237823 */ /* 0x040fe20000000023 */
[C---:B------:R-:W-:Y:S01]  /*1810*/  FADD R36, -R55.reuse, R36 ;  /* 0x0000002437247221 */ /* 0x040fe20000000100 */
[C---:B------:R-:W-:Y:S01]  /*1820*/  FADD R37, -R55.reuse, R37 ;  /* 0x0000002537257221 */ /* 0x040fe20000000100 */
[C---:B------:R-:W-:Y:S01]  /*1830*/  FFMA R38, R55.reuse, -1.5, R38 ;  /* 0xbfc0000037267823 */ /* 0x040fe20000000026 */
[C---:B------:R-:W-:Y:S01]  /*1840*/  FADD R39, -R55.reuse, R39 ;  /* 0x0000002737277221 */ /* 0x040fe20000000100 */
[----:B------:R-:W-:Y:S01]  /*1850*/  FADD R41, -R55, R41 ;  /* 0x0000002937297221 */ /* 0x000fe20000000100 */
[C---:B------:R-:W-:Y:S01]  /*1860*/  FMUL R55, R25.reuse, -1.5 ;  /* 0xbfc0000019377820 */ /* 0x040fe20000400000 */
[C---:B------:R-:W-:Y:S01]  /*1870*/  FFMA R40, R25.reuse, 2.5, R40 ;  /* 0x4020000019287823 */ /* 0x040fe20000000028 */
[----:B------:R-:W-:Y:S01]  /*1880*/  FFMA R42, R25, 2.5, R42 ;  /* 0x40200000192a7823 */ /* 0x000fe2000000002a */
[--C-:B------:R-:W-:Y:S01]  /*1890*/  FADD R43, R43, R25.reuse ;  /* 0x000000192b2b7221 */ /* 0x100fe20000000000 */
[----:B------:R-:W-:Y:S01]  /*18a0*/  FADD R44, R44, R25 ;  /* 0x000000192c2c7221 */ /* 0x000fe20000000000 */
[C---:B------:R-:W-:Y:S01]  /*18b0*/  FFMA R45, R25.reuse, 2.5, R45 ;  /* 0x40200000192d7823 */ /* 0x040fe2000000002d */
[C---:B------:R-:W-:Y:S01]  /*18c0*/  FFMA R46, R25.reuse, 2.5, R46 ;  /* 0x40200000192e7823 */ /* 0x040fe2000000002e */
[C---:B------:R-:W-:Y:S01]  /*18d0*/  FFMA R47, R25.reuse, 1.5, R47 ;  /* 0x3fc00000192f7823 */ /* 0x040fe2000000002f */
[C---:B------:R-:W-:Y:S01]  /*18e0*/  FFMA R49, R25.reuse, 2, R49 ;  /* 0x4000000019317823 */ /* 0x040fe20000000031 */
[C---:B------:R-:W-:Y:S01]  /*18f0*/  FFMA R48, R25.reuse, 1.5, R48 ;  /* 0x3fc0000019307823 */ /* 0x040fe20000000030 */
[----:B------:R-:W-:Y:S01]  /*1900*/  FFMA R50, R25, 1.5, R50 ;  /* 0x3fc0000019327823 */ /* 0x000fe20000000032 */
[--C-:B------:R-:W-:Y:S01]  /*1910*/  FADD R51, R51, R25.reuse ;  /* 0x0000001933337221 */ /* 0x100fe20000000000 */
[----:B------:R-:W-:Y:S01]  /*1920*/  FADD R52, R52, R25 ;  /* 0x0000001934347221 */ /* 0x000fe20000000000 */
[C---:B------:R-:W-:Y:S01]  /*1930*/  FFMA R53, R25.reuse, 2, R53 ;  /* 0x4000000019357823 */ /* 0x040fe20000000035 */
[C---:B------:R-:W-:Y:S01]  /*1940*/  FFMA R54, R25.reuse, 2, R54 ;  /* 0x4000000019367823 */ /* 0x040fe20000000036 */
[C---:B------:R-:W-:Y:S01]  /*1950*/  FFMA R56, R25.reuse, 2, R56 ;  /* 0x4000000019387823 */ /* 0x040fe20000000038 */
[----:B------:R-:W-:Y:S01]  /*1960*/  FFMA R25, R25, 1.5, R59 ;  /* 0x3fc0000019197823 */ /* 0x000fe2000000003b */
[C---:B------:R-:W-:Y:S01]  /*1970*/  FADD R59, R55.reuse, R55 ;  /* 0x00000037373b7221 */ /* 0x040fe20000000000 */
[C---:B------:R-:W-:Y:S01]  /*1980*/  FFMA R58, R55.reuse, 0.5, R58 ;  /* 0x3f000000373a7823 */ /* 0x040fe2000000003a */
[----:B------:R-:W-:-:S02]  /*1990*/  FFMA R28, R55, -1.5, R28 ;  /* 0xbfc00000371c7823 */ /* 0x000fc4000000001c */
[----:B------:R-:W-:Y:S01]  /*19a0*/  FADD R57, R57, -R59 ;  /* 0x8000003b39397221 */ /* 0x000fe20000000000 */
[----:B------:R-:W-:Y:S01]  /*19b0*/  FFMA R59, R55, -2.5, R60 ;  /* 0xc0200000373b7823 */ /* 0x000fe2000000003c */
[----:B------:R-:W-:-:S04]  /*19c0*/  FMUL R55, R12, -2 ;  /* 0xc00000000c377820 */ /* 0x000fc80000400000 */
[C---:B------:R-:W-:Y:S01]  /*19d0*/  FFMA R30, R55.reuse, 0.5, R30 ;  /* 0x3f000000371e7823 */ /* 0x040fe2000000001e */
[C---:B------:R-:W-:Y:S01]  /*19e0*/  FFMA R31, R55.reuse, 2.5, R31 ;  /* 0x40200000371f7823 */ /* 0x040fe2000000001f */
[C---:B------:R-:W-:Y:S01]  /*19f0*/  FFMA R54, R55.reuse, -0.5, R54 ;  /* 0xbf00000037367823 */ /* 0x040fe20000000036 */
[C---:B------:R-:W-:Y:S01]  /*1a00*/  FFMA R29, R55.reuse, 1.5, R29 ;  /* 0x3fc00000371d7823 */ /* 0x040fe2000000001d */
[----:B------:R-:W-:-:S04]  /*1a10*/  FADD R55, R55, R55 ;  /* 0x0000003737377221 */ /* 0x000fc80000000000 */
[----:B------:R-:W-:Y:S01]  /*1a20*/  FADD R56, R56, R55 ;  /* 0x0000003738387221 */ /* 0x000fe20000000000 */
[----:B------:R-:W-:Y:S01]  /*1a30*/  FADD R32, -R55, R32 ;  /* 0x0000002037207221 */ /* 0x000fe20000000100 */
[----:B------:R-:W-:Y:S01]  /*1a40*/  FMUL R55, R12, -2.5 ;  /* 0xc02000000c377820 */ /* 0x000fe20000400000 */
[----:B------:R-:W-:-:S03]  /*1a50*/  FADD R33, R33, -R61 ;  /* 0x8000003d21217221 */ /* 0x000fc60000000000 */
[C---:B------:R-:W-:Y:S01]  /*1a60*/  FFMA R61, R55.reuse, 0.5, R26 ;  /* 0x3f000000373d7823 */ /* 0x040fe2000000001a */
[----:B------:R-:W-:-:S04]  /*1a70*/  FADD R26, R55, R55 ;  /* 0x00000037371a7221 */ /* 0x000fc80000000000 */
[----:B------:R-:W-:Y:S01]  /*1a80*/  FADD R45, R45, R26 ;  /* 0x0000001a2d2d7221 */ /* 0x000fe20000000000 */
[----:B------:R-:W-:Y:S01]  /*1a90*/  FADD R27, -R26, R27 ;  /* 0x0000001b1a1b7221 */ /* 0x000fe20000000100 */
[----:B------:R-:W-:Y:S01]  /*1aa0*/  FMUL R26, R12, 0.5 ;  /* 0x3f0000000c1a7820 */ /* 0x000fe20000400000 */
[C---:B------:R-:W-:Y:S01]  /*1ab0*/  FFMA R0, R55.reuse, 2.5, R0 ;  /* 0x4020000037007823 */ /* 0x040fe20000000000 */
[C---:B------:R-:W-:Y:S01]  /*1ac0*/  FFMA R46, R55.reuse, -0.5, R46 ;  /* 0xbf000000372e7823 */ /* 0x040fe2000000002e */
[----:B------:R-:W-:Y:S01]  /*1ad0*/  FFMA R2, R55, 1.5, R2 ;  /* 0x3fc0000037027823 */ /* 0x000fe20000000002 */
[C---:B------:R-:W-:Y:S01]  /*1ae0*/  FADD R55, R26.reuse, R26 ;  /* 0x0000001a1a377221 */ /* 0x040fe20000000000 */
[C---:B------:R-:W-:Y:S01]  /*1af0*/  FFMA R34, R26.reuse, 0.5, R34 ;  /* 0x3f0000001a227823 */ /* 0x040fe20000000022 */
[C---:B------:R-:W-:Y:S01]  /*1b00*/  FFMA R35, R26.reuse, 2.5, R35 ;  /* 0x402000001a237823 */ /* 0x040fe20000000023 */
[----:B------:R-:W-:Y:S01]  /*1b10*/  FFMA R37, R26, -0.5, R37 ;  /* 0xbf0000001a257823 */ /* 0x000fe20000000025 */
[----:B------:R-:W-:Y:S01]  /*1b20*/  FADD R36, R36, R55 ;  /* 0x0000003724247221 */ /* 0x000fe20000000000 */
[----:B------:R-:W-:Y:S01]  /*1b30*/  FADD R38, -R55, R38 ;  /* 0x0000002637267221 */ /* 0x000fe20000000100 */
[C---:B------:R-:W-:Y:S01]  /*1b40*/  FADD R55, -R26.reuse, R40 ;  /* 0x000000281a377221 */ /* 0x040fe20000000100 */
[C---:B------:R-:W-:Y:S01]  /*1b50*/  FADD R43, R26.reuse, R43 ;  /* 0x0000002b1a2b7221 */ /* 0x040fe20000000000 */
[C---:B------:R-:W-:Y:S01]  /*1b60*/  FADD R42, -R26.reuse, R42 ;  /* 0x0000002a1a2a7221 */ /* 0x040fe20000000100 */
[C---:B------:R-:W-:Y:S01]  /*1b70*/  FFMA R33, R26.reuse, 1.5, R33 ;  /* 0x3fc000001a217823 */ /* 0x040fe20000000021 */
[----:B------:R-:W-:Y:S01]  /*1b80*/  FADD R44, R26, R44 ;  /* 0x0000002c1a2c7221 */ /* 0x000fe20000000000 */
[C---:B------:R-:W-:Y:S01]  /*1b90*/  FADD R26, R12.reuse, R12 ;  /* 0x0000000c0c1a7221 */ /* 0x040fe20000000000 */
[C---:B------:R-:W-:Y:S01]  /*1ba0*/  FFMA R39, R12.reuse, -2.5, R39 ;  /* 0xc02000000c277823 */ /* 0x040fe20000000027 */
[C---:B------:R-:W-:Y:S01]  /*1bb0*/  FFMA R41, R12.reuse, -2.5, R41 ;  /* 0xc02000000c297823 */ /* 0x040fe20000000029 */
[C---:B------:R-:W-:Y:S01]  /*1bc0*/  FFMA R49, R12.reuse, -1.5, R49 ;  /* 0xbfc000000c317823 */ /* 0x040fe20000000031 */
[C---:B------:R-:W-:Y:S01]  /*1bd0*/  FFMA R53, R12.reuse, -1.5, R53 ;  /* 0xbfc000000c357823 */ /* 0x040fe20000000035 */
[----:B------:R-:W-:Y:S01]  /*1be0*/  FMUL R12, R12, -1.5 ;  /* 0xbfc000000c0c7820 */ /* 0x000fe20000400000 */
[----:B------:R-:W-:Y:S01]  /*1bf0*/  FADD R51, R51, -R26 ;  /* 0x8000001a33337221 */ /* 0x000fe20000000000 */
[C---:B------:R-:W-:Y:S01]  /*1c00*/  FADD R48, R26.reuse, R48 ;  /* 0x000000301a307221 */ /* 0x040fe20000000000 */
[C---:B------:R-:W-:Y:S01]  /*1c10*/  FADD R52, -R26.reuse, R52 ;  /* 0x000000341a347221 */ /* 0x040fe20000000100 */
[----:B------:R-:W-:Y:S01]  /*1c20*/  FADD R50, R26, R50 ;  /* 0x000000321a327221 */ /* 0x000fe20000000000 */
[C---:B------:R-:W-:Y:S01]  /*1c30*/  FFMA R59, R12.reuse, 0.5, R59 ;  /* 0x3f0000000c3b7823 */ /* 0x040fe2000000003b */
[C---:B------:R-:W-:Y:S01]  /*1c40*/  FFMA R58, R12.reuse, 2.5, R58 ;  /* 0x402000000c3a7823 */ /* 0x040fe2000000003a */
[C---:B------:R-:W-:Y:S01]  /*1c50*/  FADD R26, R12.reuse, R12 ;  /* 0x0000000c0c1a7221 */ /* 0x040fe20000000000 */
[C---:B------:R-:W-:Y:S01]  /*1c60*/  FFMA R57, R12.reuse, 1.5, R57 ;  /* 0x3fc000000c397823 */ /* 0x040fe20000000039 */
[----:B------:R-:W-:Y:S01]  /*1c70*/  FFMA R25, R12, -0.5, R25 ;  /* 0xbf0000000c197823 */ /* 0x000fe20000000019 */
[----:B------:R-:W-:-:S04]  /*1c80*/  FADD R12, R18, R18 ;  /* 0x00000012120c7221 */ /* 0x000fc80000000000 */
[C---:B------:R-:W-:Y:S01]  /*1c90*/  FADD R30, -R12.reuse, R30 ;  /* 0x0000001e0c1e7221 */ /* 0x040fe20000000100 */
[C---:B------:R-:W-:Y:S01]  /*1ca0*/  FADD R31, -R12.reuse, R31 ;  /* 0x0000001f0c1f7221 */ /* 0x040fe20000000100 */
[C---:B------:R-:W-:Y:S01]  /*1cb0*/  FADD R54, -R12.reuse, R54 ;  /* 0x000000360c367221 */ /* 0x040fe20000000100 */
[----:B------:R-:W-:Y:S01]  /*1cc0*/  FADD R56, -R12, R56 ;  /* 0x000000380c387221 */ /* 0x000fe20000000100 */
[----:B------:R-:W-:Y:S01]  /*1cd0*/  FADD R29, R29, -R12 ;  /* 0x8000000c1d1d7221 */ /* 0x000fe20000000000 */
[----:B------:R-:W-:Y:S01]  /*1ce0*/  FMUL R12, R18, -2 ;  /* 0xc0000000120c7820 */ /* 0x000fe20000400000 */
[----:B------:R-:W-:Y:S01]  /*1cf0*/  FADD R47, R47, R26 ;  /* 0x0000001a2f2f7221 */ /* 0x000fe20000000000 */
[----:B------:R-:W-:Y:S01]  /*1d00*/  FADD R28, -R26, R28 ;  /* 0x0000001c1a1c7221 */ /* 0x000fe20000000100 */
[----:B------:R-:W-:Y:S01]  /*1d10*/  FADD R26, R23, R23 ;  /* 0x00000017171a7221 */ /* 0x000fe20000000000 */
[----:B------:R-:W-:-:S04]  /*1d20*/  FFMA R12, R12, 1.5, R32 ;  /* 0x3fc000000c0c7823 */ /* 0x000fc80000000020 */
[----:B------:R-:W-:Y:S01]  /*1d30*/  FADD R12, R12, -R26 ;  /* 0x8000001a0c0c7221 */ /* 0x000fe20000000000 */
[C---:B------:R-:W-:Y:S01]  /*1d40*/  FMUL R26, R18.reuse, -2.5 ;  /* 0xc0200000121a7820 */ /* 0x040fe20000400000 */
[----:B------:R-:W-:-:S03]  /*1d50*/  FFMA R61, R18, -2.5, R61 ;  /* 0xc0200000123d7823 */ /* 0x000fc6000000003d */
[----:B------:R-:W-:Y:S01]  /*1d60*/  FFMA R26, R26, 1.5, R27 ;  /* 0x3fc000001a1a7823 */ /* 0x000fe2000000001b */
[C---:B------:R-:W-:Y:S01]  /*1d70*/  FFMA R27, R18.reuse, -2.5, R2 ;  /* 0xc0200000121b7823 */ /* 0x040fe20000000002 */
[C---:B------:R-:W-:Y:S01]  /*1d80*/  FMUL R2, R18.reuse, -1.5 ;  /* 0xbfc0000012027820 */ /* 0x040fe20000400000 */
[C---:B------:R-:W-:Y:S01]  /*1d90*/  FFMA R0, R18.reuse, -2.5, R0 ;  /* 0xc020000012007823 */ /* 0x040fe20000000000 */
[C---:B------:R-:W-:Y:S01]  /*1da0*/  FFMA R59, R18.reuse, -1.5, R59 ;  /* 0xbfc00000123b7823 */ /* 0x040fe2000000003b */
[C---:B------:R-:W-:Y:S01]  /*1db0*/  FFMA R58, R18.reuse, -1.5, R58 ;  /* 0xbfc00000123a7823 */ /* 0x040fe2000000003a */
[--C-:B------:R-:W-:Y:S01]  /*1dc0*/  FADD R39, R39, -R18.reuse ;  /* 0x8000001227277221 */ /* 0x100fe20000000000 */
[----:B------:R-:W-:Y:S01]  /*1dd0*/  FADD R41, R41, -R18 ;  /* 0x8000001229297221 */ /* 0x000fe20000000000 */
[C---:B------:R-:W-:Y:S01]  /*1de0*/  FFMA R45, R18.reuse, -2.5, R45 ;  /* 0xc0200000122d7823 */ /* 0x040fe2000000002d */
[----:B------:R-:W-:Y:S01]  /*1df0*/  FFMA R46, R18, -2.5, R46 ;  /* 0xc0200000122e7823 */ /* 0x000fe2000000002e */
[--C-:B------:R-:W-:Y:S01]  /*1e00*/  FADD R55, R55, -R18.reuse ;  /* 0x8000001237377221 */ /* 0x100fe20000000000 */
[--C-:B------:R-:W-:Y:S01]  /*1e10*/  FADD R43, R43, -R18.reuse ;  /* 0x800000122b2b7221 */ /* 0x100fe20000000000 */
[--C-:B------:R-:W-:Y:S01]  /*1e20*/  FADD R42, R42, -R18.reuse ;  /* 0x800000122a2a7221 */ /* 0x100fe20000000000 */
[--C-:B------:R-:W-:Y:S01]  /*1e30*/  FADD R44, R44, -R18.reuse ;  /* 0x800000122c2c7221 */ /* 0x100fe20000000000 */
[C---:B------:R-:W-:Y:S01]  /*1e40*/  FFMA R47, R18.reuse, -1.5, R47 ;  /* 0xbfc00000122f7823 */ /* 0x040fe2000000002f */
[C---:B------:R-:W-:Y:S01]  /*1e50*/  FFMA R25, R18.reuse, -1.5, R25 ;  /* 0xbfc0000012197823 */ /* 0x040fe20000000019 */
[--C-:B------:R-:W-:Y:S01]  /*1e60*/  FADD R49, R49, -R18.reuse ;  /* 0x8000001231317221 */ /* 0x100fe20000000000 */
[----:B------:R-:W-:Y:S01]  /*1e70*/  FADD R51, R51, -R18 ;  /* 0x8000001233337221 */ /* 0x000fe20000000000 */
[----:B------:R-:W-:Y:S01]  /*1e80*/  FFMA R48, R18, -1.5, R48 ;  /* 0xbfc0000012307823 */ /* 0x000fe20000000030 */
[----:B------:R-:W-:Y:S01]  /*1e90*/  FADD R52, R52, -R18 ;  /* 0x8000001234347221 */ /* 0x000fe20000000000 */
[C---:B------:R-:W-:Y:S01]  /*1ea0*/  FFMA R50, R18.reuse, -1.5, R50 ;  /* 0xbfc0000012327823 */ /* 0x040fe20000000032 */
[C---:B------:R-:W-:Y:S01]  /*1eb0*/  FFMA R57, R18.reuse, -1.5, R57 ;  /* 0xbfc0000012397823 */ /* 0x040fe20000000039 */
[----:B------:R-:W-:Y:S01]  /*1ec0*/  FADD R53, R53, -R18 ;  /* 0x8000001235357221 */ /* 0x000fe20000000000 */
[----:B------:R-:W-:Y:S01]  /*1ed0*/  FMUL R18, R18, 0.5 ;  /* 0x3f00000012127820 */ /* 0x000fe20000400000 */
[----:B------:R-:W-:Y:S01]  /*1ee0*/  FFMA R28, R2, 1.5, R28 ;  /* 0x3fc00000021c7823 */ /* 0x000fe2000000001c */
[----:B------:R-:W-:-:S02]  /*1ef0*/  FADD R2, R24, R24 ;  /* 0x0000001818027221 */ /* 0x000fc40000000000 */
[----:B------:R-:W-:Y:S01]  /*1f00*/  FADD R33, R33, R18 ;  /* 0x0000001221217221 */ /* 0x000fe20000000000 */
[C---:B------:R-:W-:Y:S01]  /*1f10*/  FADD R34, R18.reuse, R34 ;  /* 0x0000002212227221 */ /* 0x040fe20000000000 */
[C---:B------:R-:W-:Y:S01]  /*1f20*/  FADD R35, R18.reuse, R35 ;  /* 0x0000002312237221 */ /* 0x040fe20000000000 */
[C---:B------:R-:W-:Y:S01]  /*1f30*/  FADD R36, R18.reuse, R36 ;  /* 0x0000002412247221 */ /* 0x040fe20000000000 */
[C---:B------:R-:W-:Y:S01]  /*1f40*/  FADD R37, R18.reuse, R37 ;  /* 0x0000002512257221 */ /* 0x040fe20000000000 */
[----:B------:R-:W-:Y:S01]  /*1f50*/  FFMA R38, R18, 1.5, R38 ;  /* 0x3fc0000012267823 */ /* 0x000fe20000000026 */
[----:B------:R-:W-:Y:S01]  /*1f60*/  FADD R57, -R2, R57 ;  /* 0x0000003902397221 */ /* 0x000fe20000000100 */
[----:B------:R-:W-:Y:S01]  /*1f70*/  FADD R53, R53, R2 ;  /* 0x0000000235357221 */ /* 0x000fe20000000000 */
[C---:B------:R-:W-:Y:S01]  /*1f80*/  FFMA R27, R24.reuse, 0.5, R27 ;  /* 0x3f000000181b7823 */ /* 0x040fe2000000001b */
[C---:B------:R-:W-:Y:S01]  /*1f90*/  FFMA R2, R24.reuse, 2.5, R33 ;  /* 0x4020000018027823 */ /* 0x040fe20000000021 */
[C---:B------:R-:W-:Y:S01]  /*1fa0*/  FFMA R18, R24.reuse, -0.5, R49 ;  /* 0xbf00000018127823 */ /* 0x040fe20000000031 */
[----:B------:R-:W-:Y:S01]  /*1fb0*/  FFMA R29, R24, 1.5, R29 ;  /* 0x3fc00000181d7823 */ /* 0x000fe2000000001d */
[----:B------:R-:W-:Y:S01]  /*1fc0*/  FMUL R24, R11, 2.5 ;  /* 0x402000000b187820 */ /* 0x000fe20000400000 */
[C---:B------:R-:W-:Y:S01]  /*1fd0*/  FFMA R26, R23.reuse, -2.5, R26 ;  /* 0xc0200000171a7823 */ /* 0x040fe2000000001a */
[C---:B------:R-:W-:Y:S01]  /*1fe0*/  FFMA R38, R23.reuse, 0.5, R38 ;  /* 0x3f00000017267823 */ /* 0x040fe20000000026 */
[--C-:B------:R-:W-:Y:S01]  /*1ff0*/  FADD R48, R48, -R23.reuse ;  /* 0x8000001730307221 */ /* 0x100fe20000000000 */
[----:B------:R-:W-:Y:S01]  /*2000*/  FADD R50, R50, -R23 ;  /* 0x8000001732327221 */ /* 0x000fe20000000000 */
[----:B------:R-:W-:Y:S01]  /*2010*/  FFMA R28, R23, -1.5, R28 ;  /* 0xbfc00000171c7823 */ /* 0x000fe2000000001c */
[----:B------:R-:W-:-:S04]  /*2020*/  FADD R23, R24, R24 ;  /* 0x0000001818177221 */ /* 0x000fc80000000000 */
[----:B------:R-:W-:Y:S01]  /*2030*/  FADD R36, R36, -R23 ;  /* 0x8000001724247221 */ /* 0x000fe20000000000 */
[C---:B------:R-:W-:Y:S01]  /*2040*/  FMUL R23, R11.reuse, 0.5 ;  /* 0x3f0000000b177820 */ /* 0x040fe20000400000 */
[C---:B------:R-:W-:Y:S01]  /*2050*/  FADD R34, R24.reuse, R34 ;  /* 0x0000002218227221 */ /* 0x040fe20000000000 */
[C---:B------:R-:W-:Y:S01]  /*2060*/  FADD R35, -R24.reuse, R35 ;  /* 0x0000002318237221 */ /* 0x040fe20000000100 */
[C---:B------:R-:W-:Y:S01]  /*2070*/  FFMA R37, R24.reuse, 0.5, R37 ;  /* 0x3f00000018257823 */ /* 0x040fe20000000025 */
[C---:B------:R-:W-:Y:S01]  /*2080*/  FFMA R2, R24.reuse, -1.5, R2 ;  /* 0xbfc0000018027823 */ /* 0x040fe20000000002 */
[----:B------:R-:W-:Y:S01]  /*2090*/  FADD R38, R24, R38 ;  /* 0x0000002618267221 */ /* 0x000fe20000000000 */
[----:B------:R-:W-:Y:S01]  /*20a0*/  FMUL R33, R11, -0.5 ;  /* 0xbf0000000b217820 */ /* 0x000fe20000400000 */
[C---:B------:R-:W-:Y:S01]  /*20b0*/  FADD R24, R23.reuse, R23 ;  /* 0x0000001717187221 */ /* 0x040fe20000000000 */
[C---:B------:R-:W-:Y:S01]  /*20c0*/  FADD R61, R23.reuse, R61 ;  /* 0x0000003d173d7221 */ /* 0x040fe20000000000 */
[----:B------:R-:W-:Y:S01]  /*20d0*/  FADD R0, -R23, R0 ;  /* 0x0000000017007221 */ /* 0x000fe20000000100 */
[----:B------:R-:W-:Y:S01]  /*20e0*/  FADD R49, R33, R33 ;  /* 0x0000002121317221 */ /* 0x000fe20000000000 */
[----:B------:R-:W-:Y:S01]  /*20f0*/  FADD R45, R45, -R24 ;  /* 0x800000182d2d7221 */ /* 0x000fe20000000000 */
[C---:B------:R-:W-:Y:S01]  /*2100*/  FFMA R46, R23.reuse, 0.5, R46 ;  /* 0x3f000000172e7823 */ /* 0x040fe2000000002e */
[C---:B------:R-:W-:Y:S01]  /*2110*/  FADD R42, -R23.reuse, R42 ;  /* 0x0000002a172a7221 */ /* 0x040fe20000000100 */
[C---:B------:R-:W-:Y:S01]  /*2120*/  FADD R41, R23.reuse, R41 ;  /* 0x0000002917297221 */ /* 0x040fe20000000000 */
[C---:B------:R-:W-:Y:S01]  /*2130*/  FADD R26, R23.reuse, R26 ;  /* 0x0000001a171a7221 */ /* 0x040fe20000000000 */
[C---:B------:R-:W-:Y:S01]  /*2140*/  FFMA R27, R23.reuse, -1.5, R27 ;  /* 0xbfc00000171b7823 */ /* 0x040fe2000000001b */
[----:B------:R-:W-:Y:S01]  /*2150*/  FADD R50, -R23, R50 ;  /* 0x0000003217327221 */ /* 0x000fe20000000100 */
[----:B------:R-:W-:Y:S01]  /*2160*/  FADD R24, R11, R11 ;  /* 0x0000000b0b187221 */ /* 0x000fe20000000000 */
[----:B------:R-:W-:Y:S01]  /*2170*/  FMUL R23, R16, 0.5 ;  /* 0x3f00000010177820 */ /* 0x000fe20000400000 */
[----:B------:R-:W-:Y:S01]  /*2180*/  FADD R52, R52, -R49 ;  /* 0x8000003134347221 */ /* 0x000fe20000000000 */
[----:B------:R-:W-:Y:S01]  /*2190*/  FFMA R44, R33, 0.5, R44 ;  /* 0x3f000000212c7823 */ /* 0x000fe2000000002c */
[C---:B------:R-:W-:Y:S01]  /*21a0*/  FADD R32, R24.reuse, R24 ;  /* 0x0000001818207221 */ /* 0x040fe20000000000 */
[C---:B------:R-:W-:Y:S01]  /*21b0*/  FADD R59, -R24.reuse, R59 ;  /* 0x0000003b183b7221 */ /* 0x040fe20000000100 */
[C---:B------:R-:W-:Y:S01]  /*21c0*/  FADD R58, R24.reuse, R58 ;  /* 0x0000003a183a7221 */ /* 0x040fe20000000000 */
[C---:B------:R-:W-:Y:S01]  /*21d0*/  FADD R55, R24.reuse, R55 ;  /* 0x0000003718377221 */ /* 0x040fe20000000000 */
[C---:B------:R-:W-:Y:S01]  /*21e0*/  FADD R39, -R24.reuse, R39 ;  /* 0x0000002718277221 */ /* 0x040fe20000000100 */
[C---:B------:R-:W-:Y:S01]  /*21f0*/  FFMA R43, R24.reuse, 0.5, R43 ;  /* 0x3f000000182b7823 */ /* 0x040fe2000000002b */
[C---:B------:R-:W-:Y:S01]  /*2200*/  FADD R28, -R24.reuse, R28 ;  /* 0x0000001c181c7221 */ /* 0x040fe20000000100 */
[C---:B------:R-:W-:Y:S01]  /*2210*/  FFMA R53, R24.reuse, -1.5, R53 ;  /* 0xbfc0000018357823 */ /* 0x040fe20000000035 */
[----:B------:R-:W-:Y:S01]  /*2220*/  FADD R48, R24, R48 ;  /* 0x0000003018307221 */ /* 0x000fe20000000000 */
[C---:B------:R-:W-:Y:S01]  /*2230*/  FADD R24, R23.reuse, R23 ;  /* 0x0000001717187221 */ /* 0x040fe20000000000 */
[C---:B------:R-:W-:Y:S01]  /*2240*/  FFMA R61, R23.reuse, -2.5, R61 ;  /* 0xc0200000173d7823 */ /* 0x040fe2000000003d */
[C---:B------:R-:W-:Y:S01]  /*2250*/  FFMA R0, R23.reuse, 0.5, R0 ;  /* 0x3f00000017007823 */ /* 0x040fe20000000000 */
[C---:B------:R-:W-:Y:S01]  /*2260*/  FADD R45, -R23.reuse, R45 ;  /* 0x0000002d172d7221 */ /* 0x040fe20000000100 */
[C---:B------:R-:W-:Y:S01]  /*2270*/  FADD R46, -R23.reuse, R46 ;  /* 0x0000002e172e7221 */ /* 0x040fe20000000100 */
[C---:B------:R-:W-:Y:S01]  /*2280*/  FADD R44, R23.reuse, R44 ;  /* 0x0000002c172c7221 */ /* 0x040fe20000000000 */
[C---:B------:R-:W-:Y:S01]  /*2290*/  FADD R52, R23.reuse, R52 ;  /* 0x0000003417347221 */ /* 0x040fe20000000000 */
[----:B------:R-:W-:Y:S01]  /*22a0*/  FFMA R26, R23, -1.5, R26 ;  /* 0xbfc00000171a7823 */ /* 0x000fe2000000001a */
[----:B------:R-:W-:Y:S01]  /*22b0*/  FADD R51, R51, -R32 ;  /* 0x8000002033337221 */ /* 0x000fe20000000000 */
[C---:B------:R-:W-:Y:S01]  /*22c0*/  FMUL R23, R16.reuse, 2.5 ;  /* 0x4020000010177820 */ /* 0x040fe20000400000 */
[----:B------:R-:W-:Y:S01]  /*22d0*/  FMUL R32, R11, -2 ;  /* 0xc00000000b207820 */ /* 0x000fe20000400000 */
[----:B------:R-:W-:Y:S01]  /*22e0*/  FADD R27, R27, -R24 ;  /* 0x800000181b1b7221 */ /* 0x000fe20000000000 */
[----:B------:R-:W-:Y:S01]  /*22f0*/  FMUL R24, R16, -2 ;  /* 0xc000000010187820 */ /* 0x000fe20000400000 */
[----:B------:R-:W-:Y:S01]  /*2300*/  FFMA R18, R33, -1.5, R18 ;  /* 0xbfc0000021127823 */ /* 0x000fe20000000012 */
[C---:B------:R-:W-:Y:S01]  /*2310*/  FADD R33, R23.reuse, R23 ;  /* 0x0000001717217221 */ /* 0x040fe20000000000 */
[C---:B------:R-:W-:Y:S01]  /*2320*/  FFMA R34, R23.reuse, -2.5, R34 ;  /* 0xc020000017227823 */ /* 0x040fe20000000022 */
[C---:B------:R-:W-:Y:S01]  /*2330*/  FFMA R35, R23.reuse, 0.5, R35 ;  /* 0x3f00000017237823 */ /* 0x040fe20000000023 */
[C---:B------:R-:W-:Y:S01]  /*2340*/  FADD R36, -R23.reuse, R36 ;  /* 0x0000002417247221 */ /* 0x040fe20000000100 */
[C---:B------:R-:W-:Y:S01]  /*2350*/  FADD R37, -R23.reuse, R37 ;  /* 0x0000002517257221 */ /* 0x040fe20000000100 */
[----:B------:R-:W-:Y:S01]  /*2360*/  FFMA R38, R23, -1.5, R38 ;  /* 0xbfc0000017267823 */ /* 0x000fe20000000026 */
[C---:B------:R-:W-:Y:S01]  /*2370*/  FADD R40, R32.reuse, R32 ;  /* 0x0000002020287221 */ /* 0x040fe20000000000 */
[C---:B------:R-:W-:Y:S01]  /*2380*/  FFMA R25, R32.reuse, 0.5, R25 ;  /* 0x3f00000020197823 */ /* 0x040fe20000000019 */
[----:B------:R-:W-:Y:S01]  /*2390*/  FFMA R57, R32, -1.5, R57 ;  /* 0xbfc0000020397823 */ /* 0x000fe20000000039 */
[----:B------:R-:W-:Y:S01]  /*23a0*/  FMUL R23, R16, -0.5 ;  /* 0xbf00000010177820 */ /* 0x000fe20000400000 */
[C---:B------:R-:W-:Y:S01]  /*23b0*/  FADD R32, R24.reuse, R24 ;  /* 0x0000001818207221 */ /* 0x040fe20000000000 */
[C---:B------:R-:W-:Y:S01]  /*23c0*/  FFMA R59, R24.reuse, -2.5, R59 ;  /* 0xc0200000183b7823 */ /* 0x040fe2000000003b */
[C---:B------:R-:W-:Y:S01]  /*23d0*/  FFMA R58, R24.reuse, 0.5, R58 ;  /* 0x3f000000183a7823 */ /* 0x040fe2000000003a */
[----:B------:R-:W-:Y:S01]  /*23e0*/  FFMA R28, R24, -1.5, R28 ;  /* 0xbfc00000181c7823 */ /* 0x000fe2000000001c */
[----:B------:R-:W-:Y:S01]  /*23f0*/  FADD R24, R16, R16 ;  /* 0x0000001010187221 */ /* 0x000fe20000000000 */
[----:B------:R-:W-:Y:S01]  /*2400*/  FADD R2, R2, -R33 ;  /* 0x8000002102027221 */ /* 0x000fe20000000000 */
[C---:B------:R-:W-:Y:S01]  /*2410*/  FADD R33, R23.reuse, R23 ;  /* 0x0000001717217221 */ /* 0x040fe20000000000 */
[C---:B------:R-:W-:Y:S01]  /*2420*/  FFMA R42, R23.reuse, -2.5, R42 ;  /* 0xc0200000172a7823 */ /* 0x040fe2000000002a */
[C---:B------:R-:W-:Y:S01]  /*2430*/  FFMA R41, R23.reuse, 0.5, R41 ;  /* 0x3f00000017297823 */ /* 0x040fe20000000029 */
[----:B------:R-:W-:Y:S01]  /*2440*/  FFMA R50, R23, -1.5, R50 ;  /* 0xbfc0000017327823 */ /* 0x000fe20000000032 */
[----:B------:R-:W-:Y:S01]  /*2450*/  FADD R57, R57, -R32 ;  /* 0x8000002039397221 */ /* 0x000fe20000000000 */
[----:B------:R-:W-:Y:S01]  /*2460*/  FMUL R23, R22, 2.5 ;  /* 0x4020000016177820 */ /* 0x000fe20000400000 */
[----:B------:R-:W-:Y:S01]  /*2470*/  FADD R32, R24, R24 ;  /* 0x0000001818207221 */ /* 0x000fe20000000000 */
[----:B------:R-:W-:-:S02]  /*2480*/  FADD R47, R47, -R40 ;  /* 0x800000282f2f7221 */ /* 0x000fc40000000000 */
[C---:B------:R-:W-:Y:S01]  /*2490*/  FFMA R34, R23.reuse, 0.5, R34 ;  /* 0x3f00000017227823 */ /* 0x040fe20000000022 */
[C---:B------:R-:W-:Y:S01]  /*24a0*/  FFMA R35, R23.reuse, 2.5, R35 ;  /* 0x4020000017237823 */ /* 0x040fe20000000023 */
[C---:B------:R-:W-:Y:S01]  /*24b0*/  FFMA R37, R23.reuse, -0.5, R37 ;  /* 0xbf00000017257823 */ /* 0x040fe20000000025 */
[----:B------:R-:W-:Y:S01]  /*24c0*/  FFMA R2, R23, 1.5, R2 ;  /* 0x3fc0000017027823 */ /* 0x000fe20000000002 */
[----:B------:R-:W-:Y:S01]  /*24d0*/  FADD R53, R53, -R32 ;  /* 0x8000002035357221 */ /* 0x000fe20000000000 */
[----:B------:R-:W-:Y:S01]  /*24e0*/  FADD R23, R23, R23 ;  /* 0x0000001717177221 */ /* 0x000fe20000000000 */
[----:B------:R-:W-:Y:S01]  /*24f0*/  FMUL R32, R22, -2 ;  /* 0xc000000016207820 */ /* 0x000fe20000400000 */
[----:B------:R-:W-:Y:S02]  /*2500*/  FADD R47, R24, R47 ;  /* 0x0000002f182f7221 */ /* 0x000fe40000000000 */
[----:B------:R-:W-:Y:S01]  /*2510*/  FADD R36, R36, R23 ;  /* 0x0000001724247221 */ /* 0x000fe20000000000 */
[----:B------:R-:W-:Y:S01]  /*2520*/  FADD R38, -R23, R38 ;  /* 0x0000002617267221 */ /* 0x000fe20000000100 */
[----:B------:R-:W-:Y:S01]  /*2530*/  FADD R23, R32, R32 ;  /* 0x0000002020177221 */ /* 0x000fe20000000000 */
[----:B------:R-:W-:-:S03]  /*2540*/  FADD R18, R18, -R33 ;  /* 0x8000002112127221 */ /* 0x000fc60000000000 */
[----:B------:R-:W-:Y:S01]  /*2550*/  FADD R47, R47, R23 ;  /* 0x000000172f2f7221 */ /* 0x000fe20000000000 */
[----:B------:R-:W-:Y:S01]  /*2560*/  FADD R28, -R23, R28 ;  /* 0x0000001c171c7221 */ /* 0x000fe20000000100 */
[----:B------:R-:W-:Y:S01]  /*2570*/  FMUL R23, R22, -0.5 ;  /* 0xbf00000016177820 */ /* 0x000fe20000400000 */
[C---:B------:R-:W-:Y:S01]  /*2580*/  FFMA R55, R24.reuse, -2.5, R55 ;  /* 0xc020000018377823 */ /* 0x040fe20000000037 */
[C---:B------:R-:W-:Y:S01]  /*2590*/  FFMA R39, R24.reuse, 0.5, R39 ;  /* 0x3f00000018277823 */ /* 0x040fe20000000027 */
[C---:B------:R-:W-:Y:S01]  /*25a0*/  FADD R43, -R24.reuse, R43 ;  /* 0x0000002b182b7221 */ /* 0x040fe20000000100 */
[C---:B------:R-:W-:Y:S01]  /*25b0*/  FADD R25, R24.reuse, R25 ;  /* 0x0000001918197221 */ /* 0x040fe20000000000 */
[C---:B------:R-:W-:Y:S01]  /*25c0*/  FADD R51, -R24.reuse, R51 ;  /* 0x0000003318337221 */ /* 0x040fe20000000100 */
[----:B------:R-:W-:Y:S01]  /*25d0*/  FFMA R48, R24, -1.5, R48 ;  /* 0xbfc0000018307823 */ /* 0x000fe20000000030 */
[----:B------:R-:W-:Y:S01]  /*25e0*/  FMUL R24, R22, 0.5 ;  /* 0x3f00000016187820 */ /* 0x000fe20000400000 */
[C---:B------:R-:W-:Y:S01]  /*25f0*/  FFMA R42, R23.reuse, 0.5, R42 ;  /* 0x3f000000172a7823 */ /* 0x040fe2000000002a */
[C---:B------:R-:W-:Y:S01]  /*2600*/  FFMA R41, R23.reuse, 2.5, R41 ;  /* 0x4020000017297823 */ /* 0x040fe20000000029 */
[C---:B------:R-:W-:Y:S01]  /*2610*/  FFMA R44, R23.reuse, -0.5, R44 ;  /* 0xbf000000172c7823 */ /* 0x040fe2000000002c */
[C---:B------:R-:W-:Y:S01]  /*2620*/  FFMA R18, R23.reuse, 1.5, R18 ;  /* 0x3fc0000017127823 */ /* 0x040fe20000000012 */
[----:B------:R-:W-:Y:S01]  /*2630*/  FADD R23, R23, R23 ;  /* 0x0000001717177221 */ /* 0x000fe20000000000 */
[C---:B------:R-:W-:Y:S01]  /*2640*/  FFMA R61, R24.reuse, 0.5, R61 ;  /* 0x3f000000183d7823 */ /* 0x040fe2000000003d */
[C---:B------:R-:W-:Y:S01]  /*2650*/  FFMA R0, R24.reuse, 2.5, R0 ;  /* 0x4020000018007823 */ /* 0x040fe20000000000 */
[C---:B------:R-:W-:Y:S01]  /*2660*/  FFMA R46, R24.reuse, -0.5, R46 ;  /* 0xbf000000182e7823 */ /* 0x040fe2000000002e */
[C---:B------:R-:W-:Y:S01]  /*2670*/  FFMA R27, R24.reuse, 1.5, R27 ;  /* 0x3fc00000181b7823 */ /* 0x040fe2000000001b */
[----:B------:R-:W-:Y:S01]  /*2680*/  FADD R24, R24, R24 ;  /* 0x0000001818187221 */ /* 0x000fe20000000000 */
[----:B------:R-:W-:Y:S01]  /*2690*/  FMUL R11, R11, 1.5 ;  /* 0x3fc000000b0b7820 */ /* 0x000fe20000400000 */
[----:B------:R-:W-:Y:S01]  /*26a0*/  FADD R52, R52, R23 ;  /* 0x0000001734347221 */ /* 0x000fe20000000000 */
[----:B------:R-:W-:Y:S01]  /*26b0*/  FADD R50, -R23, R50 ;  /* 0x0000003217327221 */ /* 0x000fe20000000100 */
[----:B------:R-:W-:Y:S01]  /*26c0*/  FMUL R23, R16, 1.5 ;  /* 0x3fc0000010177820 */ /* 0x000fe20000400000 */
[----:B------:R-:W-:Y:S01]  /*26d0*/  FADD R45, R45, R24 ;  /* 0x000000182d2d7221 */ /* 0x000fe20000000000 */
[----:B------:R-:W-:Y:S01]  /*26e0*/  FADD R26, -R24, R26 ;  /* 0x0000001a181a7221 */ /* 0x000fe20000000100 */
[----:B------:R-:W-:Y:S01]  /*26f0*/  FADD R24, R22, R22 ;  /* 0x0000001616187221 */ /* 0x000fe20000000000 */
[C---:B------:R-:W-:Y:S01]  /*2700*/  FADD R33, R11.reuse, R11 ;  /* 0x0000000b0b217221 */ /* 0x040fe20000000000 */
[----:B------:R-:W-:Y:S01]  /*2710*/  FFMA R29, R11, -1.5, R29 ;  /* 0xbfc000000b1d7823 */ /* 0x000fe2000000001d */
[----:B------:R-:W-:Y:S01]  /*2720*/  FADD R16, R23, R23 ;  /* 0x0000001717107221 */ /* 0x000fe20000000000 */
[C---:B------:R-:W-:Y:S01]  /*2730*/  FFMA R55, R24.reuse, 0.5, R55 ;  /* 0x3f00000018377823 */ /* 0x040fe20000000037 */
[C---:B------:R-:W-:Y:S01]  /*2740*/  FFMA R39, R24.reuse, 2.5, R39 ;  /* 0x4020000018277823 */ /* 0x040fe20000000027 */
[C---:B------:R-:W-:Y:S01]  /*2750*/  FFMA R43, R24.reuse, -0.5, R43 ;  /* 0xbf000000182b7823 */ /* 0x040fe2000000002b */
[----:B------:R-:W-:Y:S01]  /*2760*/  FFMA R53, R24, 1.5, R53 ;  /* 0x3fc0000018357823 */ /* 0x000fe20000000035 */
[----:B------:R-:W-:Y:S01]  /*2770*/  FADD R56, R56, -R33 ;  /* 0x8000002138387221 */ /* 0x000fe20000000000 */
[----:B------:R-:W-:Y:S01]  /*2780*/  FADD R24, R24, R24 ;  /* 0x0000001818187221 */ /* 0x000fe20000000000 */
[----:B------:R-:W-:Y:S01]  /*2790*/  FADD R33, R29, -R16 ;  /* 0x800000101d217221 */ /* 0x000fe20000000000 */
[----:B------:R-:W-:-:S02]  /*27a0*/  FMUL R29, R14, 0.5 ;  /* 0x3f0000000e1d7820 */ /* 0x000fc40000400000 */
[----:B------:R-:W-:Y:S01]  /*27b0*/  FADD R51, R51, R24 ;  /* 0x0000001833337221 */ /* 0x000fe20000000000 */
[----:B------:R-:W-:Y:S01]  /*27c0*/  FADD R48, -R24, R48 ;  /* 0x0000003018307221 */ /* 0x000fe20000000100 */
[----:B------:R-:W-:Y:S01]  /*27d0*/  FADD R24, R27, R29 ;  /* 0x0000001d1b187221 */ /* 0x000fe20000000000 */
[----:B------:R-:W-:Y:S01]  /*27e0*/  FMUL R27, R14, 2.5 ;  /* 0x402000000e1b7820 */ /* 0x000fe20000400000 */
[----:B------:R-:W-:Y:S01]  /*27f0*/  FMUL R16, R22, 1.5 ;  /* 0x3fc0000016107820 */ /* 0x000fe20000400000 */
[C---:B------:R-:W-:Y:S01]  /*2800*/  FFMA R59, R32.reuse, 0.5, R59 ;  /* 0x3f000000203b7823 */ /* 0x040fe2000000003b */
[C---:B------:R-:W-:Y:S01]  /*2810*/  FFMA R58, R32.reuse, 2.5, R58 ;  /* 0x40200000203a7823 */ /* 0x040fe2000000003a */
[C---:B------:R-:W-:Y:S01]  /*2820*/  FFMA R25, R32.reuse, -0.5, R25 ;  /* 0xbf00000020197823 */ /* 0x040fe20000000019 */
[----:B------:R-:W-:Y:S01]  /*2830*/  FFMA R57, R32, 1.5, R57 ;  /* 0x3fc0000020397823 */ /* 0x000fe20000000039 */
[----:B------:R-:W-:Y:S01]  /*2840*/  FADD R22, R14, R14 ;  /* 0x0000000e0e167221 */ /* 0x000fe20000000000 */
[----:B------:R-:W-:Y:S01]  /*2850*/  FADD R32, R2, R27 ;  /* 0x0000001b02207221 */ /* 0x000fe20000000000 */
[----:B------:R-:W-:Y:S01]  /*2860*/  FFMA R33, R16, 1.5, R33 ;  /* 0x3fc0000010217823 */ /* 0x000fe20000000021 */
[----:B------:R-:W-:Y:S01]  /*2870*/  FMUL R2, R14, 1.5 ;  /* 0x3fc000000e027820 */ /* 0x000fe20000400000 */
[----:B------:R-:W-:Y:S01]  /*2880*/  FADD R18, -R29, R18 ;  /* 0x000000121d127221 */ /* 0x000fe20000000100 */
[----:B------:R-:W-:Y:S01]  /*2890*/  FADD R60, -R22, R57 ;  /* 0x00000039163c7221 */ /* 0x000fe20000000100 */
[----:B------:R-:W-:Y:S01]  /*28a0*/  FADD R40, R53, R22 ;  /* 0x0000001635287221 */ /* 0x000fe20000000000 */
[----:B------:R-:W-:Y:S01]  /*28b0*/  FADD R33, R33, R2 ;  /* 0x0000000221217221 */ /* 0x000fe20000000000 */
[----:B------:R-:W-:Y:S01]  /*28c0*/  FADD R30, R11, R30 ;  /* 0x0000001e0b1e7221 */ /* 0x000fe20000000000 */
[--C-:B------:R-:W-:Y:S01]  /*28d0*/  FADD R24, R24, R21.reuse ;  /* 0x0000001518187221 */ /* 0x100fe20000000000 */
[--C-:B------:R-:W-:Y:S01]  /*28e0*/  FADD R18, R18, R21.reuse ;  /* 0x0000001512127221 */ /* 0x100fe20000000000 */
[--C-:B------:R-:W-:Y:S01]  /*28f0*/  FADD R32, R32, R21.reuse ;  /* 0x0000001520207221 */ /* 0x100fe20000000000 */
[----:B------:R-:W-:Y:S01]  /*2900*/  FFMA R60, R21, 1.5, R60 ;  /* 0x3fc00000153c7823 */ /* 0x000fe2000000003c */
[--C-:B------:R-:W-:Y:S01]  /*2910*/  FADD R40, R40, R21.reuse ;  /* 0x0000001528287221 */ /* 0x100fe20000000000 */
[----:B------:R-:W-:Y:S01]  /*2920*/  FADD R21, R33, R21 ;  /* 0x0000001521157221 */ /* 0x000fe20000000000 */
[C---:B------:R-:W-:Y:S01]  /*2930*/  FADD R31, -R11.reuse, R31 ;  /* 0x0000001f0b1f7221 */ /* 0x040fe20000000100 */
[----:B------:R-:W-:Y:S01]  /*2940*/  FFMA R54, R11, 0.5, R54 ;  /* 0x3f0000000b367823 */ /* 0x000fe20000000036 */
[C---:B------:R-:W-:Y:S01]  /*2950*/  FFMA R33, R23.reuse, -2.5, R30 ;  /* 0xc020000017217823 */ /* 0x040fe2000000001e */
[C---:B------:R-:W-:Y:S01]  /*2960*/  FADD R30, R16.reuse, R16 ;  /* 0x00000010101e7221 */ /* 0x040fe20000000000 */
[C---:B------:R-:W-:Y:S01]  /*2970*/  FADD R53, -R23.reuse, R56 ;  /* 0x0000003817357221 */ /* 0x040fe20000000100 */
[C---:B------:R-:W-:Y:S01]  /*2980*/  FFMA R31, R23.reuse, 0.5, R31 ;  /* 0x3f000000171f7823 */ /* 0x040fe2000000001f */
[----:B------:R-:W-:Y:S01]  /*2990*/  FADD R49, -R23, R54 ;  /* 0x0000003617317221 */ /* 0x000fe20000000100 */
[----:B------:R-:W-:Y:S01]  /*29a0*/  FADD R57, R29, R45 ;  /* 0x0000002d1d397221 */ /* 0x000fe20000000000 */
[----:B------:R-:W-:Y:S01]  /*29b0*/  FADD R45, R27, R36 ;  /* 0x000000241b2d7221 */ /* 0x000fe20000000000 */
[----:B------:R-:W-:Y:S01]  /*29c0*/  FADD R36, R53, R30 ;  /* 0x0000001e35247221 */ /* 0x000fe20000000000 */
[C---:B------:R-:W-:Y:S01]  /*29d0*/  FFMA R33, R16.reuse, 0.5, R33 ;  /* 0x3f00000010217823 */ /* 0x040fe20000000021 */
[C---:B------:R-:W-:Y:S01]  /*29e0*/  FFMA R31, R16.reuse, 2.5, R31 ;  /* 0x40200000101f7823 */ /* 0x040fe2000000001f */
[----:B------:R-:W-:Y:S01]  /*29f0*/  FFMA R49, R16, -0.5, R49 ;  /* 0xbf00000010317823 */ /* 0x000fe20000000031 */
[----:B------:R-:W-:Y:S01]  /*2a00*/  FADD R53, -R29, R52 ;  /* 0x000000341d357221 */ /* 0x000fe20000000100 */
[----:B------:R-:W-:Y:S01]  /*2a10*/  FADD R16, R7, R7 ;  /* 0x0000000707107221 */ /* 0x000fe20000000000 */
[----:B------:R-:W-:Y:S01]  /*2a20*/  FADD R52, R22, R51 ;  /* 0x0000003316347221 */ /* 0x000fe20000000000 */
[----:B------:R-:W-:-:S02]  /*2a30*/  FADD R51, R2, R36 ;  /* 0x0000002402337221 */ /* 0x000fc40000000000 */
[C---:B------:R-:W-:Y:S01]  /*2a40*/  FADD R36, -R16.reuse, R45 ;  /* 0x0000002d10247221 */ /* 0x040fe20000000100 */
[C---:B------:R-:W-:Y:S01]  /*2a50*/  FADD R57, -R16.reuse, R57 ;  /* 0x0000003910397221 */ /* 0x040fe20000000100 */
[C---:B------:R-:W-:Y:S01]  /*2a60*/  FADD R45, -R16.reuse, R52 ;  /* 0x00000034102d7221 */ /* 0x040fe20000000100 */
[----:B------:R-:W-:Y:S01]  /*2a70*/  FADD R53, -R16, R53 ;  /* 0x0000003510357221 */ /* 0x000fe20000000100 */
[----:B------:R-:W-:Y:S01]  /*2a80*/  FADD R51, R51, -R16 ;  /* 0x8000001033337221 */ /* 0x000fe20000000000 */
[C---:B------:R-:W-:Y:S01]  /*2a90*/  FADD R16, R29.reuse, R61 ;  /* 0x0000003d1d107221 */ /* 0x040fe20000000000 */
[C---:B------:R-:W-:Y:S01]  /*2aa0*/  FADD R0, R29.reuse, R0 ;  /* 0x000000001d007221 */ /* 0x040fe20000000000 */
[C---:B------:R-:W-:Y:S01]  /*2ab0*/  FADD R46, R29.reuse, R46 ;  /* 0x0000002e1d2e7221 */ /* 0x040fe20000000000 */
[C---:B------:R-:W-:Y:S01]  /*2ac0*/  FADD R42, -R29.reuse, R42 ;  /* 0x0000002a1d2a7221 */ /* 0x040fe20000000100 */
[C---:B------:R-:W-:Y:S01]  /*2ad0*/  FADD R52, -R29.reuse, R41 ;  /* 0x000000291d347221 */ /* 0x040fe20000000100 */
[C---:B------:R-:W-:Y:S01]  /*2ae0*/  FADD R44, -R29.reuse, R44 ;  /* 0x0000002c1d2c7221 */ /* 0x040fe20000000100 */
[----:B------:R-:W-:Y:S01]  /*2af0*/  FFMA R26, R29, 1.5, R26 ;  /* 0x3fc000001d1a7823 */ /* 0x000fe2000000001a */
[----:B------:R-:W-:Y:S01]  /*2b00*/  FMUL R29, R7, 1.5 ;  /* 0x3fc00000071d7820 */ /* 0x000fe20000400000 */
[----:B------:R-:W-:-:S03]  /*2b10*/  FADD R41, R20, R20 ;  /* 0x0000001414297221 */ /* 0x000fc60000000000 */
[C---:B------:R-:W-:Y:S01]  /*2b20*/  FADD R56, -R29.reuse, R24 ;  /* 0x000000181d387221 */ /* 0x040fe20000000100 */
[C---:B------:R-:W-:Y:S01]  /*2b30*/  FADD R32, -R29.reuse, R32 ;  /* 0x000000201d207221 */ /* 0x040fe20000000100 */
[C---:B------:R-:W-:Y:S01]  /*2b40*/  FADD R24, -R29.reuse, R18 ;  /* 0x000000121d187221 */ /* 0x040fe20000000100 */
[----:B------:R-:W-:Y:S02]  /*2b50*/  FADD R54, -R29, R40 ;  /* 0x000000281d367221 */ /* 0x000fe40000000100 */
[C---:B------:R-:W-:Y:S01]  /*2b60*/  FADD R40, -R41.reuse, R32 ;  /* 0x0000002029287221 */ /* 0x040fe20000000100 */
[C---:B------:R-:W-:Y:S01]  /*2b70*/  FADD R32, -R41.reuse, R24 ;  /* 0x0000001829207221 */ /* 0x040fe20000000100 */
[C---:B------:R-:W-:Y:S02]  /*2b80*/  FADD R24, -R41.reuse, R54 ;  /* 0x0000003629187221 */ /* 0x040fe40000000100 */
[----:B------:R-:W0:Y:S01]  /*2b90*/  S2R R54, SR_TID.X ;  /* 0x0000000000367919 */ /* 0x000e220000002100 */
[----:B------:R-:W-:Y:S01]  /*2ba0*/  FADD R18, -R41, R56 ;  /* 0x0000003829127221 */ /* 0x000fe20000000100 */
[----:B------:R-:W-:Y:S01]  /*2bb0*/  FADD R56, R21, -R29 ;  /* 0x8000001d15387221 */ /* 0x000fe20000000000 */
[----:B------:R-:W-:-:S03]  /*2bc0*/  FADD R34, R27, R34 ;  /* 0x000000221b227221 */ /* 0x000fc60000000000 */
[----:B------:R-:W-:Y:S01]  /*2bd0*/  FADD R21, R56, -R41 ;  /* 0x8000002938157221 */ /* 0x000fe20000000000 */
[--C-:B------:R-:W-:Y:S01]  /*2be0*/  FADD R41, R16, R7.reuse ;  /* 0x0000000710297221 */ /* 0x100fe20000000000 */
[--C-:B------:R-:W-:Y:S01]  /*2bf0*/  FADD R16, R34, R7.reuse ;  /* 0x0000000722107221 */ /* 0x100fe20000000000 */
[----:B------:R-:W-:-:S03]  /*2c00*/  FADD R61, R0, -R7 ;  /* 0x80000007003d7221 */ /* 0x000fc60000000000 */
[C---:B------:R-:W-:Y:S01]  /*2c10*/  FFMA R16, R20.reuse, -2.5, R16 ;  /* 0xc020000014107823 */ /* 0x040fe20000000010 */
[C---:B------:R-:W-:Y:S01]  /*2c20*/  FFMA R0, R20.reuse, -2.5, R41 ;  /* 0xc020000014007823 */ /* 0x040fe20000000029 */
[----:B------:R-:W-:Y:S01]  /*2c30*/  MOV R56, 0x4 ;  /* 0x0000000400387802 */ /* 0x000fe20000000f00 */
[----:B------:R-:W-:Y:S02]  /*2c40*/  FFMA R34, R20, 0.5, R61 ;  /* 0x3f00000014227823 */ /* 0x000fe4000000003d */
[----:B------:R-:W-:Y:S01]  /*2c50*/  FFMA R0, R19, 0.5, R0 ;  /* 0x3f00000013007823 */ /* 0x000fe20000000000 */
[----:B0-----:R-:W-:Y:S01]  /*2c60*/  LEA R17, R17, R54, 0x7 ;  /* 0x0000003611117211 */ /* 0x001fe200078e38ff */
[C---:B------:R-:W-:Y:S01]  /*2c70*/  FFMA R54, R19.reuse, 0.5, R16 ;  /* 0x3f00000013367823 */ /* 0x040fe20000000010 */
[----:B------:R-:W-:-:S03]  /*2c80*/  FFMA R34, R19, 2.5, R34 ;  /* 0x4020000013227823 */ /* 0x000fc60000000022 */
[----:B------:R-:W-:Y:S01]  /*2c90*/  IMAD.WIDE R16, R17, R56, c[0x0][0x160] ;  /* 0x0000580011107625 */ /* 0x000fe200078e0238 */
[--C-:B------:R-:W-:Y:S01]  /*2ca0*/  FADD R54, R54, R5.reuse ;  /* 0x0000000536367221 */ /* 0x100fe20000000000 */
[----:B------:R-:W-:Y:S01]  /*2cb0*/  FADD R41, R0, R5 ;  /* 0x0000000500297221 */ /* 0x000fe20000000000 */
[----:B------:R-:W-:Y:S01]  /*2cc0*/  FADD R31, R2, R31 ;  /* 0x0000001f021f7221 */ /* 0x000fe20000000000 */
[----:B------:R-:W-:Y:S01]  /*2cd0*/  FADD R61, R34, R5 ;  /* 0x00000005223d7221 */ /* 0x000fe20000000000 */
[C---:B------:R-:W-:Y:S01]  /*2ce0*/  FADD R35, R27.reuse, R35 ;  /* 0x000000231b237221 */ /* 0x040fe20000000000 */
[----:B------:R0:W-:Y:S01]  /*2cf0*/  STG.E [R16.64+0x9f400], R54 ;  /* 0x09f4003610007986 */ /* 0x0001e2000c101904 */
[C---:B------:R-:W-:Y:S01]  /*2d00*/  FADD R34, R27.reuse, R37 ;  /* 0x000000251b227221 */ /* 0x040fe20000000000 */
[----:B------:R-:W-:Y:S01]  /*2d10*/  FFMA R38, R27, 1.5, R38 ;  /* 0x3fc000001b267823 */ /* 0x000fe20000000026 */
[C---:B------:R-:W-:Y:S01]  /*2d20*/  FADD R56, R22.reuse, R39 ;  /* 0x0000002716387221 */ /* 0x040fe20000000000 */
[----:B------:R-:W-:Y:S01]  /*2d30*/  FADD R0, -R22, R47 ;  /* 0x0000002f16007221 */ /* 0x000fe20000000100 */
[----:B------:R-:W-:Y:S01]  /*2d40*/  FADD R27, R29, R29 ;  /* 0x0000001d1d1b7221 */ /* 0x000fe20000000000 */
[--C-:B------:R-:W-:Y:S01]  /*2d50*/  FADD R39, R42, R7.reuse ;  /* 0x000000072a277221 */ /* 0x100fe20000000000 */
[----:B------:R-:W-:Y:S01]  /*2d60*/  FADD R37, R52, -R7 ;  /* 0x8000000734257221 */ /* 0x000fe20000000000 */
[----:B------:R1:W-:Y:S01]  /*2d70*/  STG.E [R16.64+0x55c00], R41 ;  /* 0x055c002910007986 */ /* 0x0003e2000c101904 */
[----:B------:R-:W-:Y:S01]  /*2d80*/  FADD R43, R22, R43 ;  /* 0x0000002b162b7221 */ /* 0x000fe20000000000 */
[----:B------:R-:W-:Y:S01]  /*2d90*/  FADD R33, R2, R33 ;  /* 0x0000002102217221 */ /* 0x000fe20000000000 */
[----:B0-----:R-:W-:Y:S01]  /*2da0*/  FADD R54, R22, R55 ;  /* 0x0000003716367221 */ /* 0x001fe20000000000 */
[----:B------:R-:W-:Y:S01]  /*2db0*/  FADD R49, R2, R49 ;  /* 0x0000003102317221 */ /* 0x000fe20000000000 */
[--C-:B------:R-:W-:Y:S01]  /*2dc0*/  FADD R31, R31, -R7.reuse ;  /* 0x800000071f1f7221 */ /* 0x100fe20000000000 */
[----:B------:R0:W-:Y:S01]  /*2dd0*/  STG.E [R16.64+0x62000], R61 ;  /* 0x0620003d10007986 */ /* 0x0001e2000c101904 */
[----:B------:R-:W-:Y:S01]  /*2de0*/  FADD R55, R54, R7 ;  /* 0x0000000736377221 */ /* 0x000fe20000000000 */
[----:B------:R-:W-:Y:S01]  /*2df0*/  FADD R0, R0, -R27 ;  /* 0x8000001b00007221 */ /* 0x000fe20000000000 */
[C---:B------:R-:W-:Y:S01]  /*2e00*/  FFMA R54, R20.reuse, -2.5, R39 ;  /* 0xc020000014367823 */ /* 0x040fe20000000027 */
[----:B-1----:R-:W-:Y:S01]  /*2e10*/  FADD R41, R35, -R7 ;  /* 0x8000000723297221 */ /* 0x002fe20000000000 */
[C---:B------:R-:W-:Y:S01]  /*2e20*/  FFMA R35, R7.reuse, 0.5, R44 ;  /* 0x3f00000007237823 */ /* 0x040fe2000000002c */
[----:B------:R-:W-:Y:S01]  /*2e30*/  FFMA R44, R20, 0.5, R37 ;  /* 0x3f000000142c7823 */ /* 0x000fe20000000025 */
[C---:B------:R-:W-:Y:S01]  /*2e40*/  FFMA R27, R7.reuse, 0.5, R46 ;  /* 0x3f000000071b7823 */ /* 0x040fe2000000002e */
[C---:B------:R-:W-:Y:S01]  /*2e50*/  FFMA R47, R7.reuse, 0.5, R34 ;  /* 0x3f000000072f7823 */ /* 0x040fe20000000022 */
[----:B------:R-:W-:Y:S01]  /*2e60*/  FFMA R43, R7, 0.5, R43 ;  /* 0x3f000000072b7823 */ /* 0x000fe2000000002b */
[--C-:B------:R-:W-:Y:S01]  /*2e70*/  FADD R33, R33, R7.reuse ;  /* 0x0000000721217221 */ /* 0x100fe20000000000 */
[----:B0-----:R-:W-:Y:S01]  /*2e80*/  FADD R61, R56, -R7 ;  /* 0x80000007383d7221 */ /* 0x001fe20000000000 */
[----:B------:R-:W-:Y:S01]  /*2e90*/  FFMA R39, R7, 0.5, R49 ;  /* 0x3f00000007277823 */ /* 0x000fe20000000031 */
[C---:B------:R-:W-:Y:S01]  /*2ea0*/  FFMA R37, R20.reuse, 0.5, R31 ;  /* 0x3f00000014257823 */ /* 0x040fe2000000001f */
[C---:B------:R-:W-:Y:S01]  /*2eb0*/  FMUL R31, R20.reuse, 1.5 ;  /* 0x3fc00000141f7820 */ /* 0x040fe20000400000 */
[C---:B------:R-:W-:Y:S01]  /*2ec0*/  FFMA R42, R20.reuse, 0.5, R41 ;  /* 0x3f000000142a7823 */ /* 0x040fe20000000029 */
[--C-:B------:R-:W-:Y:S01]  /*2ed0*/  FADD R27, R27, -R20.reuse ;  /* 0x800000141b1b7221 */ /* 0x100fe20000000000 */
[--C-:B------:R-:W-:Y:S01]  /*2ee0*/  FADD R56, R47, -R20.reuse ;  /* 0x800000142f387221 */ /* 0x100fe20000000000 */
[C---:B------:R-:W-:Y:S01]  /*2ef0*/  FFMA R34, R20.reuse, -2.5, R55 ;  /* 0xc020000014227823 */ /* 0x040fe20000000037 */
[----:B------:R-:W-:Y:S01]  /*2f00*/  FFMA R46, R20, 0.5, R61 ;  /* 0x3f000000142e7823 */ /* 0x000fe2000000003d */
[--C-:B------:R-:W-:Y:S01]  /*2f10*/  FADD R52, R43, -R20.reuse ;  /* 0x800000142b347221 */ /* 0x100fe20000000000 */
[--C-:B------:R-:W-:Y:S01]  /*2f20*/  FADD R57, R57, -R20.reuse ;  /* 0x8000001439397221 */ /* 0x100fe20000000000 */
[--C-:B------:R-:W-:Y:S01]  /*2f30*/  FADD R36, R36, -R20.reuse ;  /* 0x8000001424247221 */ /* 0x100fe20000000000 */
[--C-:B------:R-:W-:Y:S01]  /*2f40*/  FADD R35, R35, -R20.reuse ;  /* 0x8000001423237221 */ /* 0x100fe20000000000 */
[--C-:B------:R-:W-:Y:S01]  /*2f50*/  FADD R45, R45, -R20.reuse ;  /* 0x800000142d2d7221 */ /* 0x100fe20000000000 */
[--C-:B------:R-:W-:Y:S01]  /*2f60*/  FADD R53, R53, -R20.reuse ;  /* 0x8000001435357221 */ /* 0x100fe20000000000 */
[----:B------:R-:W-:Y:S01]  /*2f70*/  FFMA R41, R20, -2.5, R33 ;  /* 0xc020000014297823 */ /* 0x000fe20000000021 */
[--C-:B------:R-:W-:Y:S01]  /*2f80*/  FADD R39, R39, -R20.reuse ;  /* 0x8000001427277221 */ /* 0x100fe20000000000 */
[----:B------:R-:W-:Y:S01]  /*2f90*/  FADD R51, R51, -R20 ;  /* 0x8000001433337221 */ /* 0x000fe20000000000 */
[----:B------:R-:W-:Y:S01]  /*2fa0*/  FFMA R33, R29, -1.5, R60 ;  /* 0xbfc000001d217823 */ /* 0x000fe2000000003c */
[----:B------:R-:W-:-:S04]  /*2fb0*/  FADD R20, R31, R31 ;  /* 0x0000001f1f147221 */ /* 0x000fc80000000000 */
[----:B------:R-:W-:Y:S01]  /*2fc0*/  FADD R33, R33, -R20 ;  /* 0x8000001421217221 */ /* 0x000fe20000000000 */
[C---:B------:R-:W-:Y:S01]  /*2fd0*/  FADD R20, R19.reuse, R19 ;  /* 0x0000001313147221 */ /* 0x040fe20000000000 */
[----:B------:R-:W-:-:S03]  /*2fe0*/  FFMA R34, R19, 0.5, R34 ;  /* 0x3f00000013227823 */ /* 0x000fc60000000022 */
[C---:B------:R-:W-:Y:S01]  /*2ff0*/  FADD R36, R20.reuse, R36 ;  /* 0x0000002414247221 */ /* 0x040fe20000000000 */
[C---:B------:R-:W-:Y:S01]  /*3000*/  FFMA R43, R19.reuse, 2.5, R42 ;  /* 0x40200000132b7823 */ /* 0x040fe2000000002a */
[----:B------:R-:W-:Y:S01]  /*3010*/  FADD R42, R20, R57 ;  /* 0x00000039142a7221 */ /* 0x000fe20000000000 */
[--C-:B------:R-:W-:Y:S01]  /*3020*/  FADD R57, R34, R5.reuse ;  /* 0x0000000522397221 */ /* 0x100fe20000000000 */
[----:B------:R-:W-:Y:S01]  /*3030*/  FADD R49, R36, R5 ;  /* 0x0000000524317221 */ /* 0x000fe20000000000 */
[C---:B------:R-:W-:Y:S01]  /*3040*/  FFMA R34, R19.reuse, 2.5, R44 ;  /* 0x4020000013227823 */ /* 0x040fe2000000002c */
[C---:B------:R-:W-:Y:S01]  /*3050*/  FFMA R36, R19.reuse, -0.5, R35 ;  /* 0xbf00000013247823 */ /* 0x040fe20000000023 */
[----:B------:R-:W-:Y:S01]  /*3060*/  FFMA R60, R19, -0.5, R27 ;  /* 0xbf000000133c7823 */ /* 0x000fe2000000001b */
[--C-:B------:R-:W-:Y:S01]  /*3070*/  FADD R27, R42, R5.reuse ;  /* 0x000000052a1b7221 */ /* 0x100fe20000000000 */
[----:B------:R0:W-:Y:S01]  /*3080*/  STG.E [R16.64+0xb7c00], R49 ;  /* 0x0b7c003110007986 */ /* 0x0001e2000c101904 */
[----:B------:R-:W-:Y:S01]  /*3090*/  FADD R35, R34, R5 ;  /* 0x0000000522237221 */ /* 0x000fe20000000000 */
[----:B------:R-:W-:Y:S01]  /*30a0*/  FADD R12, R11, R12 ;  /* 0x0000000c0b0c7221 */ /* 0x000fe20000000000 */
[C---:B------:R-:W-:Y:S01]  /*30b0*/  FFMA R56, R19.reuse, -0.5, R56 ;  /* 0xbf00000013387823 */ /* 0x040fe20000000038 */
[C---:B------:R-:W-:Y:S01]  /*30c0*/  FFMA R46, R19.reuse, 2.5, R46 ;  /* 0x40200000132e7823 */ /* 0x040fe2000000002e */
[C---:B------:R-:W-:Y:S01]  /*30d0*/  FFMA R52, R19.reuse, -0.5, R52 ;  /* 0xbf00000013347823 */ /* 0x040fe20000000034 */
[C---:B------:R-:W-:Y:S01]  /*30e0*/  FFMA R54, R19.reuse, 0.5, R54 ;  /* 0x3f00000013367823 */ /* 0x040fe20000000036 */
[C---:B------:R-:W-:Y:S01]  /*30f0*/  FFMA R34, R19.reuse, 0.5, R41 ;  /* 0x3f00000013227823 */ /* 0x040fe20000000029 */
[C---:B------:R-:W-:Y:S01]  /*3100*/  FFMA R42, R19.reuse, -0.5, R39 ;  /* 0xbf000000132a7823 */ /* 0x040fe20000000027 */
[----:B------:R-:W-:Y:S01]  /*3110*/  FMUL R11, R14, -2 ;  /* 0xc00000000e0b7820 */ /* 0x000fe20000400000 */
[----:B0-----:R-:W-:Y:S01]  /*3120*/  FADD R49, R36, R5 ;  /* 0x0000000524317221 */ /* 0x001fe20000000000 */
[C---:B------:R-:W-:Y:S01]  /*3130*/  FFMA R36, R19.reuse, 2.5, R37 ;  /* 0x4020000013247823 */ /* 0x040fe20000000025 */
[----:B------:R-:W-:Y:S01]  /*3140*/  FMUL R19, R19, 1.5 ;  /* 0x3fc0000013137820 */ /* 0x000fe20000400000 */
[----:B------:R-:W-:Y:S01]  /*3150*/  FFMA R28, R11, 1.5, R28 ;  /* 0x3fc000000b1c7823 */ /* 0x000fe2000000001c */
[----:B------:R-:W-:Y:S01]  /*3160*/  FFMA R23, R23, -1.5, R12 ;  /* 0xbfc0000017177823 */ /* 0x000fe2000000000c */
[----:B------:R-:W-:Y:S01]  /*3170*/  FMUL R11, R14, -0.5 ;  /* 0xbf0000000e0b7820 */ /* 0x000fe20000400000 */
[----:B------:R-:W-:Y:S01]  /*3180*/  FADD R18, R19, R18 ;  /* 0x0000001213127221 */ /* 0x000fe20000000000 */
[----:B------:R0:W-:Y:S01]  /*3190*/  STG.E [R16.64+0x6e400], R27 ;  /* 0x06e4001b10007986 */ /* 0x0001e2000c101904 */
[C---:B------:R-:W-:Y:S01]  /*31a0*/  FADD R12, -R22.reuse, R59 ;  /* 0x0000003b160c7221 */ /* 0x040fe20000000100 */
[C---:B------:R-:W-:Y:S01]  /*31b0*/  FADD R58, -R22.reuse, R58 ;  /* 0x0000003a163a7221 */ /* 0x040fe20000000100 */
[----:B------:R-:W-:Y:S01]  /*31c0*/  FADD R14, -R22, R25 ;  /* 0x00000019160e7221 */ /* 0x000fe20000000100 */
[----:B------:R-:W-:Y:S01]  /*31d0*/  FADD R37, R18, R5 ;  /* 0x0000000512257221 */ /* 0x000fe20000000000 */
[----:B------:R-:W-:Y:S01]  /*31e0*/  FFMA R50, R11, 1.5, R50 ;  /* 0x3fc000000b327823 */ /* 0x000fe20000000032 */
[----:B------:R-:W-:Y:S01]  /*31f0*/  FADD R23, -R30, R23 ;  /* 0x000000171e177221 */ /* 0x000fe20000000100 */
[----:B------:R-:W-:Y:S01]  /*3200*/  FADD R18, R21, R19 ;  /* 0x0000001315127221 */ /* 0x000fe20000000000 */
[----:B--2---:R-:W-:Y:S01]  /*3210*/  FADD R11, R15, R15 ;  /* 0x0000000f0f0b7221 */ /* 0x004fe20000000000 */
[----:B0-----:R-:W-:Y:S01]  /*3220*/  FADD R27, R52, R5 ;  /* 0x00000005341b7221 */ /* 0x001fe20000000000 */
[C---:B------:R-:W-:Y:S01]  /*3230*/  FADD R12, R29.reuse, R12 ;  /* 0x0000000c1d0c7221 */ /* 0x040fe20000000000 */
[C---:B------:R-:W-:Y:S01]  /*3240*/  FADD R58, -R29.reuse, R58 ;  /* 0x0000003a1d3a7221 */ /* 0x040fe20000000100 */
[----:B------:R-:W-:Y:S01]  /*3250*/  FFMA R14, R29, 0.5, R14 ;  /* 0x3f0000001d0e7823 */ /* 0x000fe2000000000e */
[----:B------:R-:W-:Y:S01]  /*3260*/  FFMA R48, R22, 1.5, R48 ;  /* 0x3fc0000016307823 */ /* 0x000fe20000000030 */
[----:B------:R0:W-:Y:S01]  /*3270*/  STG.E [R16.64+0x10d800], R27 ;  /* 0x10d8001b10007986 */ /* 0x0001e2000c101904 */
[----:B------:R-:W-:Y:S01]  /*3280*/  FFMA R2, R2, 1.5, R23 ;  /* 0x3fc0000002027823 */ /* 0x000fe20000000017 */
[--C-:B------:R-:W-:Y:S01]  /*3290*/  FADD R47, R43, R5.reuse ;  /* 0x000000052b2f7221 */ /* 0x100fe20000000000 */
[--C-:B------:R-:W-:Y:S01]  /*32a0*/  FADD R21, R18, R5.reuse ;  /* 0x0000000512157221 */ /* 0x100fe20000000000 */
[----:B------:R-:W-:Y:S01]  /*32b0*/  FADD R28, -R11, R28 ;  /* 0x0000001c0b1c7221 */ /* 0x000fe20000000100 */
[----:B------:R-:W-:Y:S01]  /*32c0*/  FFMA R26, R15, 0.5, R26 ;  /* 0x3f0000000f1a7823 */ /* 0x000fe2000000001a */
[--C-:B------:R-:W-:Y:S01]  /*32d0*/  FADD R43, R60, R5.reuse ;  /* 0x000000053c2b7221 */ /* 0x100fe20000000000 */
[----:B------:R-:W-:Y:S01]  /*32e0*/  FADD R32, R19, R32 ;  /* 0x0000002013207221 */ /* 0x000fe20000000000 */
[C---:B------:R-:W-:Y:S01]  /*32f0*/  FFMA R12, R31.reuse, -2.5, R12 ;  /* 0xc02000001f0c7823 */ /* 0x040fe2000000000c */
[C---:B------:R-:W-:Y:S01]  /*3300*/  FFMA R58, R31.reuse, 0.5, R58 ;  /* 0x3f0000001f3a7823 */ /* 0x040fe2000000003a */
[----:B------:R-:W-:Y:S01]  /*3310*/  FADD R14, -R31, R14 ;  /* 0x0000000e1f0e7221 */ /* 0x000fe20000000100 */
[----:B0-----:R-:W-:Y:S01]  /*3320*/  FADD R27, R34, R5 ;  /* 0x00000005221b7221 */ /* 0x001fe20000000000 */
[----:B------:R-:W-:Y:S01]  /*3330*/  FADD R48, R48, R11 ;  /* 0x0000000b30307221 */ /* 0x000fe20000000000 */
[C---:B------:R-:W-:Y:S01]  /*3340*/  FFMA R38, R15.reuse, 2.5, R38 ;  /* 0x402000000f267823 */ /* 0x040fe20000000026 */
[C---:B------:R-:W-:Y:S01]  /*3350*/  FFMA R50, R15.reuse, -0.5, R50 ;  /* 0xbf0000000f327823 */ /* 0x040fe20000000032 */
[----:B------:R-:W-:Y:S01]  /*3360*/  FFMA R2, R15, 1.5, R2 ;  /* 0x3fc000000f027823 */ /* 0x000fe20000000002 */
[----:B------:R-:W-:Y:S01]  /*3370*/  FADD R44, R20, R45 ;  /* 0x0000002d142c7221 */ /* 0x000fe20000000000 */
[----:B------:R-:W-:Y:S01]  /*3380*/  FADD R28, R29, R28 ;  /* 0x0000001c1d1c7221 */ /* 0x000fe20000000000 */
[----:B------:R-:W-:Y:S01]  /*3390*/  FADD R26, R26, R7 ;  /* 0x000000071a1a7221 */ /* 0x000fe20000000000 */
[----:B------:R-:W-:Y:S01]  /*33a0*/  FADD R45, R32, R5 ;  /* 0x00000005202d7221 */ /* 0x000fe20000000000 */
[----:B------:R0:W-:Y:S01]  /*33b0*/  STG.E [R16.64+0xc400], R27 ;  /* 0x00c4001b10007986 */ /* 0x0001e2000c101904 */
[C---:B------:R-:W-:Y:S01]  /*33c0*/  FADD R40, R19.reuse, R40 ;  /* 0x0000002813287221 */ /* 0x040fe20000000000 */
[C---:B------:R-:W-:Y:S01]  /*33d0*/  FADD R32, R19.reuse, R24 ;  /* 0x0000001813207221 */ /* 0x040fe20000000000 */
[C---:B------:R-:W-:Y:S01]  /*33e0*/  FFMA R25, R19.reuse, 2.5, R58 ;  /* 0x4020000013197823 */ /* 0x040fe2000000003a */
[----:B------:R1:W-:Y:S01]  /*33f0*/  STG.E [R16.64], R21 ;  /* 0x0000001510007986 */ /* 0x0003e2000c101904 */
[----:B------:R-:W-:Y:S01]  /*3400*/  FFMA R33, R19, 1.5, R33 ;  /* 0x3fc0000013217823 */ /* 0x000fe20000000021 */
[----:B------:R-:W-:Y:S01]  /*3410*/  FADD R0, -R31, R0 ;  /* 0x000000001f007221 */ /* 0x000fe20000000100 */
[--C-:B------:R-:W-:Y:S01]  /*3420*/  FADD R38, R38, R7.reuse ;  /* 0x0000000726267221 */ /* 0x100fe20000000000 */
[----:B------:R2:W-:Y:S01]  /*3430*/  STG.E [R16.64+0x7a800], R43 ;  /* 0x07a8002b10007986 */ /* 0x0005e2000c101904 */
[--C-:B------:R-:W-:Y:S01]  /*3440*/  FADD R48, R48, R7.reuse ;  /* 0x0000000730307221 */ /* 0x100fe20000000000 */
[--C-:B------:R-:W-:Y:S01]  /*3450*/  FADD R50, R50, R7.reuse ;  /* 0x0000000732327221 */ /* 0x100fe20000000000 */
[----:B------:R-:W-:Y:S01]  /*3460*/  FADD R2, R2, R7 ;  /* 0x0000000702027221 */ /* 0x000fe20000000000 */
[----:B0-----:R-:W-:Y:S01]  /*3470*/  FFMA R27, R19, -0.5, R14 ;  /* 0xbf000000131b7823 */ /* 0x001fe2000000000e */
[----:B------:R0:W-:Y:S01]  /*3480*/  STG.E [R16.64+0xab800], R47 ;  /* 0x0ab8002f10007986 */ /* 0x0001e2000c101904 */
[----:B------:R-:W-:Y:S01]  /*3490*/  FFMA R28, R31, -1.5, R28 ;  /* 0xbfc000001f1c7823 */ /* 0x000fe2000000001c */
[C---:B-1----:R-:W-:Y:S01]  /*34a0*/  FFMA R21, R19.reuse, 0.5, R12 ;  /* 0x3f00000013157823 */ /* 0x042fe2000000000c */
[----:B------:R-:W-:Y:S01]  /*34b0*/  FADD R19, R19, R19 ;  /* 0x0000001313137221 */ /* 0x000fe20000000000 */
[----:B------:R-:W-:Y:S01]  /*34c0*/  FADD R7, -R31, R26 ;  /* 0x0000001a1f077221 */ /* 0x000fe20000000100 */
[----:B--2---:R-:W-:-:S02]  /*34d0*/  FADD R43, R54, R5 ;  /* 0x00000005362b7221 */ /* 0x004fc40000000000 */
[----:B------:R-:W-:Y:S01]  /*34e0*/  FADD R23, R0, R19 ;  /* 0x0000001300177221 */ /* 0x000fe20000000000 */
[----:B0-----:R-:W-:Y:S01]  /*34f0*/  FADD R47, R46, R5 ;  /* 0x000000052e2f7221 */ /* 0x001fe20000000000 */
[C---:B------:R-:W-:Y:S01]  /*3500*/  FADD R46, R20.reuse, R53 ;  /* 0x00000035142e7221 */ /* 0x040fe20000000000 */
[----:B------:R0:W-:Y:S01]  /*3510*/  STG.E [R16.64+0x132400], R43 ;  /* 0x1324002b10007986 */ /* 0x0001e2000c101904 */
[----:B------:R-:W-:Y:S01]  /*3520*/  FADD R29, -R19, R28 ;  /* 0x0000001c131d7221 */ /* 0x000fe20000000100 */
[----:B------:R-:W-:Y:S01]  /*3530*/  FMUL R0, R5, 1.5 ;  /* 0x3fc0000005007820 */ /* 0x000fe20000400000 */
[----:B------:R-:W-:Y:S01]  /*3540*/  FADD R7, -R20, R7 ;  /* 0x0000000714077221 */ /* 0x000fe20000000100 */
[----:B------:R-:W-:Y:S01]  /*3550*/  FADD R39, R44, R5 ;  /* 0x000000052c277221 */ /* 0x000fe20000000000 */
[C---:B------:R-:W-:Y:S01]  /*3560*/  FADD R11, -R31.reuse, R38 ;  /* 0x000000261f0b7221 */ /* 0x040fe20000000100 */
[C---:B------:R-:W-:Y:S01]  /*3570*/  FADD R15, -R31.reuse, R48 ;  /* 0x000000301f0f7221 */ /* 0x040fe20000000100 */
[----:B------:R-:W-:Y:S01]  /*3580*/  FADD R19, -R31, R50 ;  /* 0x000000321f137221 */ /* 0x000fe20000000100 */
[----:B------:R-:W-:Y:S01]  /*3590*/  FADD R31, R2, -R31 ;  /* 0x8000001f021f7221 */ /* 0x000fe20000000000 */
[----:B------:R-:W-:Y:S01]  /*35a0*/  FADD R24, R51, R20 ;  /* 0x0000001433187221 */ /* 0x000fe20000000000 */
[----:B0-----:R-:W-:Y:S01]  /*35b0*/  FADD R43, R46, R5 ;  /* 0x000000052e2b7221 */ /* 0x001fe20000000000 */
[----:B------:R-:W-:Y:S01]  /*35c0*/  FADD R2, R0, R7 ;  /* 0x0000000700027221 */ /* 0x000fe20000000000 */
[C---:B------:R-:W-:Y:S01]  /*35d0*/  FADD R11, -R20.reuse, R11 ;  /* 0x0000000b140b7221 */ /* 0x040fe20000000100 */
[C---:B------:R-:W-:Y:S01]  /*35e0*/  FADD R15, -R20.reuse, R15 ;  /* 0x0000000f140f7221 */ /* 0x040fe20000000100 */
[C---:B------:R-:W-:Y:S01]  /*35f0*/  FADD R19, -R20.reuse, R19 ;  /* 0x0000001314137221 */ /* 0x040fe20000000100 */
[----:B------:R0:W-:Y:S01]  /*3600*/  STG.E [R16.64+0x13e800], R35 ;  /* 0x13e8002310007986 */ /* 0x0001e2000c101904 */
[----:B------:R-:W-:Y:S01]  /*3610*/  FADD R31, -R20, R31 ;  /* 0x0000001f141f7221 */ /* 0x000fe20000000100 */
[--C-:B------:R-:W-:Y:S01]  /*3620*/  FADD R55, R56, R5.reuse ;  /* 0x0000000538377221 */ /* 0x100fe20000000000 */
[----:B------:R-:W-:Y:S01]  /*3630*/  FADD R41, R40, R5 ;  /* 0x0000000528297221 */ /* 0x000fe20000000000 */
[----:B------:R1:W-:Y:S01]  /*3640*/  STG.E [R16.64+0x101400], R39 ;  /* 0x1014002710007986 */ /* 0x0003e2000c101904 */
[----:B------:R-:W-:-:S03]  /*3650*/  FADD R21, R0, R21 ;  /* 0x0000001500157221 */ /* 0x000fc60000000000 */
[----:B------:R2:W-:Y:S01]  /*3660*/  STG.E [R16.64+0x14ac00], R43 ;  /* 0x14ac002b10007986 */ /* 0x0005e2000c101904 */
[----:B------:R-:W-:-:S03]  /*3670*/  FADD R25, R0, R25 ;  /* 0x0000001900197221 */ /* 0x000fc60000000000 */
[----:B------:R5:W-:Y:S01]  /*3680*/  STG.E [R16.64+0x49800], R37 ;  /* 0x0498002510007986 */ /* 0x000be2000c101904 */
[----:B0-----:R-:W-:Y:S01]  /*3690*/  FADD R35, R36, R5 ;  /* 0x0000000524237221 */ /* 0x001fe20000000000 */
[----:B------:R-:W-:Y:S01]  /*36a0*/  FADD R23, R0, R23 ;  /* 0x0000001700177221 */ /* 0x000fe20000000000 */
[----:B-1----:R-:W-:Y:S01]  /*36b0*/  FADD R39, R42, R5 ;  /* 0x000000052a277221 */ /* 0x002fe20000000000 */
[C---:B------:R-:W-:Y:S01]  /*36c0*/  FADD R27, R0.reuse, R27 ;  /* 0x0000001b001b7221 */ /* 0x040fe20000000000 */
[----:B------:R-:W-:Y:S01]  /*36d0*/  FADD R12, R0, R11 ;  /* 0x0000000b000c7221 */ /* 0x000fe20000000000 */
[----:B--2---:R-:W-:Y:S01]  /*36e0*/  FADD R43, R32, R5 ;  /* 0x00000005202b7221 */ /* 0x004fe20000000000 */
[C---:B------:R-:W-:Y:S01]  /*36f0*/  FFMA R18, R0.reuse, 1.5, R29 ;  /* 0x3fc0000000127823 */ /* 0x040fe2000000001d */
[----:B------:R-:W-:Y:S01]  /*3700*/  FADD R33, R0, R33 ;  /* 0x0000002100217221 */ /* 0x000fe20000000000 */
[----:B-----5:R-:W-:Y:S01]  /*3710*/  FADD R37, R24, R5 ;  /* 0x0000000518257221 */ /* 0x020fe20000000000 */
[----:B---3--:R-:W-:Y:S01]  /*3720*/  FADD R5, R2, R13 ;  /* 0x0000000d02057221 */ /* 0x008fe20000000000 */
[C---:B------:R-:W-:Y:S01]  /*3730*/  FADD R2, R0.reuse, R15 ;  /* 0x0000000f00027221 */ /* 0x040fe20000000000 */
[----:B------:R-:W-:Y:S01]  /*3740*/  FADD R14, R0, R19 ;  /* 0x00000013000e7221 */ /* 0x000fe20000000000 */
[----:B------:R-:W-:Y:S01]  /*3750*/  FADD R0, R31, R0 ;  /* 0x000000001f007221 */ /* 0x000fe20000000000 */
[--C-:B------:R-:W-:Y:S01]  /*3760*/  FADD R7, R12, R13.reuse ;  /* 0x0000000d0c077221 */ /* 0x100fe20000000000 */
[----:B------:R-:W-:Y:S01]  /*3770*/  FFMA R19, R13, 1.5, R18 ;  /* 0x3fc000000d137823 */ /* 0x000fe20000000012 */
[--C-:B------:R-:W-:Y:S01]  /*3780*/  FADD R11, R2, R13.reuse ;  /* 0x0000000d020b7221 */ /* 0x100fe20000000000 */
[--C-:B------:R-:W-:Y:S01]  /*3790*/  FADD R15, R14, R13.reuse ;  /* 0x0000000d0e0f7221 */ /* 0x100fe20000000000 */
[----:B------:R-:W-:Y:S01]  /*37a0*/  FADD R13, R0, R13 ;  /* 0x0000000d000d7221 */ /* 0x000fe20000000000 */
[----:B----4-:R-:W-:Y:S01]  /*37b0*/  FADD R0, R10, R10 ;  /* 0x0000000a0a007221 */ /* 0x010fe20000000000 */
[----:B------:R-:W-:Y:S01]  /*37c0*/  FADD R33, R33, R6 ;  /* 0x0000000621217221 */ /* 0x000fe20000000000 */
[----:B------:R-:W-:-:S02]  /*37d0*/  FADD R14, R19, R10 ;  /* 0x0000000a130e7221 */ /* 0x000fc40000000000 */
[----:B------:R-:W-:Y:S01]  /*37e0*/  FADD R12, R23, -R0 ;  /* 0x80000000170c7221 */ /* 0x000fe20000000000 */
[--C-:B------:R-:W-:Y:S01]  /*37f0*/  FADD R0, R21, R10.reuse ;  /* 0x0000000a15007221 */ /* 0x100fe20000000000 */
[----:B------:R0:W-:Y:S01]  /*3800*/  STG.E [R16.64+0x86c00], R5 ;  /* 0x086c000510007986 */ /* 0x0001e2000c101904 */
[----:B------:R-:W-:Y:S01]  /*3810*/  FADD R2, R25, -R10 ;  /* 0x8000000a19027221 */ /* 0x000fe20000000000 */
[----:B------:R-:W-:Y:S01]  /*3820*/  FFMA R6, R10, 0.5, R27 ;  /* 0x3f0000000a067823 */ /* 0x000fe2000000001b */
[----:B------:R-:W-:Y:S01]  /*3830*/  FADD R12, R12, -R9 ;  /* 0x800000090c0c7221 */ /* 0x000fe20000000000 */
[----:B------:R1:W-:Y:S01]  /*3840*/  STG.E [R16.64+0x119c00], R11 ;  /* 0x119c000b10007986 */ /* 0x0003e2000c101904 */
[----:B------:R-:W-:Y:S01]  /*3850*/  FFMA R33, R10, -1.5, R33 ;  /* 0xbfc000000a217823 */ /* 0x000fe20000000021 */
[C---:B------:R-:W-:Y:S02]  /*3860*/  FFMA R14, R9.reuse, -1.5, R14 ;  /* 0xbfc00000090e7823 */ /* 0x040fe4000000000e */
[----:B------:R2:W-:Y:S01]  /*3870*/  STG.E [R16.64+0xd0400], R7 ;  /* 0x0d04000710007986 */ /* 0x0005e2000c101904 */
[C---:B0-----:R-:W-:Y:S01]  /*3880*/  FFMA R5, R9.reuse, -2.5, R0 ;  /* 0xc020000009057823 */ /* 0x041fe20000000000 */
[----:B------:R-:W-:-:S02]  /*3890*/  FADD R0, R9, R9 ;  /* 0x0000000909007221 */ /* 0x000fc40000000000 */
[----:B------:R0:W-:Y:S01]  /*38a0*/  STG.E [R16.64+0x3d400], R13 ;  /* 0x03d4000d10007986 */ /* 0x0001e2000c101904 */
[----:B-1----:R-:W-:Y:S01]  /*38b0*/  FADD R11, R8, R8 ;  /* 0x00000008080b7221 */ /* 0x002fe20000000000 */
[----:B------:R-:W-:Y:S01]  /*38c0*/  FADD R33, R33, -R0 ;  /* 0x8000000021217221 */ /* 0x000fe20000000000 */
[----:B--2---:R-:W-:Y:S01]  /*38d0*/  FFMA R7, R9, 0.5, R2 ;  /* 0x3f00000009077823 */ /* 0x004fe20000000002 */
[----:B0-----:R-:W-:Y:S01]  /*38e0*/  FADD R13, R6, -R9 ;  /* 0x80000009060d7221 */ /* 0x001fe20000000000 */
[----:B------:R-:W-:Y:S01]  /*38f0*/  FADD R9, R12, R11 ;  /* 0x0000000b0c097221 */ /* 0x000fe20000000000 */
[----:B------:R-:W-:Y:S01]  /*3900*/  FADD R11, -R11, R14 ;  /* 0x0000000e0b0b7221 */ /* 0x000fe20000000100 */
[C---:B------:R-:W-:Y:S01]  /*3910*/  FFMA R5, R8.reuse, 0.5, R5 ;  /* 0x3f00000008057823 */ /* 0x040fe20000000005 */
[C---:B------:R-:W-:Y:S01]  /*3920*/  FFMA R7, R8.reuse, 2.5, R7 ;  /* 0x4020000008077823 */ /* 0x040fe20000000007 */
[C---:B------:R-:W-:Y:S01]  /*3930*/  FFMA R13, R8.reuse, -0.5, R13 ;  /* 0xbf000000080d7823 */ /* 0x040fe2000000000d */
[----:B------:R-:W-:Y:S01]  /*3940*/  FFMA R33, R8, 1.5, R33 ;  /* 0x3fc0000008217823 */ /* 0x000fe20000000021 */
[----:B------:R-:W-:Y:S01]  /*3950*/  FFMA R0, R4, 1.5, R11 ;  /* 0x3fc0000004007823 */ /* 0x000fe2000000000b */
[--C-:B------:R-:W-:Y:S01]  /*3960*/  FADD R5, R5, R4.reuse ;  /* 0x0000000405057221 */ /* 0x100fe20000000000 */
[--C-:B------:R-:W-:Y:S01]  /*3970*/  FADD R7, R7, R4.reuse ;  /* 0x0000000407077221 */ /* 0x100fe20000000000 */
[--C-:B------:R-:W-:Y:S01]  /*3980*/  FADD R9, R9, R4.reuse ;  /* 0x0000000409097221 */ /* 0x100fe20000000000 */
[--C-:B------:R-:W-:Y:S01]  /*3990*/  FADD R13, R13, R4.reuse ;  /* 0x000000040d0d7221 */ /* 0x100fe20000000000 */
[----:B------:R-:W-:Y:S01]  /*39a0*/  FADD R33, R33, R4 ;  /* 0x0000000421217221 */ /* 0x000fe20000000000 */
[----:B------:R-:W-:Y:S01]  /*39b0*/  FADD R3, R0, R3 ;  /* 0x0000000300037221 */ /* 0x000fe20000000000 */
[----:B------:R-:W-:Y:S04]  /*39c0*/  STG.E [R16.64+0xc4000], R55 ;  /* 0x0c40003710007986 */ /* 0x000fe8000c101904 */
        /* <DEDUP_REMOVED lines=15> */
[----:B------:R-:W-:Y:S01]  /*3ac0*/  STG.E [R16.64+0x1acc00], R3 ;  /* 0x1acc000310007986 */ /* 0x000fe2000c101904 */
[----:B------:R-:W-:Y:S05]  /*3ad0*/  EXIT ;  /* 0x000000000000794d */ /* 0x000fea0003800000 */
.L_x_3:
        /* <DEDUP_REMOVED lines=10> */
.L_x_113:


//--------------------- .text.tvmgen_default_fused_nn_conv2d_add_nn_relu_11_kernel --------------------------
	.section	.text.tvmgen_default_fused_nn_conv2d_add_nn_relu_11_kernel,"ax",@progbits
	.sectionflags	@"SHF_BARRIERS=1"
	.sectioninfo	@"SHI_REGISTERS=40"
	.align	128
        .global         tvmgen_default_fused_nn_conv2d_add_nn_relu_11_kernel
        .type           tvmgen_default_fused_nn_conv2d_add_nn_relu_11_kernel,@function
        .size           tvmgen_default_fused_nn_conv2d_add_nn_relu_11_kernel,(.L_x_114 - tvmgen_default_fused_nn_conv2d_add_nn_relu_11_kernel)
        .other          tvmgen_default_fused_nn_conv2d_add_nn_relu_11_kernel,@"STO_CUDA_ENTRY STV_DEFAULT"
tvmgen_default_fused_nn_conv2d_add_nn_relu_11_kernel:
.text.tvmgen_default_fused_nn_conv2d_add_nn_relu_11_kernel:
[----:B------:R-:W-:Y:S02]  /*0000*/  MOV R1, c[0x0][0x28] ;  /* 0x00000a0000017a02 */ /* 0x000fe40000000f00 */
[----:B------:R-:W0:Y:S01]  /*0010*/  S2R R4, SR_TID.X ;  /* 0x0000000000047919 */ /* 0x000e220000002100 */
[----:B------:R-:W-:Y:S01]  /*0020*/  MOV R20, RZ ;  /* 0x000000ff00147202 */ /* 0x000fe20000000f00 */
[----:B------:R-:W-:Y:S01]  /*0030*/  ULDC.64 UR4, c[0x0][0x118] ;  /* 0x0000460000047ab9 */ /* 0x000fe20000000a00 */
[----:B------:R-:W-:Y:S01]  /*0040*/  MOV R10, 0x4 ;  /* 0x00000004000a7802 */ /* 0x000fe20000000f00 */
[----:B------:R-:W1:Y:S01]  /*0050*/  S2R R5, SR_TID.Z ;  /* 0x0000000000057919 */ /* 0x000e620000002300 */
[----:B------:R-:W-:Y:S01]  /*0060*/  MOV R17, RZ ;  /* 0x000000ff00117202 */ /* 0x000fe20000000f00 */
[----:B------:R-:W-:Y:S02]  /*0070*/  ULDC.64 UR6, c[0x0][0x170] ;  /* 0x00005c0000067ab9 */ /* 0x000fe40000000a00 */
[----:B------:R-:W2:Y:S04]  /*0080*/  S2R R3, SR_CTAID.Y ;  /* 0x0000000000037919 */ /* 0x000ea80000002600 */
[----:B------:R-:W3:Y:S01]  /*0090*/  S2R R2, SR_CTAID.Z ;  /* 0x0000000000027919 */ /* 0x000ee20000002700 */
[----:B0-----:R-:W-:-:S02]  /*00a0*/  ISETP.GE.AND P0, PT, R4, 0x5, PT ;  /* 0x000000050400780c */ /* 0x001fc40003f06270 */
[----:B-1----:R-:W-:Y:S02]  /*00b0*/  LEA R21, R5, R4, 0x2 ;  /* 0x0000000405157211 */ /* 0x002fe400078e10ff */
[----:B------:R-:W-:-:S03]  /*00c0*/  LEA.HI.SX32 R9, R4, R5, 0x1e ;  /* 0x0000000504097211 */ /* 0x000fc600078ff2ff */
[----:B------:R-:W-:Y:S01]  /*00d0*/  IMAD.HI R0, R21, -0x6db6db6d, R20 ;  /* 0x9249249315007827 */ /* 0x000fe200078e0214 */
[----:B------:R-:W-:Y:S02]  /*00e0*/  LEA R20, R4, R4, 0x1 ;  /* 0x0000000404147211 */ /* 0x000fe400078e08ff */
[----:B------:R-:W-:Y:S02]  /*00f0*/  ISETP.GE.AND P1, PT, R9, 0x1c, PT ;  /* 0x0000001c0900780c */ /* 0x000fe40003f26270 */
[----:B------:R-:W-:Y:S02]  /*0100*/  SHF.R.U32.HI R7, RZ, 0x1f, R0 ;  /* 0x0000001fff077819 */ /* 0x000fe40000011600 */
[----:B------:R-:W-:Y:S02]  /*0110*/  IADD3 R6, R20, 0x2, RZ ;  /* 0x0000000214067810 */ /* 0x000fe40007ffe0ff */
[----:B------:R-:W-:Y:S02]  /*0120*/  LEA.HI.SX32 R0, R0, R7, 0x1e ;  /* 0x0000000700007211 */ /* 0x000fe400078ff2ff */
[----:B------:R-:W-:-:S02]  /*0130*/  LEA.HI.SX32 R11, R20, R5, 0x1c ;  /* 0x00000005140b7211 */ /* 0x000fc400078fe2ff */
[-C--:B---3--:R-:W-:Y:S01]  /*0140*/  LEA R9, R2, R5.reuse, 0x5 ;  /* 0x0000000502097211 */ /* 0x088fe200078e28ff */
[----:B------:R-:W-:Y:S01]  /*0150*/  IMAD R7, R0, -0x7, R21 ;  /* 0xfffffff900077824 */ /* 0x000fe200078e0215 */
[----:B------:R-:W-:Y:S02]  /*0160*/  ISETP.GE.AND P2, PT, R11, 0x20, PT ;  /* 0x000000200b00780c */ /* 0x000fe40003f46270 */
[----:B------:R-:W-:Y:S01]  /*0170*/  ISETP.LT.AND P1, PT, R4, 0x4, !P1 ;  /* 0x000000040400780c */ /* 0x000fe20004f21270 */
[----:B------:R-:W-:Y:S01]  /*0180*/  IMAD R8, R0, 0x31, R7 ;  /* 0x0000003100087824 */ /* 0x000fe200078e0207 */
[----:B------:R-:W-:Y:S02]  /*0190*/  IADD3 R0, R20, 0x1, RZ ;  /* 0x0000000114007810 */ /* 0x000fe40007ffe0ff */
[----:B------:R-:W-:Y:S01]  /*01a0*/  ISETP.LT.AND P2, PT, R4, 0x6, !P2 ;  /* 0x000000060400780c */ /* 0x000fe20005741270 */
[----:B--2---:R-:W-:Y:S01]  /*01b0*/  IMAD R7, R3, 0x7, R8 ;  /* 0x0000000703077824 */ /* 0x004fe200078e0208 */
[----:B------:R-:W-:-:S02]  /*01c0*/  LEA.HI.SX32 R8, R6, R5, 0x1c ;  /* 0x0000000506087211 */ /* 0x000fc400078fe2ff */
[----:B------:R-:W-:Y:S01]  /*01d0*/  LEA.HI.SX32 R0, R0, R5, 0x1c ;  /* 0x0000000500007211 */ /* 0x000fe200078fe2ff */
[----:B------:R-:W-:-:S03]  /*01e0*/  IMAD.WIDE R6, R7, R10, c[0x0][0x168] ;  /* 0x00005a0007067625 */ /* 0x000fc600078e020a */
[----:B------:R-:W-:Y:S02]  /*01f0*/  ISETP.LT.AND P3, PT, R0, 0x20, !P0 ;  /* 0x000000200000780c */ /* 0x000fe40004761270 */
[----:B------:R-:W-:Y:S02]  /*0200*/  MOV R22, R6 ;  /* 0x0000000600167202 */ /* 0x000fe40000000f00 */
[----:B------:R-:W-:Y:S02]  /*0210*/  MOV R23, R7 ;  /* 0x0000000700177202 */ /* 0x000fe40000000f00 */
[----:B------:R-:W-:Y:S02]  /*0220*/  LEA R6, R9, R20, 0xb ;  /* 0x0000001409067211 */ /* 0x000fe400078e58ff */
[----:B------:R-:W-:Y:S02]  /*0230*/  ISETP.LT.AND P0, PT, R8, 0x20, !P0 ;  /* 0x000000200800780c */ /* 0x000fe40004701270 */
[----:B------:R-:W-:-:S02]  /*0240*/  MOV R0, RZ ;  /* 0x000000ff00007202 */ /* 0x000fc40000000f00 */
[C---:B------:R-:W-:Y:S02]  /*0250*/  LEA R7, R5.reuse, 0x1c0, 0x6 ;  /* 0x000001c005077811 */ /* 0x040fe400078e30ff */
[----:B------:R-:W-:Y:S02]  /*0260*/  LEA R20, R5, R20, 0x4 ;  /* 0x0000001405147211 */ /* 0x000fe400078e20ff */
.L_x_4:
[----:B------:R-:W-:Y:S01]  /*0270*/  MOV R12, UR6 ;  /* 0x00000006000c7c02 */ /* 0x000fe20008000f00 */
[----:B------:R0:W2:Y:S01]  /*0280*/  @P1 LDG.E.CONSTANT R14, [R22.64] ;  /* 0x00000004160e1981 */ /* 0x0000a2000c1e9900 */
[----:B------:R-:W-:-:S03]  /*0290*/  MOV R13, UR7 ;  /* 0x00000007000d7c02 */ /* 0x000fc60008000f00 */
[----:B------:R0:W3:Y:S02]  /*02a0*/  @P1 LDG.E.CONSTANT R36, [R22.64+0xc40] ;  /* 0x000c400416241981 */ /* 0x0000e4000c1e9900 */
[----:B------:R-:W-:Y:S02]  /*02b0*/  IMAD.WIDE R12, R6, 0x4, R12 ;  /* 0x00000004060c7825 */ /* 0x000fe400078e020c */
[----:B------:R-:W-:Y:S06]  /*02c0*/  BAR.SYNC.DEFER_BLOCKING 0x0 ;  /* 0x0000000000007b1d */ /* 0x000fec0000010000 */
[----:B------:R-:W4:Y:S04]  /*02d0*/  @P2 LDG.E.CONSTANT R19, [R12.64] ;  /* 0x000000040c132981 */ /* 0x000f28000c1e9900 */
[----:B------:R-:W5:Y:S04]  /*02e0*/  @P3 LDG.E.CONSTANT R27, [R12.64+0x4] ;  /* 0x000004040c1b3981 */ /* 0x000f68000c1e9900 */
[----:B------:R-:W3:Y:S04]  /*02f0*/  @P0 LDG.E.CONSTANT R33, [R12.64+0x8] ;  /* 0x000008040c210981 */ /* 0x000ee8000c1e9900 */
[----:B------:R1:W3:Y:S04]  /*0300*/  @P2 LDG.E.CONSTANT R35, [R12.64+0x40] ;  /* 0x000040040c232981 */ /* 0x0002e8000c1e9900 */
[----:B------:R1:W3:Y:S04]  /*0310*/  @P3 LDG.E.CONSTANT R37, [R12.64+0x44] ;  /* 0x000044040c253981 */ /* 0x0002e8000c1e9900 */
[----:B------:R1:W3:Y:S01]  /*0320*/  @P0 LDG.E.CONSTANT R34, [R12.64+0x48] ;  /* 0x000048040c220981 */ /* 0x0002e2000c1e9900 */
[----:B------:R-:W-:-:S04]  /*0330*/  IADD3 R0, R0, 0x2, RZ ;  /* 0x0000000200007810 */ /* 0x000fc80007ffe0ff */
[----:B------:R-:W-:Y:S01]  /*0340*/  ISETP.NE.AND P4, PT, R0, 0x80, PT ;  /* 0x000000800000780c */ /* 0x000fe20003f85270 */
[----:B------:R-:W-:Y:S01]  /*0350*/  UIADD3 UR6, UP0, UR6, 0x80, URZ ;  /* 0x0000008006067890 */ /* 0x000fe2000ff1e03f */
[----:B0-----:R-:W-:-:S03]  /*0360*/  IADD3 R22, P5, R22, 0x1880, RZ ;  /* 0x0000188016167810 */ /* 0x001fc60007fbe0ff */
[----:B------:R-:W-:Y:S01]  /*0370*/  UIADD3.X UR7, URZ, UR7, URZ, UP0, !UPT ;  /* 0x000000073f077290 */ /* 0x000fe200087fe43f */
[----:B--2---:R-:W-:Y:S04]  /*0380*/  @P1 STS [R21.X4], R14 ;  /* 0x0000000e15001388 */ /* 0x004fe80000004800 */
[----:B----4-:R-:W-:Y:S04]  /*0390*/  @P2 STS [R20.X4+0x1c0], R19 ;  /* 0x0001c01314002388 */ /* 0x010fe80000004800 */
[----:B-----5:R-:W-:Y:S04]  /*03a0*/  @P3 STS [R20.X4+0x1c4], R27 ;  /* 0x0001c41b14003388 */ /* 0x020fe80000004800 */
[----:B---3--:R-:W-:Y:S04]  /*03b0*/  @P0 STS [R20.X4+0x1c8], R33 ;  /* 0x0001c82114000388 */ /* 0x008fe80000004800 */
[----:B------:R-:W-:Y:S06]  /*03c0*/  BAR.SYNC.DEFER_BLOCKING 0x0 ;  /* 0x0000000000007b1d */ /* 0x000fec0000010000 */
[----:B------:R-:W-:Y:S04]  /*03d0*/  LDS R16, [R4.X4] ;  /* 0x0000000004107984 */ /* 0x000fe80000004800 */
[----:B------:R-:W0:Y:S04]  /*03e0*/  LDS.128 R8, [R7] ;  /* 0x0000000007087984 */ /* 0x000e280000000c00 */
[----:B------:R-:W2:Y:S04]  /*03f0*/  LDS R18, [R4.X4+0x1c] ;  /* 0x00001c0004127984 */ /* 0x000ea80000004800 */
[----:B------:R-:W3:Y:S04]  /*0400*/  LDS R25, [R4.X4+0x38] ;  /* 0x0000380004197984 */ /* 0x000ee80000004800 */
[----:B------:R-:W4:Y:S04]  /*0410*/  LDS R30, [R4.X4+0x54] ;  /* 0x00005400041e7984 */ /* 0x000f280000004800 */
[----:B------:R-:W-:Y:S04]  /*0420*/  LDS R31, [R4.X4+0x70] ;  /* 0x00007000041f7984 */ /* 0x000fe80000004800 */
[----:B-1----:R-:W1:Y:S04]  /*0430*/  LDS.128 R12, [R7+0x10] ;  /* 0x00001000070c7984 */ /* 0x002e680000000c00 */
[----:B------:R-:W5:Y:S04]  /*0440*/  LDS R28, [R4.X4+0x8c] ;  /* 0x00008c00041c7984 */ /* 0x000f680000004800 */
[----:B------:R-:W5:Y:S04]  /*0450*/  LDS R29, [R4.X4+0xa8] ;  /* 0x0000a800041d7984 */ /* 0x000f680000004800 */
[----:B------:R-:W5:Y:S04]  /*0460*/  LDS R26, [R4.X4+0xc4] ;  /* 0x0000c400041a7984 */ /* 0x000f680000004800 */
[----:B------:R-:W-:Y:S01]  /*0470*/  LDS R27, [R4.X4+0xe0] ;  /* 0x0000e000041b7984 */ /* 0x000fe20000004800 */
[----:B0-----:R-:W-:-:S03]  /*0480*/  FFMA R8, R8, R16, R17 ;  /* 0x0000001008087223 */ /* 0x001fc60000000011 */
[----:B------:R-:W-:Y:S01]  /*0490*/  LDS R24, [R4.X4+0xfc] ;  /* 0x0000fc0004187984 */ /* 0x000fe20000004800 */
[----:B--2---:R-:W-:-:S03]  /*04a0*/  FFMA R8, R18, R9, R8 ;  /* 0x0000000912087223 */ /* 0x004fc60000000008 */
[----:B------:R-:W-:Y:S01]  /*04b0*/  LDS R32, [R4.X4+0x134] ;  /* 0x0001340004207984 */ /* 0x000fe20000004800 */
[----:B---3--:R-:W-:-:S03]  /*04c0*/  FFMA R25, R25, R10, R8 ;  /* 0x0000000a19197223 */ /* 0x008fc60000000008 */
[----:B------:R-:W0:Y:S01]  /*04d0*/  LDS.128 R16, [R7+0x20] ;  /* 0x0000200007107984 */ /* 0x000e220000000c00 */
[----:B----4-:R-:W-:-:S03]  /*04e0*/  FFMA R11, R30, R11, R25 ;  /* 0x0000000b1e0b7223 */ /* 0x010fc60000000019 */
[----:B------:R-:W-:Y:S04]  /*04f0*/  LDS R33, [R4.X4+0x150] ;  /* 0x0001500004217984 */ /* 0x000fe80000004800 */
[----:B------:R-:W2:Y:S01]  /*0500*/  LDS R25, [R4.X4+0x118] ;  /* 0x0001180004197984 */ /* 0x000ea20000004800 */
[----:B-1----:R-:W-:-:S03]  /*0510*/  FFMA R11, R12, R31, R11 ;  /* 0x0000001f0c0b7223 */ /* 0x002fc6000000000b */
[----:B------:R-:W-:Y:S01]  /*0520*/  LDS R30, [R4.X4+0x1a4] ;  /* 0x0001a400041e7984 */ /* 0x000fe20000004800 */
[----:B-----5:R-:W-:-:S03]  /*0530*/  FFMA R28, R28, R13, R11 ;  /* 0x0000000d1c1c7223 */ /* 0x020fc6000000000b */
[----:B------:R-:W1:Y:S01]  /*0540*/  LDS.128 R8, [R7+0x30] ;  /* 0x0000300007087984 */ /* 0x000e620000000c00 */
[----:B------:R-:W-:-:S03]  /*0550*/  FFMA R29, R29, R14, R28 ;  /* 0x0000000e1d1d7223 */ /* 0x000fc6000000001c */
[----:B------:R-:W3:Y:S01]  /*0560*/  LDS R28, [R4.X4+0x16c] ;  /* 0x00016c00041c7984 */ /* 0x000ee20000004800 */
[----:B------:R-:W-:-:S03]  /*0570*/  FFMA R15, R26, R15, R29 ;  /* 0x0000000f1a0f7223 */ /* 0x000fc6000000001d */
[----:B------:R-:W4:Y:S04]  /*0580*/  LDS R29, [R4.X4+0x188] ;  /* 0x00018800041d7984 */ /* 0x000f280000004800 */
[----:B------:R-:W-:Y:S06]  /*0590*/  BAR.SYNC.DEFER_BLOCKING 0x0 ;  /* 0x0000000000007b1d */ /* 0x000fec0000010000 */
[----:B------:R-:W-:Y:S04]  /*05a0*/  @P1 STS [R21.X4], R36 ;  /* 0x0000002415001388 */ /* 0x000fe80000004800 */
[----:B------:R-:W-:Y:S04]  /*05b0*/  @P2 STS [R20.X4+0x1c0], R35 ;  /* 0x0001c02314002388 */ /* 0x000fe80000004800 */
[----:B------:R-:W-:Y:S04]  /*05c0*/  @P3 STS [R20.X4+0x1c4], R37 ;  /* 0x0001c42514003388 */ /* 0x000fe80000004800 */
[----:B------:R-:W-:Y:S04]  /*05d0*/  @P0 STS [R20.X4+0x1c8], R34 ;  /* 0x0001c82214000388 */ /* 0x000fe80000004800 */
[----:B------:R-:W-:Y:S01]  /*05e0*/  BAR.SYNC.DEFER_BLOCKING 0x0 ;  /* 0x0000000000007b1d */ /* 0x000fe20000010000 */
[----:B0-----:R-:W-:-:S04]  /*05f0*/  FFMA R27, R16, R27, R15 ;  /* 0x0000001b101b7223 */ /* 0x001fc8000000000f */
[----:B------:R-:W-:-:S04]  /*0600*/  FFMA R24, R24, R17, R27 ;  /* 0x0000001118187223 */ /* 0x000fc8000000001b */
[----:B--2---:R-:W-:Y:S01]  /*0610*/  FFMA R25, R25, R18, R24 ;  /* 0x0000001219197223 */ /* 0x004fe20000000018 */
[----:B------:R-:W-:Y:S04]  /*0620*/  LDS R31, [R4.X4] ;  /* 0x00000000041f7984 */ /* 0x000fe80000004800 */
[----:B------:R-:W0:Y:S04]  /*0630*/  LDS.128 R12, [R7] ;  /* 0x00000000070c7984 */ /* 0x000e280000000c00 */
[----:B------:R-:W2:Y:S01]  /*0640*/  LDS R26, [R4.X4+0x1c] ;  /* 0x00001c00041a7984 */ /* 0x000ea20000004800 */
[----:B------:R-:W-:-:S03]  /*0650*/  FFMA R19, R32, R19, R25 ;  /* 0x0000001320137223 */ /* 0x000fc60000000019 */
[----:B------:R-:W5:Y:S01]  /*0660*/  LDS R27, [R4.X4+0x38] ;  /* 0x00003800041b7984 */ /* 0x000f620000004800 */
[----:B-1----:R-:W-:-:S03]  /*0670*/  FFMA R33, R8, R33, R19 ;  /* 0x0000002108217223 */ /* 0x002fc60000000013 */
[----:B------:R-:W1:Y:S04]  /*0680*/  LDS R32, [R4.X4+0x54] ;  /* 0x0000540004207984 */ /* 0x000e680000004800 */
[----:B------:R-:W-:Y:S04]  /*0690*/  LDS R25, [R4.X4+0x70] ;  /* 0x0000700004197984 */ /* 0x000fe80000004800 */
[----:B------:R-:W1:Y:S01]  /*06a0*/  LDS.128 R16, [R7+0x10] ;  /* 0x0000100007107984 */ /* 0x000e620000000c00 */
[----:B---3--:R-:W-:-:S03]  /*06b0*/  FFMA R28, R28, R9, R33 ;  /* 0x000000091c1c7223 */ /* 0x008fc60000000021 */
[----:B------:R-:W3:Y:S01]  /*06c0*/  LDS R24, [R4.X4+0x8c] ;  /* 0x00008c0004187984 */ /* 0x000ee20000004800 */
[----:B----4-:R-:W-:-:S03]  /*06d0*/  FFMA R9, R29, R10, R28 ;  /* 0x0000000a1d097223 */ /* 0x010fc6000000001c */
[----:B------:R-:W4:Y:S01]  /*06e0*/  LDS R29, [R4.X4+0xa8] ;  /* 0x0000a800041d7984 */ /* 0x000f220000004800 */
[----:B------:R-:W-:-:S03]  /*06f0*/  FFMA R9, R30, R11, R9 ;  /* 0x0000000b1e097223 */ /* 0x000fc60000000009 */
[----:B------:R-:W4:Y:S04]  /*0700*/  LDS R28, [R4.X4+0xc4] ;  /* 0x0000c400041c7984 */ /* 0x000f280000004800 */
[----:B------:R-:W-:Y:S01]  /*0710*/  LDS R30, [R4.X4+0xfc] ;  /* 0x0000fc00041e7984 */ /* 0x000fe20000004800 */
[----:B0-----:R-:W-:-:S03]  /*0720*/  FFMA R33, R12, R31, R9 ;  /* 0x0000001f0c217223 */ /* 0x001fc60000000009 */
[----:B------:R-:W-:Y:S04]  /*0730*/  LDS R31, [R4.X4+0xe0] ;  /* 0x0000e000041f7984 */ /* 0x000fe80000004800 */
[----:B------:R-:W0:Y:S01]  /*0740*/  LDS.128 R8, [R7+0x20] ;  /* 0x0000200007087984 */ /* 0x000e220000000c00 */
[----:B--2---:R-:W-:-:S03]  /*0750*/  FFMA R26, R26, R13, R33 ;  /* 0x0000000d1a1a7223 */ /* 0x004fc60000000021 */
[----:B------:R-:W2:Y:S01]  /*0760*/  LDS R33, [R4.X4+0x118] ;  /* 0x0001180004217984 */ /* 0x000ea20000004800 */
[----:B-----5:R-:W-:-:S03]  /*0770*/  FFMA R27, R27, R14, R26 ;  /* 0x0000000e1b1b7223 */ /* 0x020fc6000000001a */
[----:B------:R-:W5:Y:S01]  /*0780*/  LDS R26, [R4.X4+0x134] ;  /* 0x00013400041a7984 */ /* 0x000f620000004800 */
[----:B-1----:R-:W-:-:S03]  /*0790*/  FFMA R35, R32, R15, R27 ;  /* 0x0000000f20237223 */ /* 0x002fc6000000001b */
[----:B------:R-:W-:Y:S04]  /*07a0*/  LDS R27, [R4.X4+0x150] ;  /* 0x00015000041b7984 */ /* 0x000fe80000004800 */
[----:B------:R-:W1:Y:S01]  /*07b0*/  LDS.128 R12, [R7+0x30] ;  /* 0x00003000070c7984 */ /* 0x000e620000000c00 */
[----:B------:R-:W-:-:S03]  /*07c0*/  FFMA R25, R16, R25, R35 ;  /* 0x0000001910197223 */ /* 0x000fc60000000023 */
[----:B------:R-:W1:Y:S01]  /*07d0*/  LDS R16, [R4.X4+0x16c] ;  /* 0x00016c0004107984 */ /* 0x000e620000004800 */
[----:B---3--:R-:W-:-:S03]  /*07e0*/  FFMA R32, R24, R17, R25 ;  /* 0x0000001118207223 */ /* 0x008fc60000000019 */
[----:B------:R-:W3:Y:S04]  /*07f0*/  LDS R17, [R4.X4+0x188] ;  /* 0x0001880004117984 */ /* 0x000ee80000004800 */
[----:B------:R-:W3:Y:S01]  /*0800*/  LDS R24, [R4.X4+0x1a4] ;  /* 0x0001a40004187984 */ /* 0x000ee20000004800 */
[----:B----4-:R-:W-:-:S04]  /*0810*/  FFMA R29, R29, R18, R32 ;  /* 0x000000121d1d7223 */ /* 0x010fc80000000020 */
[----:B------:R-:W-:-:S04]  /*0820*/  FFMA R19, R28, R19, R29 ;  /* 0x000000131c137223 */ /* 0x000fc8000000001d */
[----:B0-----:R-:W-:-:S04]  /*0830*/  FFMA R19, R8, R31, R19 ;  /* 0x0000001f08137223 */ /* 0x001fc80000000013 */
[----:B------:R-:W-:-:S04]  /*0840*/  FFMA R30, R30, R9, R19 ;  /* 0x000000091e1e7223 */ /* 0x000fc80000000013 */
[----:B--2---:R-:W-:-:S04]  /*0850*/  FFMA R33, R33, R10, R30 ;  /* 0x0000000a21217223 */ /* 0x004fc8000000001e */
[----:B-----5:R-:W-:-:S04]  /*0860*/  FFMA R11, R26, R11, R33 ;  /* 0x0000000b1a0b7223 */ /* 0x020fc80000000021 */
[----:B-1----:R-:W-:-:S04]  /*0870*/  FFMA R11, R12, R27, R11 ;  /* 0x0000001b0c0b7223 */ /* 0x002fc8000000000b */
[----:B------:R-:W-:-:S04]  /*0880*/  FFMA R16, R16, R13, R11 ;  /* 0x0000000d10107223 */ /* 0x000fc8000000000b */
[----:B---3--:R-:W-:Y:S01]  /*0890*/  FFMA R17, R17, R14, R16 ;  /* 0x0000000e11117223 */ /* 0x008fe20000000010 */
[----:B------:R-:W-:-:S03]  /*08a0*/  IADD3.X R23, RZ, R23, RZ, P5, !PT ;  /* 0x00000017ff177210 */ /* 0x000fc60002ffe4ff */
[----:B------:R-:W-:Y:S01]  /*08b0*/  FFMA R17, R24, R15, R17 ;  /* 0x0000000f18117223 */ /* 0x000fe20000000011 */
[----:B------:R-:W-:Y:S05]  /*08c0*/  @P4 BRA `(.L_x_4) ;  /* 0xfffff9a000004947 */ /* 0x000fea000383ffff */
[----:B------:R-:W-:Y:S02]  /*08d0*/  LEA R6, R2, R5, 0x5 ;  /* 0x0000000502067211 */ /* 0x000fe400078e28ff */
[----:B------:R-:W-:-:S05]  /*08e0*/  MOV R9, 0x4 ;  /* 0x0000000400097802 */ /* 0x000fca0000000f00 */
[----:B------:R-:W-:-:S06]  /*08f0*/  IMAD.WIDE R6, R6, R9, c[0x0][0x178] ;  /* 0x00005e0006067625 */ /* 0x000fcc00078e0209 */
[----:B------:R-:W2:Y:S01]  /*0900*/  LDG.E.CONSTANT R6, [R6.64] ;  /* 0x0000000406067981 */ /* 0x000ea2000c1e9900 */
[----:B------:R-:W-:-:S04]  /*0910*/  IMAD R5, R5, 0x31, R4 ;  /* 0x0000003105057824 */ /* 0x000fc800078e0204 */
[----:B------:R-:W-:-:S04]  /*0920*/  IMAD R2, R2, 0x620, R5 ;  /* 0x0000062002027824 */ /* 0x000fc800078e0205 */
[----:B------:R-:W-:-:S04]  /*0930*/  IMAD R2, R3, 0x7, R2 ;  /* 0x0000000703027824 */ /* 0x000fc800078e0202 */
[----:B------:R-:W-:Y:S01]  /*0940*/  IMAD.WIDE R2, R2, R9, c[0x0][0x160] ;  /* 0x0000580002027625 */ /* 0x000fe200078e0209 */
[----:B--2---:R-:W-:-:S05]  /*0950*/  FADD R17, R17, R6 ;  /* 0x0000000611117221 */ /* 0x004fca0000000000 */
[----:B------:R-:W-:-:S05]  /*0960*/  FMNMX R17, RZ, R17, !PT ;  /* 0x00000011ff117209 */ /* 0x000fca0007800000 */
[----:B------:R-:W-:Y:S01]  /*0970*/  STG.E [R2.64], R17 ;  /* 0x0000001102007986 */ /* 0x000fe2000c101904 */
[----:B------:R-:W-:Y:S05]  /*0980*/  EXIT ;  /* 0x000000000000794d */ /* 0x000fea0003800000 */
.L_x_5:
        /* <DEDUP_REMOVED lines=15> */
.L_x_114:


//--------------------- .text.tvmgen_default_fused_nn_contrib_conv2d_winograd_without_weight_transform_add_nn_relu_3_kernel_2 --------------------------
	.section	.text.tvmgen_default_fused_nn_contrib_conv2d_winograd_without_weight_transform_add_nn_relu_3_kernel_2,"ax",@progbits
	.sectioninfo	@"SHI_REGISTERS=29"
	.align	128
        .global         tvmgen_default_fused_nn_contrib_conv2d_winograd_without_weight_transform_add_nn_relu_3_kernel_2
        .type           tvmgen_default_fused_nn_contrib_conv2d_winograd_without_weight_transform_add_nn_relu_3_kernel_2,@function
        .size           tvmgen_default_fused_nn_contrib_conv2d_winograd_without_weight_transform_add_nn_relu_3_kernel_2,(.L_x_115 - tvmgen_default_fused_nn_contrib_conv2d_winograd_without_weight_transform_add_nn_relu_3_kernel_2)
        .other          tvmgen_default_fused_nn_contrib_conv2d_winograd_without_weight_transform_add_nn_relu_3_kernel_2,@"STO_CUDA_ENTRY STV_DEFAULT"
tvmgen_default_fused_nn_contrib_conv2d_winograd_without_weight_transform_add_nn_relu_3_kernel_2:
.text.tvmgen_default_fused_nn_contrib_conv2d_winograd_without_weight_transform_add_nn_relu_3_kernel_2:
[----:B------:R-:W-:Y:S02]  /*0000*/  MOV R1, c[0x0][0x28] ;  /* 0x00000a0000017a02 */ /* 0x000fe40000000f00 */
[----:B------:R-:W0:Y:S01]  /*0010*/  S2R R26, SR_TID.X ;  /* 0x00000000001a7919 */ /* 0x000e220000002100 */
[----:B------:R-:W-:Y:S01]  /*0020*/  MOV R4, 0x4 ;  /* 0x0000000400047802 */ /* 0x000fe20000000f00 */
[----:B------:R-:W-:Y:S02]  /*0030*/  ULDC.64 UR4, c[0x0][0x118] ;  /* 0x0000460000047ab9 */ /* 0x000fe40000000a00 */
[----:B------:R-:W0:Y:S02]  /*0040*/  S2R R25, SR_CTAID.X ;  /* 0x0000000000197919 */ /* 0x000e240000002500 */
[----:B0-----:R-:W-:-:S05]  /*0050*/  LEA R3, R25, R26, 0x7 ;  /* 0x0000001a19037211 */ /* 0x001fca00078e38ff */
[----:B------:R-:W-:-:S05]  /*0060*/  IMAD.WIDE R2, R3, R4, c[0x0][0x168] ;  /* 0x00005a0003027625 */ /* 0x000fca00078e0204 */
[----:B------:R-:W2:Y:S04]  /*0070*/  LDG.E.CONSTANT R17, [R2.64] ;  /* 0x0000000402117981 */ /* 0x000ea8000c1e9900 */
[----:B------:R-:W3:Y:S04]  /*0080*/  LDG.E.CONSTANT R20, [R2.64+0x8000] ;  /* 0x0080000402147981 */ /* 0x000ee8000c1e9900 */
[----:B------:R-:W4:Y:S04]  /*0090*/  LDG.E.CONSTANT R22, [R2.64+0x10000] ;  /* 0x0100000402167981 */ /* 0x000f28000c1e9900 */
[----:B------:R-:W4:Y:S04]  /*00a0*/  LDG.E.CONSTANT R24, [R2.64+0x18000] ;  /* 0x0180000402187981 */ /* 0x000f28000c1e9900 */
[----:B------:R-:W4:Y:S04]  /*00b0*/  LDG.E.CONSTANT R16, [R2.64+0x20000] ;  /* 0x0200000402107981 */ /* 0x000f28000c1e9900 */
[----:B------:R0:W4:Y:S04]  /*00c0*/  LDG.E.CONSTANT R15, [R2.64+0x28000] ;  /* 0x02800004020f7981 */ /* 0x000128000c1e9900 */
[----:B------:R0:W4:Y:S01]  /*00d0*/  LDG.E.CONSTANT R14, [R2.64+0x30000] ;  /* 0x03000004020e7981 */ /* 0x000122000c1e9900 */
[----:B------:R-:W-:-:S03]  /*00e0*/  SHF.R.S32.HI R0, RZ, 0x4, R26 ;  /* 0x00000004ff007819 */ /* 0x000fc6000001141a */
[----:B------:R0:W4:Y:S01]  /*00f0*/  LDG.E.CONSTANT R10, [R2.64+0x38000] ;  /* 0x03800004020a7981 */ /* 0x000122000c1e9900 */
[----:B------:R-:W-:-:S03]  /*0100*/  LEA R25, R25, R0, 0x3 ;  /* 0x0000000019197211 */ /* 0x000fc600078e18ff */
[----:B------:R0:W4:Y:S04]  /*0110*/  LDG.E.CONSTANT R13, [R2.64+0x40000] ;  /* 0x04000004020d7981 */ /* 0x000128000c1e9900 */
[----:B------:R0:W4:Y:S01]  /*0120*/  LDG.E.CONSTANT R9, [R2.64+0x48000] ;  /* 0x0480000402097981 */ /* 0x000122000c1e9900 */
[----:B------:R-:W-:-:S03]  /*0130*/  IMAD.WIDE R18, R25, R4, c[0x0][0x170] ;  /* 0x00005c0019127625 */ /* 0x000fc600078e0204 */
[----:B------:R0:W4:Y:S04]  /*0140*/  LDG.E.CONSTANT R8, [R2.64+0x50000] ;  /* 0x0500000402087981 */ /* 0x000128000c1e9900 */
[----:B------:R0:W4:Y:S04]  /*0150*/  LDG.E.CONSTANT R0, [R2.64+0x58000] ;  /* 0x0580000402007981 */ /* 0x000128000c1e9900 */
[----:B------:R1:W4:Y:S04]  /*0160*/  LDG.E.CONSTANT R5, [R18.64] ;  /* 0x0000000412057981 */ /* 0x000328000c1e9900 */
[----:B------:R0:W4:Y:S04]  /*0170*/  LDG.E.CONSTANT R12, [R2.64+0x60000] ;  /* 0x06000004020c7981 */ /* 0x000128000c1e9900 */
[----:B------:R0:W4:Y:S04]  /*0180*/  LDG.E.CONSTANT R7, [R2.64+0x68000] ;  /* 0x0680000402077981 */ /* 0x000128000c1e9900 */
[----:B------:R0:W4:Y:S01]  /*0190*/  LDG.E.CONSTANT R6, [R2.64+0x70000] ;  /* 0x0700000402067981 */ /* 0x000122000c1e9900 */
[----:B-1----:R-:W-:-:S02]  /*01a0*/  SHF.L.U32 R19, R26, 0x1, RZ ;  /* 0x000000011a137819 */ /* 0x002fc400000006ff */
[----:B------:R-:W-:Y:S01]  /*01b0*/  LOP3.LUT R18, R26, 0xc, RZ, 0xc0, !PT ;  /* 0x0000000c1a127812 */ /* 0x000fe200078ec0ff */
[----:B------:R0:W5:Y:S01]  /*01c0*/  LDG.E.CONSTANT R11, [R2.64+0x78000] ;  /* 0x07800004020b7981 */ /* 0x000162000c1e9900 */
[----:B------:R-:W-:Y:S02]  /*01d0*/  LOP3.LUT R19, R19, 0x6, RZ, 0xc0, !PT ;  /* 0x0000000613137812 */ /* 0x000fe400078ec0ff */
[----:B------:R-:W-:Y:S02]  /*01e0*/  ISETP.NE.AND P0, PT, R18, 0xc, PT ;  /* 0x0000000c1200780c */ /* 0x000fe40003f05270 */
[----:B------:R-:W-:Y:S01]  /*01f0*/  SHF.R.U32.HI R18, RZ, 0x2, R18 ;  /* 0x00000002ff127819 */ /* 0x000fe20000011612 */
[----:B------:R-:W-:Y:S01]  /*0200*/  IMAD R25, R25, 0x31, R19 ;  /* 0x0000003119197824 */ /* 0x000fe200078e0213 */
[----:B------:R-:W-:-:S04]  /*0210*/  LOP3.LUT R23, R26, 0x3, RZ, 0xc0, !PT ;  /* 0x000000031a177812 */ /* 0x000fc800078ec0ff */
[----:B------:R-:W-:Y:S01]  /*0220*/  ISETP.NE.AND P1, PT, R23, 0x3, PT ;  /* 0x000000031700780c */ /* 0x000fe20003f25270 */
[----:B--2---:R-:W-:Y:S01]  /*0230*/  FADD R17, RZ, R17 ;  /* 0x00000011ff117221 */ /* 0x004fe20000000000 */
[----:B---3--:R-:W-:-:S03]  /*0240*/  FADD R21, RZ, -R20 ;  /* 0x80000014ff157221 */ /* 0x008fc60000000000 */
[----:B------:R-:W-:Y:S01]  /*0250*/  FADD R17, R17, R20 ;  /* 0x0000001411117221 */ /* 0x000fe20000000000 */
[----:B----4-:R-:W-:-:S03]  /*0260*/  FADD R21, R22, R21 ;  /* 0x0000001516157221 */ /* 0x010fc60000000000 */
[----:B------:R-:W-:Y:S01]  /*0270*/  FADD R17, R17, R22 ;  /* 0x0000001611117221 */ /* 0x000fe20000000000 */
[----:B------:R-:W-:-:S03]  /*0280*/  FADD R24, R21, R24 ;  /* 0x0000001815187221 */ /* 0x000fc60000000000 */
[--C-:B0-----:R-:W-:Y:S01]  /*0290*/  FADD R2, R17, R16.reuse ;  /* 0x0000001011027221 */ /* 0x101fe20000000000 */
[----:B------:R-:W-:Y:S01]  /*02a0*/  FADD R16, RZ, -R16 ;  /* 0x80000010ff107221 */ /* 0x000fe20000000000 */
[C---:B------:R-:W-:Y:S02]  /*02b0*/  FADD R3, -R15.reuse, R24 ;  /* 0x000000180f037221 */ /* 0x040fe40000000100 */
[----:B------:R-:W-:Y:S01]  /*02c0*/  FADD R17, R2, R15 ;  /* 0x0000000f02117221 */ /* 0x000fe20000000000 */
[----:B------:R-:W-:Y:S01]  /*02d0*/  FADD R21, -R15, R16 ;  /* 0x000000100f157221 */ /* 0x000fe20000000100 */
[----:B------:R-:W-:Y:S02]  /*02e0*/  FADD R19, R14, R3 ;  /* 0x000000030e137221 */ /* 0x000fe40000000000 */
[----:B------:R-:W-:Y:S01]  /*02f0*/  FADD R2, R17, R14 ;  /* 0x0000000e11027221 */ /* 0x000fe20000000000 */
[----:B------:R-:W-:Y:S01]  /*0300*/  IMAD R3, R18, 0xe, R25 ;  /* 0x0000000e12037824 */ /* 0x000fe200078e0219 */
[----:B------:R-:W-:Y:S01]  /*0310*/  FADD R17, RZ, R15 ;  /* 0x0000000fff117221 */ /* 0x000fe20000000000 */
[----:B------:R-:W-:Y:S01]  /*0320*/  FADD R16, R19, R10 ;  /* 0x0000000a13107221 */ /* 0x000fe20000000000 */
[----:B------:R-:W-:-:S02]  /*0330*/  FADD R18, -R14, R21 ;  /* 0x000000150e127221 */ /* 0x000fc40000000100 */
[----:B------:R-:W-:Y:S01]  /*0340*/  FADD R17, -R14, R17 ;  /* 0x000000110e117221 */ /* 0x000fe20000000100 */
[----:B------:R-:W-:Y:S01]  /*0350*/  FADD R2, R2, R13 ;  /* 0x0000000d02027221 */ /* 0x000fe20000000000 */
[----:B------:R-:W-:Y:S02]  /*0360*/  FADD R18, R13, R18 ;  /* 0x000000120d127221 */ /* 0x000fe40000000000 */
[----:B------:R-:W-:Y:S01]  /*0370*/  FADD R14, -R10, R17 ;  /* 0x000000110a0e7221 */ /* 0x000fe20000000100 */
[C---:B------:R-:W-:Y:S01]  /*0380*/  FADD R15, -R9.reuse, R16 ;  /* 0x00000010090f7221 */ /* 0x040fe20000000100 */
[----:B------:R-:W-:Y:S01]  /*0390*/  FADD R13, R2, R9 ;  /* 0x00000009020d7221 */ /* 0x000fe20000000000 */
[C---:B------:R-:W-:Y:S01]  /*03a0*/  FADD R17, R9.reuse, R18 ;  /* 0x0000001209117221 */ /* 0x040fe20000000000 */
[----:B------:R-:W-:Y:S01]  /*03b0*/  FADD R9, -R9, R14 ;  /* 0x0000000e09097221 */ /* 0x000fe20000000100 */
[C---:B------:R-:W-:Y:S01]  /*03c0*/  FADD R15, R8.reuse, R15 ;  /* 0x0000000f080f7221 */ /* 0x040fe20000000000 */
[----:B------:R-:W-:Y:S01]  /*03d0*/  FADD R2, R13, R8 ;  /* 0x000000080d027221 */ /* 0x000fe20000000000 */
[C---:B------:R-:W-:Y:S01]  /*03e0*/  FADD R17, R8.reuse, R17 ;  /* 0x0000001108117221 */ /* 0x040fe20000000000 */
[----:B------:R-:W-:Y:S01]  /*03f0*/  FADD R9, R8, R9 ;  /* 0x0000000908097221 */ /* 0x000fe20000000000 */
[----:B------:R-:W-:-:S03]  /*0400*/  FADD R10, R15, R0 ;  /* 0x000000000f0a7221 */ /* 0x000fc60000000000 */
[----:B------:R-:W-:Y:S01]  /*0410*/  FADD R0, R0, R9 ;  /* 0x0000000900007221 */ /* 0x000fe20000000000 */
[--C-:B------:R-:W-:Y:S01]  /*0420*/  FADD R13, R2, R5.reuse ;  /* 0x00000005020d7221 */ /* 0x100fe20000000000 */
[----:B------:R-:W-:Y:S01]  /*0430*/  @P1 FADD R10, R10, R5 ;  /* 0x000000050a0a1221 */ /* 0x000fe20000000000 */
[----:B------:R-:W-:Y:S01]  /*0440*/  IMAD.WIDE R2, R3, R4, c[0x0][0x160] ;  /* 0x0000580003027625 */ /* 0x000fe200078e0204 */
[----:B------:R-:W-:Y:S02]  /*0450*/  FADD R12, R17, R12 ;  /* 0x0000000c110c7221 */ /* 0x000fe40000000000 */
[----:B------:R-:W-:Y:S02]  /*0460*/  FMNMX R13, RZ, R13, !PT ;  /* 0x0000000dff0d7209 */ /* 0x000fe40007800000 */
[----:B------:R-:W-:Y:S01]  /*0470*/  @P1 FMNMX R15, RZ, R10, !PT ;  /* 0x0000000aff0f1209 */ /* 0x000fe20007800000 */
[----:B------:R-:W-:Y:S01]  /*0480*/  FADD R9, R12, R7 ;  /* 0x000000070c097221 */ /* 0x000fe20000000000 */
[----:B------:R-:W-:Y:S01]  /*0490*/  FADD R7, -R7, R0 ;  /* 0x0000000007077221 */ /* 0x000fe20000000100 */
[----:B------:R0:W-:Y:S02]  /*04a0*/  STG.E [R2.64], R13 ;  /* 0x0000000d02007986 */ /* 0x0001e4000c101904 */
[----:B------:R-:W-:-:S02]  /*04b0*/  FADD R0, R9, R6 ;  /* 0x0000000609007221 */ /* 0x000fc40000000000 */
[----:B------:R0:W-:Y:S01]  /*04c0*/  @P1 STG.E [R2.64+0x4], R15 ;  /* 0x0000040f02001986 */ /* 0x0001e2000c101904 */
[----:B------:R-:W-:Y:S05]  /*04d0*/  @!P0 EXIT ;  /* 0x000000000000894d */ /* 0x000fea0003800000 */
[----:B------:R-:W-:Y:S01]  /*04e0*/  FADD R0, R0, R5 ;  /* 0x0000000500007221 */ /* 0x000fe20000000000 */
[----:B------:R-:W-:-:S04]  /*04f0*/  FADD R6, R6, R7 ;  /* 0x0000000706067221 */ /* 0x000fc80000000000 */
[----:B------:R-:W-:Y:S01]  /*0500*/  FMNMX R7, RZ, R0, !PT ;  /* 0x00000000ff077209 */ /* 0x000fe20007800000 */
[----:B-----5:R-:W-:-:S04]  /*0510*/  FADD R6, R6, R11 ;  /* 0x0000000b06067221 */ /* 0x020fc80000000000 */
[----:B------:R1:W-:Y:S01]  /*0520*/  STG.E [R2.64+0x1c], R7 ;  /* 0x00001c0702007986 */ /* 0x0003e2000c101904 */
[----:B------:R-:W-:Y:S05]  /*0530*/  @!P1 EXIT ;  /* 0x000000000000994d */ /* 0x000fea0003800000 */
[----:B------:R-:W-:-:S05]  /*0540*/  FADD R6, R6, R5 ;  /* 0x0000000506067221 */ /* 0x000fca0000000000 */
[----:B------:R-:W-:-:S05]  /*0550*/  FMNMX R5, RZ, R6, !PT ;  /* 0x00000006ff057209 */ /* 0x000fca0007800000 */
[----:B------:R-:W-:Y:S01]  /*0560*/  STG.E [R2.64+0x20], R5 ;  /* 0x0000200502007986 */ /* 0x000fe2000c101904 */
[----:B------:R-:W-:Y:S05]  /*0570*/  EXIT ;  /* 0x000000000000794d */ /* 0x000fea0003800000 */
.L_x_6:
        /* <DEDUP_REMOVED lines=16> */
.L_x_115:


//--------------------- .text.tvmgen_default_fused_nn_conv2d_add_add_nn_relu_3_kernel --------------------------
	.section	.text.tvmgen_default_fused_nn_conv2d_add_add_nn_relu_3_kernel,"ax",@progbits
	.sectionflags	@"SHF_BARRIERS=1"
	.sectioninfo	@"SHI_REGISTERS=40"
	.align	128
        .global         tvmgen_default_fused_nn_conv2d_add_add_nn_relu_3_kernel
        .type           tvmgen_default_fused_nn_conv2d_add_add_nn_relu_3_kernel,@function
        .size           tvmgen_default_fused_nn_conv2d_add_add_nn_relu_3_kernel,(.L_x_116 - tvmgen_default_fused_nn_conv2d_add_add_nn_relu_3_kernel)
        .other          tvmgen_default_fused_nn_conv2d_add_add_nn_relu_3_kernel,@"STO_CUDA_ENTRY STV_DEFAULT"
tvmgen_default_fused_nn_conv2d_add_add_nn_relu_3_kernel:
.text.tvmgen_default_fused_nn_conv2d_add_add_nn_relu_3_kernel:
[----:B------:R-:W-:Y:S02]  /*0000*/  MOV R1, c[0x0][0x28] ;  /* 0x00000a0000017a02 */ /* 0x000fe40000000f00 */
[----:B------:R-:W0:Y:S01]  /*0010*/  S2R R0, SR_TID.Z ;  /* 0x0000000000007919 */ /* 0x000e220000002300 */
[----:B------:R-:W-:Y:S01]  /*0020*/  MOV R3, RZ ;  /* 0x000000ff00037202 */ /* 0x000fe20000000f00 */
[----:B------:R-:W-:Y:S01]  /*0030*/  CS2R R20, SRZ ;  /* 0x0000000000147805 */ /* 0x000fe2000001ff00 */
[----:B------:R-:W-:Y:S01]  /*0040*/  MOV R33, RZ ;  /* 0x000000ff00217202 */ /* 0x000fe20000000f00 */
[----:B------:R-:W0:Y:S01]  /*0050*/  S2R R2, SR_TID.Y ;  /* 0x0000000000027919 */ /* 0x000e220000002200 */
[----:B------:R-:W-:Y:S01]  /*0060*/  CS2R R10, SRZ ;  /* 0x00000000000a7805 */ /* 0x000fe2000001ff00 */
[----:B------:R-:W-:Y:S01]  /*0070*/  MOV R13, RZ ;  /* 0x000000ff000d7202 */ /* 0x000fe20000000f00 */
[----:B------:R-:W-:Y:S01]  /*0080*/  CS2R R8, SRZ ;  /* 0x0000000000087805 */ /* 0x000fe2000001ff00 */
[----:B------:R-:W-:Y:S01]  /*0090*/  MOV R14, RZ ;  /* 0x000000ff000e7202 */ /* 0x000fe20000000f00 */
[----:B------:R-:W-:Y:S01]  /*00a0*/  ULDC.64 UR4, c[0x0][0x118] ;  /* 0x0000460000047ab9 */ /* 0x000fe20000000a00 */
[----:B------:R-:W-:-:S02]  /*00b0*/  MOV R25, RZ ;  /* 0x000000ff00197202 */ /* 0x000fc40000000f00 */
[----:B------:R-:W-:Y:S02]  /*00c0*/  MOV R30, RZ ;  /* 0x000000ff001e7202 */ /* 0x000fe40000000f00 */
[----:B------:R-:W-:Y:S02]  /*00d0*/  MOV R18, RZ ;  /* 0x000000ff00127202 */ /* 0x000fe40000000f00 */
[----:B------:R-:W-:Y:S02]  /*00e0*/  MOV R7, RZ ;  /* 0x000000ff00077202 */ /* 0x000fe40000000f00 */
[----:B------:R-:W-:Y:S01]  /*00f0*/  MOV R22, RZ ;  /* 0x000000ff00167202 */ /* 0x000fe20000000f00 */
[----:B0-----:R-:W-:Y:S01]  /*0100*/  IMAD R16, R0, 0x7, R2 ;  /* 0x0000000700107824 */ /* 0x001fe200078e0202 */
[----:B------:R-:W-:-:S04]  /*0110*/  LEA R15, R2, R2, 0x2 ;  /* 0x00000002020f7211 */ /* 0x000fc800078e10ff */
[----:B------:R-:W-:Y:S02]  /*0120*/  LEA R16, R16, -R16, 0x3 ;  /* 0x8000001010107211 */ /* 0x000fe400078e18ff */
.L_x_9:
[C---:B------:R-:W-:Y:S01]  /*0130*/  IADD3 R31, R15.reuse, 0x2, RZ ;  /* 0x000000020f1f7810 */ /* 0x040fe20007ffe0ff */
[----:B------:R-:W-:Y:S01]  /*0140*/  BAR.SYNC.DEFER_BLOCKING 0x0 ;  /* 0x0000000000007b1d */ /* 0x000fe20000010000 */
[-C--:B------:R-:W-:Y:S02]  /*0150*/  LEA.HI.SX32 R4, R15, R0.reuse, 0x1b ;  /* 0x000000000f047211 */ /* 0x080fe400078fdaff */
[----:B------:R-:W-:Y:S02]  /*0160*/  LEA.HI.SX32 R6, R31, R0, 0x1b ;  /* 0x000000001f067211 */ /* 0x000fe400078fdaff */
[----:B------:R-:W-:Y:S02]  /*0170*/  ISETP.GT.AND P0, PT, R4, 0xf, PT ;  /* 0x0000000f0400780c */ /* 0x000fe40003f04270 */
[----:B------:R-:W-:Y:S02]  /*0180*/  ISETP.GT.AND P2, PT, R6, 0xf, PT ;  /* 0x0000000f0600780c */ /* 0x000fe40003f44270 */
[----:B------:R-:W-:-:S02]  /*0190*/  ISETP.GT.OR P0, PT, R15, 0x1f, P0 ;  /* 0x0000001f0f00780c */ /* 0x000fc40000704670 */
[C---:B------:R-:W-:Y:S02]  /*01a0*/  ISETP.GT.OR P2, PT, R15.reuse, 0x1d, P2 ;  /* 0x0000001d0f00780c */ /* 0x040fe40001744670 */
[----:B------:R-:W-:Y:S02]  /*01b0*/  IADD3 R29, R15, 0x1, RZ ;  /* 0x000000010f1d7810 */ /* 0x000fe40007ffe0ff */
[----:B------:R-:W-:Y:S02]  /*01c0*/  MOV R17, 0x4 ;  /* 0x0000000400117802 */ /* 0x000fe40000000f00 */
[----:B------:R-:W-:-:S04]  /*01d0*/  LEA.HI.SX32 R4, R29, R0, 0x1b ;  /* 0x000000001d047211 */ /* 0x000fc800078fdaff */
[----:B------:R-:W-:Y:S01]  /*01e0*/  ISETP.GT.AND P1, PT, R4, 0xf, PT ;  /* 0x0000000f0400780c */ /* 0x000fe20003f24270 */
[----:B------:R-:W0:Y:S01]  /*01f0*/  @!P0 S2R R5, SR_CTAID.Z ;  /* 0x0000000000058919 */ /* 0x000e220000002700 */
[----:B------:R-:W-:Y:S01]  /*0200*/  IMAD R4, R3, 0x310, R16 ;  /* 0x0000031003047824 */ /* 0x000fe200078e0210 */
[----:B------:R-:W-:Y:S02]  /*0210*/  @!P2 LOP3.LUT R36, R31, 0xf, RZ, 0xc0, !PT ;  /* 0x0000000f1f24a812 */ /* 0x000fe400078ec0ff */
[----:B------:R-:W1:Y:S01]  /*0220*/  @!P2 S2R R37, SR_CTAID.Z ;  /* 0x000000000025a919 */ /* 0x000e620000002700 */
[C---:B------:R-:W-:Y:S02]  /*0230*/  @!P0 LOP3.LUT R6, R15.reuse, 0xf, RZ, 0xc0, !PT ;  /* 0x0000000f0f068812 */ /* 0x040fe400078ec0ff */
[----:B------:R-:W-:-:S13]  /*0240*/  ISETP.GT.OR P1, PT, R15, 0x1e, P1 ;  /* 0x0000001e0f00780c */ /* 0x000fda0000f24670 */
[----:B------:R-:W2:Y:S01]  /*0250*/  @!P1 S2R R35, SR_CTAID.Z ;  /* 0x0000000000239919 */ /* 0x000ea20000002700 */
[-C--:B0-----:R-:W-:Y:S01]  /*0260*/  @!P0 LEA R12, R5, R0.reuse, 0x4 ;  /* 0x00000000050c8211 */ /* 0x081fe200078e20ff */
[----:B------:R-:W-:Y:S01]  /*0270*/  IMAD.WIDE R4, R4, R17, c[0x0][0x168] ;  /* 0x00005a0004047625 */ /* 0x000fe200078e0211 */
[----:B-1----:R-:W-:Y:S02]  /*0280*/  @!P2 LEA R32, R37, R0, 0x4 ;  /* 0x000000002520a211 */ /* 0x002fe400078e20ff */
[-C--:B------:R-:W-:Y:S02]  /*0290*/  @!P0 LEA R19, R12, R3.reuse, 0x6 ;  /* 0x000000030c138211 */ /* 0x080fe400078e30ff */
[----:B------:R0:W3:Y:S01]  /*02a0*/  LDG.E.CONSTANT R28, [R4.64+0x4] ;  /* 0x00000404041c7981 */ /* 0x0000e2000c1e9900 */
[----:B------:R-:W-:Y:S01]  /*02b0*/  @!P2 LEA R37, R32, R3, 0x6 ;  /* 0x000000032025a211 */ /* 0x000fe200078e30ff */
[----:B------:R-:W-:Y:S01]  /*02c0*/  @!P0 IMAD R12, R2, 0xa0, RZ ;  /* 0x000000a0020c8824 */ /* 0x000fe200078e02ff */
[----:B------:R-:W-:Y:S01]  /*02d0*/  @!P0 LEA R34, R19, R6, 0x4 ;  /* 0x0000000613228211 */ /* 0x000fe200078e20ff */
[----:B------:R0:W4:Y:S01]  /*02e0*/  LDG.E.CONSTANT R27, [R4.64+0x8] ;  /* 0x00000804041b7981 */ /* 0x000122000c1e9900 */
[----:B------:R-:W-:-:S02]  /*02f0*/  @!P2 LEA R36, R37, R36, 0x4 ;  /* 0x000000242524a211 */ /* 0x000fc400078e20ff */
[----:B------:R-:W-:Y:S01]  /*0300*/  IADD3 R37, R15, 0x3, RZ ;  /* 0x000000030f257810 */ /* 0x000fe20007ffe0ff */
[----:B------:R0:W5:Y:S04]  /*0310*/  LDG.E.CONSTANT R6, [R4.64] ;  /* 0x0000000404067981 */ /* 0x000168000c1e9900 */
[----:B------:R0:W5:Y:S04]  /*0320*/  LDG.E.CONSTANT R26, [R4.64+0xc] ;  /* 0x00000c04041a7981 */ /* 0x000168000c1e9900 */
[----:B------:R0:W5:Y:S04]  /*0330*/  LDG.E.CONSTANT R24, [R4.64+0x10] ;  /* 0x0000100404187981 */ /* 0x000168000c1e9900 */
[----:B------:R0:W5:Y:S04]  /*0340*/  LDG.E.CONSTANT R23, [R4.64+0x14] ;  /* 0x0000140404177981 */ /* 0x000168000c1e9900 */
[----:B------:R0:W5:Y:S02]  /*0350*/  LDG.E.CONSTANT R19, [R4.64+0x18] ;  /* 0x0000180404137981 */ /* 0x000164000c1e9900 */
[----:B0-----:R-:W-:-:S04]  /*0360*/  LEA.HI.SX32 R4, R37, R0, 0x1b ;  /* 0x0000000025047211 */ /* 0x001fc800078fdaff */
[----:B------:R-:W-:-:S04]  /*0370*/  ISETP.GT.AND P3, PT, R4, 0xf, PT ;  /* 0x0000000f0400780c */ /* 0x000fc80003f64270 */
[----:B------:R-:W-:Y:S02]  /*0380*/  ISETP.GT.OR P3, PT, R15, 0x1c, P3 ;  /* 0x0000001c0f00780c */ /* 0x000fe40001f64670 */
[----:B------:R-:W-:-:S11]  /*0390*/  @!P0 LOP3.LUT R12, R12, 0xfffffe00, RZ, 0xc0, !PT ;  /* 0xfffffe000c0c8812 */ /* 0x000fd600078ec0ff */
[----:B------:R-:W0:Y:S01]  /*03a0*/  @!P3 S2R R5, SR_CTAID.Z ;  /* 0x000000000005b919 */ /* 0x000e220000002700 */
[----:B------:R-:W-:Y:S02]  /*03b0*/  @!P0 IADD3 R34, R34, R12, RZ ;  /* 0x0000000c22228210 */ /* 0x000fe40007ffe0ff */
[----:B--2---:R-:W-:Y:S02]  /*03c0*/  @!P1 LEA R12, R35, R0, 0x4 ;  /* 0x00000000230c9211 */ /* 0x004fe400078e20ff */
[C---:B------:R-:W-:Y:S02]  /*03d0*/  @!P1 LOP3.LUT R35, R29.reuse, 0xf, RZ, 0xc0, !PT ;  /* 0x0000000f1d239812 */ /* 0x040fe400078ec0ff */
[----:B------:R-:W-:Y:S02]  /*03e0*/  @!P1 LEA R12, R12, R3, 0x6 ;  /* 0x000000030c0c9211 */ /* 0x000fe400078e30ff */
[----:B------:R-:W-:Y:S02]  /*03f0*/  @!P1 SHF.L.U32 R29, R29, 0x5, RZ ;  /* 0x000000051d1d9819 */ /* 0x000fe400000006ff */
[----:B------:R-:W-:-:S02]  /*0400*/  @!P1 LEA R35, R12, R35, 0x4 ;  /* 0x000000230c239211 */ /* 0x000fc400078e20ff */
[----:B------:R-:W-:-:S04]  /*0410*/  @!P1 LOP3.LUT R4, R29, 0xfffffe00, RZ, 0xc0, !PT ;  /* 0xfffffe001d049812 */ /* 0x000fc800078ec0ff */
[----:B------:R-:W-:Y:S02]  /*0420*/  @!P1 IADD3 R35, R35, R4, RZ ;  /* 0x0000000423239210 */ /* 0x000fe40007ffe0ff */
[----:B0-----:R-:W-:Y:S02]  /*0430*/  @!P3 LEA R4, R5, R0, 0x4 ;  /* 0x000000000504b211 */ /* 0x001fe400078e20ff */
[----:B------:R-:W-:Y:S02]  /*0440*/  IADD3 R29, R15, 0x4, RZ ;  /* 0x000000040f1d7810 */ /* 0x000fe40007ffe0ff */
[----:B------:R-:W-:Y:S02]  /*0450*/  @!P3 LEA R5, R4, R3, 0x6 ;  /* 0x000000030405b211 */ /* 0x000fe400078e30ff */
[----:B------:R-:W-:-:S04]  /*0460*/  @!P3 LOP3.LUT R4, R37, 0xf, RZ, 0xc0, !PT ;  /* 0x0000000f2504b812 */ /* 0x000fc800078ec0ff */
[----:B------:R-:W-:Y:S02]  /*0470*/  @!P3 LEA R4, R5, R4, 0x4 ;  /* 0x000000040504b211 */ /* 0x000fe400078e20ff */
[----:B------:R-:W-:-:S04]  /*0480*/  LEA.HI.SX32 R5, R29, R0, 0x1b ;  /* 0x000000001d057211 */ /* 0x000fc800078fdaff */
[----:B------:R-:W-:-:S04]  /*0490*/  ISETP.GT.AND P4, PT, R5, 0xf, PT ;  /* 0x0000000f0500780c */ /* 0x000fc80003f84270 */
[----:B------:R-:W-:Y:S02]  /*04a0*/  ISETP.GT.OR P4, PT, R15, 0x1b, P4 ;  /* 0x0000001b0f00780c */ /* 0x000fe40002784670 */
[----:B------:R-:W-:Y:S02]  /*04b0*/  @!P3 SHF.L.U32 R37, R37, 0x5, RZ ;  /* 0x000000052525b819 */ /* 0x000fe400000006ff */
[----:B------:R-:W-:Y:S02]  /*04c0*/  @!P2 SHF.L.U32 R31, R31, 0x5, RZ ;  /* 0x000000051f1fa819 */ /* 0x000fe400000006ff */
[----:B------:R-:W-:Y:S02]  /*04d0*/  @!P3 LOP3.LUT R37, R37, 0xfffffe00, RZ, 0xc0, !PT ;  /* 0xfffffe002525b812 */ /* 0x000fe400078ec0ff */
[----:B------:R-:W-:-:S05]  /*04e0*/  @!P2 LOP3.LUT R31, R31, 0xfffffe00, RZ, 0xc0, !PT ;  /* 0xfffffe001f1fa812 */ /* 0x000fca00078ec0ff */
[----:B------:R-:W0:Y:S01]  /*04f0*/  @!P4 S2R R12, SR_CTAID.Z ;  /* 0x00000000000cc919 */ /* 0x000e220000002700 */
[----:B------:R-:W-:Y:S01]  /*0500*/  @!P3 IADD3 R32, R4, R37, RZ ;  /* 0x000000250420b210 */ /* 0x000fe20007ffe0ff */
[----:B------:R-:W-:Y:S01]  /*0510*/  @!P0 IMAD.WIDE R4, R34, R17, c[0x0][0x170] ;  /* 0x00005c0022048625 */ /* 0x000fe200078e0211 */
[----:B------:R-:W-:-:S04]  /*0520*/  @!P2 IADD3 R36, R36, R31, RZ ;  /* 0x0000001f2424a210 */ /* 0x000fc80007ffe0ff */
[----:B------:R1:W2:Y:S02]  /*0530*/  @!P0 LDG.E.CONSTANT R31, [R4.64] ;  /* 0x00000004041f8981 */ /* 0x0002a4000c1e9900 */
[----:B-1----:R-:W-:-:S05]  /*0540*/  @!P1 IMAD.WIDE R4, R35, R17, c[0x0][0x170] ;  /* 0x00005c0023049625 */ /* 0x002fca00078e0211 */
[----:B------:R1:W2:Y:S02]  /*0550*/  @!P1 LDG.E.CONSTANT R34, [R4.64] ;  /* 0x0000000404229981 */ /* 0x0002a4000c1e9900 */
[----:B-1----:R-:W-:-:S05]  /*0560*/  @!P2 IMAD.WIDE R4, R36, R17, c[0x0][0x170] ;  /* 0x00005c002404a625 */ /* 0x002fca00078e0211 */
[----:B------:R1:W2:Y:S02]  /*0570*/  @!P2 LDG.E.CONSTANT R35, [R4.64] ;  /* 0x000000040423a981 */ /* 0x0002a4000c1e9900 */
[----:B-1----:R-:W-:Y:S01]  /*0580*/  @!P3 IMAD.WIDE R4, R32, R17, c[0x0][0x170] ;  /* 0x00005c002004b625 */ /* 0x002fe200078e0211 */
[----:B0-----:R-:W-:-:S04]  /*0590*/  @!P4 LEA R32, R12, R0, 0x4 ;  /* 0x000000000c20c211 */ /* 0x001fc800078e20ff */
[----:B------:R-:W-:Y:S01]  /*05a0*/  @!P4 LEA R37, R32, R3, 0x6 ;  /* 0x000000032025c211 */ /* 0x000fe200078e30ff */
[----:B------:R0:W2:Y:S01]  /*05b0*/  @!P3 LDG.E.CONSTANT R12, [R4.64] ;  /* 0x00000004040cb981 */ /* 0x0000a2000c1e9900 */
[C---:B------:R-:W-:Y:S02]  /*05c0*/  @!P4 LOP3.LUT R32, R29.reuse, 0xf, RZ, 0xc0, !PT ;  /* 0x0000000f1d20c812 */ /* 0x040fe400078ec0ff */
[----:B------:R-:W-:Y:S02]  /*05d0*/  @!P4 SHF.L.U32 R29, R29, 0x5, RZ ;  /* 0x000000051d1dc819 */ /* 0x000fe400000006ff */
[----:B------:R-:W-:Y:S02]  /*05e0*/  @!P4 LEA R32, R37, R32, 0x4 ;  /* 0x000000202520c211 */ /* 0x000fe400078e20ff */
[----:B------:R-:W-:-:S04]  /*05f0*/  @!P4 LOP3.LUT R29, R29, 0xfffffe00, RZ, 0xc0, !PT ;  /* 0xfffffe001d1dc812 */ /* 0x000fc800078ec0ff */
[----:B------:R-:W-:-:S05]  /*0600*/  @!P4 IADD3 R32, R32, R29, RZ ;  /* 0x0000001d2020c210 */ /* 0x000fca0007ffe0ff */
[----:B0-----:R-:W-:-:S05]  /*0610*/  @!P4 IMAD.WIDE R4, R32, R17, c[0x0][0x170] ;  /* 0x00005c002004c625 */ /* 0x001fca00078e0211 */
[----:B------:R0:W2:Y:S01]  /*0620*/  @!P4 LDG.E.CONSTANT R29, [R4.64] ;  /* 0x00000004041dc981 */ /* 0x0000a2000c1e9900 */
[CC--:B------:R-:W-:Y:S02]  /*0630*/  @!P0 LEA R32, R0.reuse, R15.reuse, 0x5 ;  /* 0x0000000f00208211 */ /* 0x0c0fe400078e28ff */
[CC--:B------:R-:W-:Y:S02]  /*0640*/  @!P1 LEA R37, R0.reuse, R15.reuse, 0x5 ;  /* 0x0000000f00259211 */ /* 0x0c0fe400078e28ff */
[CC--:B------:R-:W-:Y:S02]  /*0650*/  @!P2 LEA R36, R0.reuse, R15.reuse, 0x5 ;  /* 0x0000000f0024a211 */ /* 0x0c0fe400078e28ff */
[C---:B0-----:R-:W-:Y:S02]  /*0660*/  @!P3 LEA R5, R0.reuse, R15, 0x5 ;  /* 0x0000000f0005b211 */ /* 0x041fe400078e28ff */
[----:B------:R-:W-:-:S04]  /*0670*/  LEA R4, R0, 0xc40, 0x6 ;  /* 0x00000c4000047811 */ /* 0x000fc800078e30ff */
[----:B------:R-:W-:Y:S01]  /*0680*/  IADD3 R4, R4, 0x404, RZ ;  /* 0x0000040404047810 */ /* 0x000fe20007ffe0ff */
[----:B---3--:R-:W-:Y:S04]  /*0690*/  STS [R16.X4+0x4], R28 ;  /* 0x0000041c10007388 */ /* 0x008fe80000004800 */
[----:B----4-:R-:W-:Y:S04]  /*06a0*/  STS [R16.X4+0x8], R27 ;  /* 0x0000081b10007388 */ /* 0x010fe80000004800 */
[----:B-----5:R0:W-:Y:S04]  /*06b0*/  STS [R16.X4], R6 ;  /* 0x0000000610007388 */ /* 0x0201e80000004800 */
[----:B------:R-:W-:Y:S04]  /*06c0*/  STS [R16.X4+0xc], R26 ;  /* 0x00000c1a10007388 */ /* 0x000fe80000004800 */
[----:B------:R-:W-:Y:S01]  /*06d0*/  STS [R16.X4+0x10], R24 ;  /* 0x0000101810007388 */ /* 0x000fe20000004800 */
[----:B0-----:R-:W-:-:S03]  /*06e0*/  @!P4 LEA R6, R0, R15, 0x5 ;  /* 0x0000000f0006c211 */ /* 0x001fc600078e28ff */
[----:B------:R-:W-:Y:S04]  /*06f0*/  STS [R16.X4+0x14], R23 ;  /* 0x0000141710007388 */ /* 0x000fe80000004800 */
[----:B------:R0:W-:Y:S02]  /*0700*/  STS [R16.X4+0x18], R19 ;  /* 0x0000181310007388 */ /* 0x0001e40000004800 */
[----:B0-----:R-:W-:-:S05]  /*0710*/  MOV R19, 0x1c ;  /* 0x0000001c00137802 */ /* 0x001fca0000000f00 */
[----:B------:R-:W-:Y:S01]  /*0720*/  IMAD R19, R2, R19, 0xdc ;  /* 0x000000dc02137424 */ /* 0x000fe200078e0213 */
[----:B--2---:R-:W-:Y:S04]  /*0730*/  @!P0 STS [R32.X4+0xc40], R31 ;  /* 0x000c401f20008388 */ /* 0x004fe80000004800 */
[----:B------:R-:W-:Y:S04]  /*0740*/  @!P1 STS [R37.X4+0xc44], R34 ;  /* 0x000c442225009388 */ /* 0x000fe80000004800 */
[----:B------:R-:W-:Y:S04]  /*0750*/  @!P2 STS [R36.X4+0xc48], R35 ;  /* 0x000c48232400a388 */ /* 0x000fe80000004800 */
[----:B------:R-:W-:Y:S04]  /*0760*/  @!P3 STS [R5.X4+0xc4c], R12 ;  /* 0x000c4c0c0500b388 */ /* 0x000fe80000004800 */
[----:B------:R0:W-:Y:S02]  /*0770*/  @!P4 STS [R6.X4+0xc50], R29 ;  /* 0x000c501d0600c388 */ /* 0x0001e40000004800 */
[----:B0-----:R-:W-:-:S02]  /*0780*/  MOV R6, 0x400 ;  /* 0x0000040000067802 */ /* 0x001fc40000000f00 */
[----:B------:R-:W-:Y:S06]  /*0790*/  BAR.SYNC.DEFER_BLOCKING 0x0 ;  /* 0x0000000000007b1d */ /* 0x000fec0000010000 */
.L_x_7:
[----:B------:R-:W-:Y:S01]  /*07a0*/  LDS R27, [R19+-0xdc] ;  /* 0xffff2400131b7984 */ /* 0x000fe20000000800 */
[----:B------:R-:W-:-:S03]  /*07b0*/  IADD3 R6, R6, 0x20, RZ ;  /* 0x0000002006067810 */ /* 0x000fc60007ffe0ff */
[----:B------:R-:W0:Y:S01]  /*07c0*/  LDS R23, [R4+-0x404] ;  /* 0xfffbfc0004177984 */ /* 0x000e220000000800 */
[----:B------:R-:W-:-:S03]  /*07d0*/  ISETP.NE.AND P0, PT, R6, 0x440, PT ;  /* 0x000004400600780c */ /* 0x000fc60003f05270 */
[----:B------:R-:W1:Y:S04]  /*07e0*/  LDS R24, [R4+-0x4] ;  /* 0xfffffc0004187984 */ /* 0x000e680000000800 */
[----:B------:R-:W2:Y:S04]  /*07f0*/  LDS R26, [R19+-0xd8] ;  /* 0xffff2800131a7984 */ /* 0x000ea80000000800 */
[----:B------:R-:W3:Y:S04]  /*0800*/  LDS R29, [R19+-0xd4] ;  /* 0xffff2c00131d7984 */ /* 0x000ee80000000800 */
[----:B------:R-:W4:Y:S04]  /*0810*/  LDS R12, [R19+-0xd0] ;  /* 0xffff3000130c7984 */ /* 0x000f280000000800 */
[----:B------:R-:W5:Y:S04]  /*0820*/  LDS R5, [R19+-0xcc] ;  /* 0xffff340013057984 */ /* 0x000f680000000800 */
[----:B------:R-:W5:Y:S04]  /*0830*/  LDS R34, [R19+-0xc8] ;  /* 0xffff380013227984 */ /* 0x000f680000000800 */
[----:B------:R-:W5:Y:S04]  /*0840*/  LDS R32, [R19+-0xc4] ;  /* 0xffff3c0013207984 */ /* 0x000f680000000800 */
[----:B------:R-:W-:Y:S04]  /*0850*/  LDS R31, [R19+-0x18] ;  /* 0xffffe800131f7984 */ /* 0x000fe80000000800 */
[----:B------:R-:W5:Y:S01]  /*0860*/  LDS R28, [R4+-0x400] ;  /* 0xfffc0000041c7984 */ /* 0x000f620000000800 */
[----:B0-----:R-:W-:-:S03]  /*0870*/  FFMA R22, R27, R23, R22 ;  /* 0x000000171b167223 */ /* 0x001fc60000000016 */
[----:B------:R-:W-:Y:S01]  /*0880*/  LDS R35, [R19+0x3bc] ;  /* 0x0003bc0013237984 */ /* 0x000fe20000000800 */
[----:B-1----:R-:W-:-:S03]  /*0890*/  FFMA R21, R27, R24, R21 ;  /* 0x000000181b157223 */ /* 0x002fc60000000015 */
[----:B------:R-:W0:Y:S01]  /*08a0*/  LDS R27, [R4] ;  /* 0x00000000041b7984 */ /* 0x000e220000000800 */
[CC--:B--2---:R-:W-:Y:S01]  /*08b0*/  FFMA R9, R23.reuse, R26.reuse, R9 ;  /* 0x0000001a17097223 */ /* 0x0c4fe20000000009 */
[C---:B------:R-:W-:Y:S02]  /*08c0*/  FFMA R14, R24.reuse, R26, R14 ;  /* 0x0000001a180e7223 */ /* 0x040fe4000000000e */
[----:B------:R-:W1:Y:S01]  /*08d0*/  LDS R26, [R19+-0x10] ;  /* 0xfffff000131a7984 */ /* 0x000e620000000800 */
[CC--:B---3--:R-:W-:Y:S01]  /*08e0*/  FFMA R8, R23.reuse, R29.reuse, R8 ;  /* 0x0000001d17087223 */ /* 0x0c8fe20000000008 */
[C---:B------:R-:W-:Y:S02]  /*08f0*/  FFMA R13, R24.reuse, R29, R13 ;  /* 0x0000001d180d7223 */ /* 0x040fe4000000000d */
[----:B------:R-:W2:Y:S01]  /*0900*/  LDS R29, [R19+-0x14] ;  /* 0xffffec00131d7984 */ /* 0x000ea20000000800 */
[-C--:B----4-:R-:W-:Y:S01]  /*0910*/  FFMA R7, R23, R12.reuse, R7 ;  /* 0x0000000c17077223 */ /* 0x090fe20000000007 */
[----:B------:R-:W-:-:S02]  /*0920*/  FFMA R12, R24, R12, R10 ;  /* 0x0000000c180c7223 */ /* 0x000fc4000000000a */
[----:B------:R-:W3:Y:S01]  /*0930*/  LDS R10, [R19+-0xc] ;  /* 0xfffff400130a7984 */ /* 0x000ee20000000800 */
[CC--:B-----5:R-:W-:Y:S01]  /*0940*/  FFMA R11, R24.reuse, R5.reuse, R11 ;  /* 0x00000005180b7223 */ /* 0x0e0fe2000000000b */
[C---:B------:R-:W-:Y:S02]  /*0950*/  FFMA R18, R23.reuse, R5, R18 ;  /* 0x0000000517127223 */ /* 0x040fe40000000012 */
[----:B------:R-:W4:Y:S01]  /*0960*/  LDS R5, [R19+-0x8] ;  /* 0xfffff80013057984 */ /* 0x000f220000000800 */
[CC--:B------:R-:W-:Y:S01]  /*0970*/  FFMA R33, R24.reuse, R34.reuse, R33 ;  /* 0x0000002218217223 */ /* 0x0c0fe20000000021 */
[C---:B------:R-:W-:Y:S02]  /*0980*/  FFMA R30, R23.reuse, R34, R30 ;  /* 0x00000022171e7223 */ /* 0x040fe4000000001e */
[----:B------:R-:W-:Y:S01]  /*0990*/  LDS R34, [R19] ;  /* 0x0000000013227984 */ /* 0x000fe20000000800 */
[-C--:B------:R-:W-:Y:S01]  /*09a0*/  FFMA R25, R23, R32.reuse, R25 ;  /* 0x0000002017197223 */ /* 0x080fe20000000019 */
[----:B------:R-:W-:-:S02]  /*09b0*/  FFMA R24, R24, R32, R20 ;  /* 0x0000002018187223 */ /* 0x000fc40000000014 */
[----:B------:R-:W5:Y:S04]  /*09c0*/  LDS R32, [R19+-0x4] ;  /* 0xfffffc0013207984 */ /* 0x000f680000000800 */
[----:B------:R-:W-:Y:S01]  /*09d0*/  LDS R23, [R19+0xb0] ;  /* 0x0000b00013177984 */ /* 0x000fe20000000800 */
[----:B------:R-:W-:-:S03]  /*09e0*/  FFMA R22, R31, R28, R22 ;  /* 0x0000001c1f167223 */ /* 0x000fc60000000016 */
[----:B------:R-:W-:Y:S01]  /*09f0*/  LDS R20, [R19+0xb4] ;  /* 0x0000b40013147984 */ /* 0x000fe20000000800 */
[----:B0-----:R-:W-:-:S03]  /*0a00*/  FFMA R21, R31, R27, R21 ;  /* 0x0000001b1f157223 */ /* 0x001fc60000000015 */
[----:B------:R-:W-:Y:S01]  /*0a10*/  LDS R31, [R19+0xac] ;  /* 0x0000ac00131f7984 */ /* 0x000fe20000000800 */
[CC--:B-1----:R-:W-:Y:S01]  /*0a20*/  FFMA R8, R28.reuse, R26.reuse, R8 ;  /* 0x0000001a1c087223 */ /* 0x0c2fe20000000008 */
[C---:B------:R-:W-:Y:S02]  /*0a30*/  FFMA R13, R27.reuse, R26, R13 ;  /* 0x0000001a1b0d7223 */ /* 0x040fe4000000000d */
[----:B------:R-:W0:Y:S01]  /*0a40*/  LDS R26, [R4+0x4] ;  /* 0x00000400041a7984 */ /* 0x000e220000000800 */
[CC--:B--2---:R-:W-:Y:S01]  /*0a50*/  FFMA R9, R28.reuse, R29.reuse, R9 ;  /* 0x0000001d1c097223 */ /* 0x0c4fe20000000009 */
[C---:B------:R-:W-:Y:S02]  /*0a60*/  FFMA R14, R27.reuse, R29, R14 ;  /* 0x0000001d1b0e7223 */ /* 0x040fe4000000000e */
[----:B------:R-:W1:Y:S01]  /*0a70*/  LDS R29, [R4+-0x3fc] ;  /* 0xfffc0400041d7984 */ /* 0x000e620000000800 */
[-C--:B---3--:R-:W-:Y:S01]  /*0a80*/  FFMA R7, R28, R10.reuse, R7 ;  /* 0x0000000a1c077223 */ /* 0x088fe20000000007 */
[----:B------:R-:W-:-:S02]  /*0a90*/  FFMA R12, R27, R10, R12 ;  /* 0x0000000a1b0c7223 */ /* 0x000fc4000000000c */
[----:B------:R-:W2:Y:S01]  /*0aa0*/  LDS R10, [R19+0xb8] ;  /* 0x0000b800130a7984 */ /* 0x000ea20000000800 */
[CC--:B----4-:R-:W-:Y:S01]  /*0ab0*/  FFMA R18, R28.reuse, R5.reuse, R18 ;  /* 0x000000051c127223 */ /* 0x0d0fe20000000012 */
[C---:B------:R-:W-:Y:S02]  /*0ac0*/  FFMA R11, R27.reuse, R5, R11 ;  /* 0x000000051b0b7223 */ /* 0x040fe4000000000b */
[----:B------:R-:W3:Y:S01]  /*0ad0*/  LDS R5, [R19+0xbc] ;  /* 0x0000bc0013057984 */ /* 0x000ee20000000800 */
[CC--:B-----5:R-:W-:Y:S01]  /*0ae0*/  FFMA R30, R28.reuse, R32.reuse, R30 ;  /* 0x000000201c1e7223 */ /* 0x0e0fe2000000001e */
[C---:B------:R-:W-:Y:S01]  /*0af0*/  FFMA R33, R27.reuse, R32, R33 ;  /* 0x000000201b217223 */ /* 0x040fe20000000021 */
[-C--:B------:R-:W-:Y:S01]  /*0b00*/  FFMA R28, R28, R34.reuse, R25 ;  /* 0x000000221c1c7223 */ /* 0x080fe20000000019 */
[----:B------:R-:W-:Y:S01]  /*0b10*/  FFMA R27, R27, R34, R24 ;  /* 0x000000221b1b7223 */ /* 0x000fe20000000018 */
[----:B------:R-:W-:Y:S04]  /*0b20*/  LDS R25, [R19+0x170] ;  /* 0x0001700013197984 */ /* 0x000fe80000000800 */
[----:B------:R-:W-:Y:S04]  /*0b30*/  LDS R34, [R19+0xc4] ;  /* 0x0000c40013227984 */ /* 0x000fe80000000800 */
[----:B------:R-:W4:Y:S04]  /*0b40*/  LDS R32, [R4+-0x3f8] ;  /* 0xfffc080004207984 */ /* 0x000f280000000800 */
[----:B------:R-:W5:Y:S01]  /*0b50*/  LDS R24, [R19+0x174] ;  /* 0x0001740013187984 */ /* 0x000f620000000800 */
[C---:B0-----:R-:W-:Y:S01]  /*0b60*/  FFMA R21, R31.reuse, R26, R21 ;  /* 0x0000001a1f157223 */ /* 0x041fe20000000015 */
[C---:B------:R-:W-:Y:S01]  /*0b70*/  FFMA R14, R26.reuse, R23, R14 ;  /* 0x000000171a0e7223 */ /* 0x040fe2000000000e */
[CC--:B------:R-:W-:Y:S01]  /*0b80*/  FFMA R13, R26.reuse, R20.reuse, R13 ;  /* 0x000000141a0d7223 */ /* 0x0c0fe2000000000d */
[----:B-1----:R-:W-:Y:S01]  /*0b90*/  FFMA R22, R31, R29, R22 ;  /* 0x0000001d1f167223 */ /* 0x002fe20000000016 */
[C---:B------:R-:W-:Y:S01]  /*0ba0*/  FFMA R9, R29.reuse, R23, R9 ;  /* 0x000000171d097223 */ /* 0x040fe20000000009 */
[----:B------:R-:W0:Y:S01]  /*0bb0*/  LDS R31, [R19+0xc0] ;  /* 0x0000c000131f7984 */ /* 0x000e220000000800 */
[C---:B------:R-:W-:Y:S01]  /*0bc0*/  FFMA R8, R29.reuse, R20, R8 ;  /* 0x000000141d087223 */ /* 0x040fe20000000008 */
[CC--:B--2---:R-:W-:Y:S01]  /*0bd0*/  FFMA R7, R29.reuse, R10.reuse, R7 ;  /* 0x0000000a1d077223 */ /* 0x0c4fe20000000007 */
[C---:B------:R-:W-:Y:S01]  /*0be0*/  FFMA R12, R26.reuse, R10, R12 ;  /* 0x0000000a1a0c7223 */ /* 0x040fe2000000000c */
[----:B------:R-:W1:Y:S01]  /*0bf0*/  LDS R23, [R19+0x178] ;  /* 0x0001780013177984 */ /* 0x000e620000000800 */
[-C--:B---3--:R-:W-:Y:S01]  /*0c00*/  FFMA R18, R29, R5.reuse, R18 ;  /* 0x000000051d127223 */ /* 0x088fe20000000012 */
[----:B------:R-:W-:-:S02]  /*0c10*/  FFMA R11, R26, R5, R11 ;  /* 0x000000051a0b7223 */ /* 0x000fc4000000000b */
[----:B------:R-:W2:Y:S04]  /*0c20*/  LDS R10, [R19+0x17c] ;  /* 0x00017c00130a7984 */ /* 0x000ea80000000800 */
[----:B------:R-:W3:Y:S04]  /*0c30*/  LDS R5, [R19+0x180] ;  /* 0x0001800013057984 */ /* 0x000ee80000000800 */
[----:B------:R-:W3:Y:S01]  /*0c40*/  LDS R20, [R4+0x8] ;  /* 0x0000080004147984 */ /* 0x000ee20000000800 */
[----:B----4-:R-:W-:Y:S01]  /*0c50*/  FFMA R22, R25, R32, R22 ;  /* 0x0000002019167223 */ /* 0x010fe20000000016 */
[----:B-----5:R-:W-:Y:S01]  /*0c60*/  FFMA R9, R32, R24, R9 ;  /* 0x0000001820097223 */ /* 0x020fe20000000009 */
[CC--:B0-----:R-:W-:Y:S01]  /*0c70*/  FFMA R30, R29.reuse, R31.reuse, R30 ;  /* 0x0000001f1d1e7223 */ /* 0x0c1fe2000000001e */
[C---:B------:R-:W-:Y:S01]  /*0c80*/  FFMA R33, R26.reuse, R31, R33 ;  /* 0x0000001f1a217223 */ /* 0x040fe20000000021 */
[-C--:B------:R-:W-:Y:S01]  /*0c90*/  FFMA R29, R29, R34.reuse, R28 ;  /* 0x000000221d1d7223 */ /* 0x080fe2000000001c */
[----:B------:R-:W-:Y:S01]  /*0ca0*/  FFMA R26, R26, R34, R27 ;  /* 0x000000221a1a7223 */ /* 0x000fe2000000001b */
[C---:B-1----:R-:W-:Y:S01]  /*0cb0*/  FFMA R8, R32.reuse, R23, R8 ;  /* 0x0000001720087223 */ /* 0x042fe20000000008 */
[----:B------:R-:W0:Y:S01]  /*0cc0*/  LDS R34, [R19+0x184] ;  /* 0x0001840013227984 */ /* 0x000e220000000800 */
[----:B--2---:R-:W-:-:S03]  /*0cd0*/  FFMA R7, R32, R10, R7 ;  /* 0x0000000a20077223 */ /* 0x004fc60000000007 */
[----:B------:R-:W1:Y:S01]  /*0ce0*/  LDS R27, [R19+0x188] ;  /* 0x00018800131b7984 */ /* 0x000e620000000800 */
[----:B---3--:R-:W-:-:S03]  /*0cf0*/  FFMA R18, R32, R5, R18 ;  /* 0x0000000520127223 */ /* 0x008fc60000000012 */
[----:B------:R-:W-:Y:S01]  /*0d00*/  LDS R31, [R4+-0x3f4] ;  /* 0xfffc0c00041f7984 */ /* 0x000fe20000000800 */
[----:B------:R-:W-:Y:S01]  /*0d10*/  FFMA R21, R25, R20, R21 ;  /* 0x0000001419157223 */ /* 0x000fe20000000015 */
[C---:B------:R-:W-:Y:S01]  /*0d20*/  FFMA R14, R20.reuse, R24, R14 ;  /* 0x00000018140e7223 */ /* 0x040fe2000000000e */
[C---:B------:R-:W-:Y:S01]  /*0d30*/  FFMA R13, R20.reuse, R23, R13 ;  /* 0x00000017140d7223 */ /* 0x040fe2000000000d */
[C---:B------:R-:W-:Y:S01]  /*0d40*/  FFMA R12, R20.reuse, R10, R12 ;  /* 0x0000000a140c7223 */ /* 0x040fe2000000000c */
[----:B------:R-:W-:Y:S01]  /*0d50*/  FFMA R11, R20, R5, R11 ;  /* 0x00000005140b7223 */ /* 0x000fe2000000000b */
[----:B------:R-:W2:Y:S04]  /*0d60*/  LDS R25, [R19+0x234] ;  /* 0x0002340013197984 */ /* 0x000ea80000000800 */
[----:B------:R-:W3:Y:S04]  /*0d70*/  LDS R28, [R4+0xc] ;  /* 0x00000c00041c7984 */ /* 0x000ee80000000800 */
[----:B------:R-:W4:Y:S04]  /*0d80*/  LDS R24, [R19+0x238] ;  /* 0x0002380013187984 */ /* 0x000f280000000800 */
[----:B------:R-:W5:Y:S04]  /*0d90*/  LDS R23, [R19+0x23c] ;  /* 0x00023c0013177984 */ /* 0x000f680000000800 */
[----:B------:R-:W5:Y:S04]  /*0da0*/  LDS R10, [R19+0x240] ;  /* 0x00024000130a7984 */ /* 0x000f680000000800 */
[----:B------:R-:W5:Y:S01]  /*0db0*/  LDS R5, [R19+0x244] ;  /* 0x0002440013057984 */ /* 0x000f620000000800 */
[-C--:B0-----:R-:W-:Y:S01]  /*0dc0*/  FFMA R30, R32, R34.reuse, R30 ;  /* 0x00000022201e7223 */ /* 0x081fe2000000001e */
[----:B------:R-:W-:-:S02]  /*0dd0*/  FFMA R33, R20, R34, R33 ;  /* 0x0000002214217223 */ /* 0x000fc40000000021 */
[----:B------:R-:W0:Y:S01]  /*0de0*/  LDS R34, [R19+0x248] ;  /* 0x0002480013227984 */ /* 0x000e220000000800 */
[-C--:B-1----:R-:W-:Y:S01]  /*0df0*/  FFMA R32, R32, R27.reuse, R29 ;  /* 0x0000001b20207223 */ /* 0x082fe2000000001d */
[----:B------:R-:W-:Y:S02]  /*0e00*/  FFMA R20, R20, R27, R26 ;  /* 0x0000001b14147223 */ /* 0x000fe4000000001a */
[----:B------:R-:W1:Y:S04]  /*0e10*/  LDS R29, [R19+0x24c] ;  /* 0x00024c00131d7984 */ /* 0x000e680000000800 */
[----:B------:R-:W-:Y:S04]  /*0e20*/  LDS R27, [R19+0x2f8] ;  /* 0x0002f800131b7984 */ /* 0x000fe80000000800 */
[----:B------:R-:W-:Y:S01]  /*0e30*/  LDS R26, [R19+0x2fc] ;  /* 0x0002fc00131a7984 */ /* 0x000fe20000000800 */
[C---:B--2---:R-:W-:Y:S01]  /*0e40*/  FFMA R22, R25.reuse, R31, R22 ;  /* 0x0000001f19167223 */ /* 0x044fe20000000016 */
[----:B---3--:R-:W-:-:S02]  /*0e50*/  FFMA R21, R25, R28, R21 ;  /* 0x0000001c19157223 */ /* 0x008fc40000000015 */
[----:B------:R-:W-:Y:S01]  /*0e60*/  LDS R25, [R19+0x300] ;  /* 0x0003000013197984 */ /* 0x000fe20000000800 */
[CC--:B----4-:R-:W-:Y:S01]  /*0e70*/  FFMA R9, R31.reuse, R24.reuse, R9 ;  /* 0x000000181f097223 */ /* 0x0d0fe20000000009 */
[C---:B------:R-:W-:Y:S02]  /*0e80*/  FFMA R14, R28.reuse, R24, R14 ;  /* 0x000000181c0e7223 */ /* 0x040fe4000000000e */
[----:B------:R-:W-:Y:S01]  /*0e90*/  LDS R24, [R19+0x304] ;  /* 0x0003040013187984 */ /* 0x000fe20000000800 */
[CC--:B-----5:R-:W-:Y:S01]  /*0ea0*/  FFMA R8, R31.reuse, R23.reuse, R8 ;  /* 0x000000171f087223 */ /* 0x0e0fe20000000008 */
[C---:B------:R-:W-:Y:S02]  /*0eb0*/  FFMA R13, R28.reuse, R23, R13 ;  /* 0x000000171c0d7223 */ /* 0x040fe4000000000d */
[----:B------:R-:W-:Y:S01]  /*0ec0*/  LDS R23, [R19+0x308] ;  /* 0x0003080013177984 */ /* 0x000fe20000000800 */
[-C--:B------:R-:W-:Y:S01]  /*0ed0*/  FFMA R7, R31, R10.reuse, R7 ;  /* 0x0000000a1f077223 */ /* 0x080fe20000000007 */
[----:B------:R-:W-:-:S02]  /*0ee0*/  FFMA R12, R28, R10, R12 ;  /* 0x0000000a1c0c7223 */ /* 0x000fc4000000000c */
[----:B------:R-:W2:Y:S01]  /*0ef0*/  LDS R10, [R4+-0x3f0] ;  /* 0xfffc1000040a7984 */ /* 0x000ea20000000800 */
[CC--:B------:R-:W-:Y:S01]  /*0f00*/  FFMA R18, R31.reuse, R5.reuse, R18 ;  /* 0x000000051f127223 */ /* 0x0c0fe20000000012 */
[C---:B------:R-:W-:Y:S02]  /*0f10*/  FFMA R11, R28.reuse, R5, R11 ;  /* 0x000000051c0b7223 */ /* 0x040fe4000000000b */
[----:B------:R-:W3:Y:S01]  /*0f20*/  LDS R5, [R4+0x10] ;  /* 0x0000100004057984 */ /* 0x000ee20000000800 */
[CC--:B0-----:R-:W-:Y:S01]  /*0f30*/  FFMA R30, R31.reuse, R34.reuse, R30 ;  /* 0x000000221f1e7223 */ /* 0x0c1fe2000000001e */
[C---:B------:R-:W-:Y:S02]  /*0f40*/  FFMA R33, R28.reuse, R34, R33 ;  /* 0x000000221c217223 */ /* 0x040fe40000000021 */
[----:B------:R-:W0:Y:S01]  /*0f50*/  LDS R34, [R19+0x310] ;  /* 0x0003100013227984 */ /* 0x000e220000000800 */
[-C--:B-1----:R-:W-:Y:S01]  /*0f60*/  FFMA R32, R31, R29.reuse, R32 ;  /* 0x0000001d1f207223 */ /* 0x082fe20000000020 */
[----:B------:R-:W-:-:S02]  /*0f70*/  FFMA R20, R28, R29, R20 ;  /* 0x0000001d1c147223 */ /* 0x000fc40000000014 */
[----:B------:R-:W1:Y:S04]  /*0f80*/  LDS R31, [R19+0x30c] ;  /* 0x00030c00131f7984 */ /* 0x000e680000000800 */
[----:B------:R-:W-:Y:S04]  /*0f90*/  LDS R28, [R19+0x3c0] ;  /* 0x0003c000131c7984 */ /* 0x000fe80000000800 */
[----:B------:R-:W-:Y:S01]  /*0fa0*/  LDS R29, [R19+0x3d4] ;  /* 0x0003d400131d7984 */ /* 0x000fe20000000800 */
[C---:B--2---:R-:W-:Y:S01]  /*0fb0*/  FFMA R22, R27.reuse, R10, R22 ;  /* 0x0000000a1b167223 */ /* 0x044fe20000000016 */
[C---:B------:R-:W-:Y:S01]  /*0fc0*/  FFMA R9, R10.reuse, R26, R9 ;  /* 0x0000001a0a097223 */ /* 0x040fe20000000009 */
[C---:B------:R-:W-:Y:S01]  /*0fd0*/  FFMA R8, R10.reuse, R25, R8 ;  /* 0x000000190a087223 */ /* 0x040fe20000000008 */
[C---:B------:R-:W-:Y:S01]  /*0fe0*/  FFMA R7, R10.reuse, R24, R7 ;  /* 0x000000180a077223 */ /* 0x040fe20000000007 */
[----:B---3--:R-:W-:Y:S01]  /*0ff0*/  FFMA R21, R27, R5, R21 ;  /* 0x000000051b157223 */ /* 0x008fe20000000015 */
[C---:B------:R-:W-:Y:S01]  /*1000*/  FFMA R14, R5.reuse, R26, R14 ;  /* 0x0000001a050e7223 */ /* 0x040fe2000000000e */
[C---:B------:R-:W-:Y:S01]  /*1010*/  FFMA R13, R5.reuse, R25, R13 ;  /* 0x00000019050d7223 */ /* 0x040fe2000000000d */
[C---:B------:R-:W-:Y:S01]  /*1020*/  FFMA R12, R5.reuse, R24, R12 ;  /* 0x00000018050c7223 */ /* 0x040fe2000000000c */
[CC--:B------:R-:W-:Y:S01]  /*1030*/  FFMA R18, R10.reuse, R23.reuse, R18 ;  /* 0x000000170a127223 */ /* 0x0c0fe20000000012 */
[C---:B------:R-:W-:Y:S01]  /*1040*/  FFMA R11, R5.reuse, R23, R11 ;  /* 0x00000017050b7223 */ /* 0x040fe2000000000b */
[----:B------:R-:W2:Y:S01]  /*1050*/  LDS R24, [R4+0x14] ;  /* 0x0000140004187984 */ /* 0x000ea20000000800 */
[-C--:B0-----:R-:W-:Y:S01]  /*1060*/  FFMA R32, R10, R34.reuse, R32 ;  /* 0x000000220a207223 */ /* 0x081fe20000000020 */
[----:B------:R-:W-:-:S02]  /*1070*/  FFMA R20, R5, R34, R20 ;  /* 0x0000002205147223 */ /* 0x000fc40000000014 */
[----:B------:R-:W0:Y:S01]  /*1080*/  LDS R23, [R4+-0x3ec] ;  /* 0xfffc140004177984 */ /* 0x000e220000000800 */
[-C--:B-1----:R-:W-:Y:S01]  /*1090*/  FFMA R30, R10, R31.reuse, R30 ;  /* 0x0000001f0a1e7223 */ /* 0x082fe2000000001e */
[----:B------:R-:W-:Y:S02]  /*10a0*/  FFMA R33, R5, R31, R33 ;  /* 0x0000001f05217223 */ /* 0x000fe40000000021 */
[----:B------:R-:W1:Y:S04]  /*10b0*/  LDS R27, [R19+0x3c4] ;  /* 0x0003c400131b7984 */ /* 0x000e680000000800 */
[----:B------:R-:W3:Y:S04]  /*10c0*/  LDS R26, [R19+0x3c8] ;  /* 0x0003c800131a7984 */ /* 0x000ee80000000800 */
[----:B------:R-:W4:Y:S04]  /*10d0*/  LDS R25, [R19+0x3cc] ;  /* 0x0003cc0013197984 */ /* 0x000f280000000800 */
[----:B------:R-:W5:Y:S04]  /*10e0*/  LDS R10, [R19+0x3d0] ;  /* 0x0003d000130a7984 */ /* 0x000f680000000800 */
[----:B------:R-:W-:Y:S04]  /*10f0*/  LDS R34, [R19+0x480] ;  /* 0x0004800013227984 */ /* 0x000fe80000000800 */
[----:B------:R-:W5:Y:S04]  /*1100*/  LDS R5, [R4+0x18] ;  /* 0x0000180004057984 */ /* 0x000f680000000800 */
[----:B------:R-:W5:Y:S01]  /*1110*/  LDS R31, [R19+0x498] ;  /* 0x00049800131f7984 */ /* 0x000f620000000800 */
[C---:B--2---:R-:W-:Y:S01]  /*1120*/  FFMA R14, R24.reuse, R28, R14 ;  /* 0x0000001c180e7223 */ /* 0x044fe2000000000e */
[C---:B------:R-:W-:Y:S01]  /*1130*/  FFMA R21, R35.reuse, R24, R21 ;  /* 0x0000001823157223 */ /* 0x040fe20000000015 */
[C---:B------:R-:W-:Y:S01]  /*1140*/  FFMA R20, R24.reuse, R29, R20 ;  /* 0x0000001d18147223 */ /* 0x040fe20000000014 */
[----:B0-----:R-:W-:Y:S01]  /*1150*/  FFMA R22, R35, R23, R22 ;  /* 0x0000001723167223 */ /* 0x001fe20000000016 */
[C---:B------:R-:W-:Y:S01]  /*1160*/  FFMA R9, R23.reuse, R28, R9 ;  /* 0x0000001c17097223 */ /* 0x040fe20000000009 */
[C---:B------:R-:W-:Y:S01]  /*1170*/  FFMA R32, R23.reuse, R29, R32 ;  /* 0x0000001d17207223 */ /* 0x040fe20000000020 */
[----:B------:R-:W0:Y:S01]  /*1180*/  LDS R28, [R19+0x494] ;  /* 0x00049400131c7984 */ /* 0x000e220000000800 */
[-C--:B-1----:R-:W-:Y:S01]  /*1190*/  FFMA R8, R23, R27.reuse, R8 ;  /* 0x0000001b17087223 */ /* 0x082fe20000000008 */
[----:B------:R-:W-:-:S02]  /*11a0*/  FFMA R13, R24, R27, R13 ;  /* 0x0000001b180d7223 */ /* 0x000fc4000000000d */
[----:B------:R-:W1:Y:S01]  /*11b0*/  LDS R27, [R19+0x484] ;  /* 0x00048400131b7984 */ /* 0x000e620000000800 */
[CC--:B---3--:R-:W-:Y:S01]  /*11c0*/  FFMA R7, R23.reuse, R26.reuse, R7 ;  /* 0x0000001a17077223 */ /* 0x0c8fe20000000007 */
[C---:B------:R-:W-:Y:S02]  /*11d0*/  FFMA R12, R24.reuse, R26, R12 ;  /* 0x0000001a180c7223 */ /* 0x040fe4000000000c */
[----:B------:R-:W2:Y:S01]  /*11e0*/  LDS R26, [R19+0x488] ;  /* 0x00048800131a7984 */ /* 0x000ea20000000800 */
[CC--:B----4-:R-:W-:Y:S01]  /*11f0*/  FFMA R18, R23.reuse, R25.reuse, R18 ;  /* 0x0000001917127223 */ /* 0x0d0fe20000000012 */
[C---:B------:R-:W-:Y:S02]  /*1200*/  FFMA R11, R24.reuse, R25, R11 ;  /* 0x00000019180b7223 */ /* 0x040fe4000000000b */
[----:B------:R3:W4:Y:S01]  /*1210*/  LDS R25, [R4+-0x3e8] ;  /* 0xfffc180004197984 */ /* 0x0007220000000800 */
[-C--:B-----5:R-:W-:Y:S01]  /*1220*/  FFMA R30, R23, R10.reuse, R30 ;  /* 0x0000000a171e7223 */ /* 0x0a0fe2000000001e */
[----:B------:R-:W-:-:S02]  /*1230*/  FFMA R33, R24, R10, R33 ;  /* 0x0000000a18217223 */ /* 0x000fc40000000021 */
[----:B------:R-:W5:Y:S04]  /*1240*/  LDS R10, [R19+0x48c] ;  /* 0x00048c00130a7984 */ /* 0x000f680000000800 */
[----:B------:R3:W5:Y:S01]  /*1250*/  LDS R23, [R19+0x490] ;  /* 0x0004900013177984 */ /* 0x0007620000000800 */
[----:B------:R-:W-:Y:S01]  /*1260*/  FFMA R21, R34, R5, R21 ;  /* 0x0000000522157223 */ /* 0x000fe20000000015 */
[----:B---3--:R-:W-:Y:S01]  /*1270*/  IADD3 R4, R4, 0x20, RZ ;  /* 0x0000002004047810 */ /* 0x008fe20007ffe0ff */
[----:B------:R-:W-:Y:S01]  /*1280*/  FFMA R20, R5, R31, R20 ;  /* 0x0000001f05147223 */ /* 0x000fe20000000014 */
[----:B------:R-:W-:Y:S01]  /*1290*/  IADD3 R19, R19, 0x620, RZ ;  /* 0x0000062013137810 */ /* 0x000fe20007ffe0ff */
[C---:B0-----:R-:W-:Y:S01]  /*12a0*/  FFMA R33, R5.reuse, R28, R33 ;  /* 0x0000001c05217223 */ /* 0x041fe20000000021 */
[C---:B-1----:R-:W-:Y:S01]  /*12b0*/  FFMA R14, R5.reuse, R27, R14 ;  /* 0x0000001b050e7223 */ /* 0x042fe2000000000e */
[-C--:B--2---:R-:W-:Y:S01]  /*12c0*/  FFMA R13, R5, R26.reuse, R13 ;  /* 0x0000001a050d7223 */ /* 0x084fe2000000000d */
[----:B----4-:R-:W-:Y:S01]  /*12d0*/  FFMA R22, R34, R25, R22 ;  /* 0x0000001922167223 */ /* 0x010fe20000000016 */
[C---:B------:R-:W-:Y:S01]  /*12e0*/  FFMA R9, R25.reuse, R27, R9 ;  /* 0x0000001b19097223 */ /* 0x040fe20000000009 */
[C---:B------:R-:W-:Y:S01]  /*12f0*/  FFMA R8, R25.reuse, R26, R8 ;  /* 0x0000001a19087223 */ /* 0x040fe20000000008 */
[C---:B------:R-:W-:Y:S01]  /*1300*/  FFMA R30, R25.reuse, R28, R30 ;  /* 0x0000001c191e7223 */ /* 0x040fe2000000001e */
[-C--:B-----5:R-:W-:Y:S01]  /*1310*/  FFMA R7, R25, R10.reuse, R7 ;  /* 0x0000000a19077223 */ /* 0x0a0fe20000000007 */
[----:B------:R-:W-:Y:S01]  /*1320*/  FFMA R10, R5, R10, R12 ;  /* 0x0000000a050a7223 */ /* 0x000fe2000000000c */
[-C--:B------:R-:W-:Y:S01]  /*1330*/  FFMA R18, R25, R23.reuse, R18 ;  /* 0x0000001719127223 */ /* 0x080fe20000000012 */
[----:B------:R-:W-:Y:S01]  /*1340*/  FFMA R11, R5, R23, R11 ;  /* 0x00000017050b7223 */ /* 0x000fe2000000000b */
[----:B------:R-:W-:Y:S01]  /*1350*/  FFMA R25, R25, R31, R32 ;  /* 0x0000001f19197223 */ /* 0x000fe20000000020 */
[----:B------:R-:W-:Y:S05]  /*1360*/  @P0 BRA `(.L_x_7) ;  /* 0xfffff43000000947 */ /* 0x000fea000383ffff */
[----:B------:R-:W-:-:S04]  /*1370*/  IADD3 R3, R3, 0x1, RZ ;  /* 0x0000000103037810 */ /* 0x000fc80007ffe0ff */
[----:B------:R-:W-:-:S13]  /*1380*/  ISETP.GE.U32.AND P0, PT, R3, 0x20, PT ;  /* 0x000000200300780c */ /* 0x000fda0003f06070 */
[----:B------:R-:W-:Y:S01]  /*1390*/  @P0 CALL.REL.NOINC `(.L_x_8) ;  /* 0x0000001000000944 */ /* 0x000fe20003c00000 */
[----:B------:R-:W-:Y:S05]  /*13a0*/  BRA `(.L_x_9) ;  /* 0xffffed8000007947 */ /* 0x000fea000383ffff */
.L_x_8:
[----:B------:R-:W0:Y:S02]  /*13b0*/  S2R R5, SR_CTAID.Z ;  /* 0x0000000000057919 */ /* 0x000e240000002700 */
[C---:B0-----:R-:W-:Y:S01]  /*13c0*/  LEA R2, R5.reuse, R0, 0x5 ;  /* 0x0000000005027211 */ /* 0x041fe200078e28ff */
[----:B------:R-:W-:-:S04]  /*13d0*/  IMAD R26, R5, 0x620, R16 ;  /* 0x00000620051a7824 */ /* 0x000fc800078e0210 */
[----:B------:R-:W-:-:S04]  /*13e0*/  IMAD.WIDE R2, R2, R17, c[0x0][0x178] ;  /* 0x00005e0002027625 */ /* 0x000fc800078e0211 */
[CC--:B------:R-:W-:Y:S01]  /*13f0*/  IMAD.WIDE R4, R26.reuse, R17.reuse, c[0x0][0x180] ;  /* 0x000060001a047625 */ /* 0x0c0fe200078e0211 */
[----:B------:R0:W2:Y:S04]  /*1400*/  LDG.E.CONSTANT R27, [R2.64] ;  /* 0x00000004021b7981 */ /* 0x0000a8000c1e9900 */
[----:B------:R0:W3:Y:S04]  /*1410*/  LDG.E.CONSTANT R0, [R2.64+0x40] ;  /* 0x0000400402007981 */ /* 0x0000e8000c1e9900 */
[----:B------:R1:W4:Y:S04]  /*1420*/  LDG.E.CONSTANT R34, [R4.64] ;  /* 0x0000000404227981 */ /* 0x000328000c1e9900 */
[----:B------:R1:W5:Y:S04]  /*1430*/  LDG.E.CONSTANT R29, [R4.64+0x4] ;  /* 0x00000404041d7981 */ /* 0x000368000c1e9900 */
        /* <DEDUP_REMOVED lines=8> */
[----:B0-----:R1:W5:Y:S04]  /*14c0*/  LDG.E.CONSTANT R3, [R4.64+0x14] ;  /* 0x0000140404037981 */ /* 0x001368000c1e9900 */
[----:B------:R1:W5:Y:S04]  /*14d0*/  LDG.E.CONSTANT R2, [R4.64+0xc54] ;  /* 0x000c540404027981 */ /* 0x000368000c1e9900 */
[----:B------:R1:W5:Y:S04]  /*14e0*/  LDG.E.CONSTANT R6, [R4.64+0x18] ;  /* 0x0000180404067981 */ /* 0x000368000c1e9900 */
[----:B------:R1:W5:Y:S02]  /*14f0*/  LDG.E.CONSTANT R28, [R4.64+0xc58] ;  /* 0x000c5804041c7981 */ /* 0x000364000c1e9900 */
[----:B-1----:R-:W-:Y:S01]  /*1500*/  IMAD.WIDE R4, R26, R17, c[0x0][0x160] ;  /* 0x000058001a047625 */ /* 0x002fe200078e0211 */
[--C-:B--2---:R-:W-:Y:S01]  /*1510*/  FADD R37, R22, R27.reuse ;  /* 0x0000001b16257221 */ /* 0x104fe20000000000 */
[--C-:B------:R-:W-:Y:S01]  /*1520*/  FADD R17, R8, R27.reuse ;  /* 0x0000001b08117221 */ /* 0x100fe20000000000 */
[--C-:B------:R-:W-:Y:S01]  /*1530*/  FADD R8, R7, R27.reuse ;  /* 0x0000001b07087221 */ /* 0x100fe20000000000 */
[--C-:B---3--:R-:W-:Y:S01]  /*1540*/  FADD R36, R21, R0.reuse ;  /* 0x0000000015247221 */ /* 0x108fe20000000000 */
[--C-:B------:R-:W-:Y:S01]  /*1550*/  FADD R21, R14, R0.reuse ;  /* 0x000000000e157221 */ /* 0x100fe20000000000 */
[--C-:B------:R-:W-:Y:S01]  /*1560*/  FADD R13, R13, R0.reuse ;  /* 0x000000000d0d7221 */ /* 0x100fe20000000000 */
[----:B------:R-:W-:Y:S01]  /*1570*/  FADD R10, R10, R0 ;  /* 0x000000000a0a7221 */ /* 0x000fe20000000000 */
[----:B----4-:R-:W-:Y:S01]  /*1580*/  FADD R34, R37, R34 ;  /* 0x0000002225227221 */ /* 0x010fe20000000000 */
[--C-:B------:R-:W-:Y:S01]  /*1590*/  FADD R11, R11, R0.reuse ;  /* 0x000000000b0b7221 */ /* 0x100fe20000000000 */
[--C-:B------:R-:W-:Y:S01]  /*15a0*/  FADD R33, R33, R0.reuse ;  /* 0x0000000021217221 */ /* 0x100fe20000000000 */
[----:B------:R-:W-:Y:S01]  /*15b0*/  FADD R35, R20, R0 ;  /* 0x0000000014237221 */ /* 0x000fe20000000000 */
[--C-:B------:R-:W-:Y:S01]  /*15c0*/  FADD R0, R9, R27.reuse ;  /* 0x0000001b09007221 */ /* 0x100fe20000000000 */
[----:B------:R-:W-:Y:S01]  /*15d0*/  FMNMX R7, RZ, R34, !PT ;  /* 0x00000022ff077209 */ /* 0x000fe20007800000 */
[----:B------:R-:W-:-:S02]  /*15e0*/  FADD R18, R18, R27 ;  /* 0x0000001b12127221 */ /* 0x000fc40000000000 */
[----:B-----5:R-:W-:Y:S01]  /*15f0*/  FADD R0, R0, R29 ;  /* 0x0000001d00007221 */ /* 0x020fe20000000000 */
[----:B------:R-:W-:Y:S01]  /*1600*/  FADD R13, R13, R16 ;  /* 0x000000100d0d7221 */ /* 0x000fe20000000000 */
[----:B------:R-:W-:Y:S01]  /*1610*/  FADD R30, R30, R27 ;  /* 0x0000001b1e1e7221 */ /* 0x000fe20000000000 */
[----:B------:R-:W-:Y:S01]  /*1620*/  FADD R8, R8, R15 ;  /* 0x0000000f08087221 */ /* 0x000fe20000000000 */
[----:B------:R-:W-:Y:S01]  /*1630*/  FADD R25, R25, R27 ;  /* 0x0000001b19197221 */ /* 0x000fe20000000000 */
[----:B------:R-:W-:Y:S01]  /*1640*/  FADD R10, R10, R23 ;  /* 0x000000170a0a7221 */ /* 0x000fe20000000000 */
[----:B------:R0:W-:Y:S01]  /*1650*/  STG.E [R4.64], R7 ;  /* 0x0000000704007986 */ /* 0x0001e2000c101904 */
[----:B------:R-:W-:Y:S02]  /*1660*/  FMNMX R9, RZ, R0, !PT ;  /* 0x00000000ff097209 */ /* 0x000fe40007800000 */
[----:B------:R-:W-:Y:S01]  /*1670*/  FMNMX R13, RZ, R13, !PT ;  /* 0x0000000dff0d7209 */ /* 0x000fe20007800000 */
[----:B------:R-:W-:Y:S01]  /*1680*/  FADD R31, R36, R31 ;  /* 0x0000001f241f7221 */ /* 0x000fe20000000000 */
[----:B------:R-:W-:Y:S01]  /*1690*/  FMNMX R15, RZ, R10, !PT ;  /* 0x0000000aff0f7209 */ /* 0x000fe20007800000 */
[----:B------:R-:W-:Y:S01]  /*16a0*/  FADD R21, R21, R32 ;  /* 0x0000002015157221 */ /* 0x000fe20000000000 */
[----:B------:R-:W-:Y:S01]  /*16b0*/  FADD R17, R17, R24 ;  /* 0x0000001811117221 */ /* 0x000fe20000000000 */
[----:B0-----:R-:W-:Y:S01]  /*16c0*/  FMNMX R7, RZ, R8, !PT ;  /* 0x00000008ff077209 */ /* 0x001fe20007800000 */
[----:B------:R-:W-:Y:S01]  /*16d0*/  FADD R18, R18, R19 ;  /* 0x0000001312127221 */ /* 0x000fe20000000000 */
[----:B------:R-:W-:Y:S01]  /*16e0*/  FADD R11, R11, R12 ;  /* 0x0000000c0b0b7221 */ /* 0x000fe20000000000 */
[----:B------:R-:W-:Y:S01]  /*16f0*/  FADD R3, R30, R3 ;  /* 0x000000031e037221 */ /* 0x000fe20000000000 */
[----:B------:R-:W-:Y:S01]  /*1700*/  FADD R2, R33, R2 ;  /* 0x0000000221027221 */ /* 0x000fe20000000000 */
[----:B------:R-:W-:Y:S01]  /*1710*/  FADD R6, R25, R6 ;  /* 0x0000000619067221 */ /* 0x000fe20000000000 */
[----:B------:R-:W-:Y:S01]  /*1720*/  FADD R28, R35, R28 ;  /* 0x0000001c231c7221 */ /* 0x000fe20000000000 */
[----:B------:R0:W-:Y:S01]  /*1730*/  STG.E [R4.64+0x4], R9 ;  /* 0x0000040904007986 */ /* 0x0001e2000c101904 */
[----:B------:R-:W-:-:S02]  /*1740*/  FMNMX R31, RZ, R31, !PT ;  /* 0x0000001fff1f7209 */ /* 0x000fc40007800000 */
[----:B------:R-:W-:Y:S01]  /*1750*/  FMNMX R21, RZ, R21, !PT ;  /* 0x00000015ff157209 */ /* 0x000fe20007800000 */
[----:B------:R1:W-:Y:S01]  /*1760*/  STG.E [R4.64+0xc48], R13 ;  /* 0x000c480d04007986 */ /* 0x0003e2000c101904 */
[----:B------:R-:W-:Y:S02]  /*1770*/  FMNMX R17, RZ, R17, !PT ;  /* 0x00000011ff117209 */ /* 0x000fe40007800000 */
[----:B------:R-:W-:Y:S01]  /*1780*/  FMNMX R11, RZ, R11, !PT ;  /* 0x0000000bff0b7209 */ /* 0x000fe20007800000 */
[----:B------:R2:W-:Y:S01]  /*1790*/  STG.E [R4.64+0xc], R7 ;  /* 0x00000c0704007986 */ /* 0x0005e2000c101904 */
[----:B------:R-:W-:-:S03]  /*17a0*/  FMNMX R3, RZ, R3, !PT ;  /* 0x00000003ff037209 */ /* 0x000fc60007800000 */
[----:B------:R3:W-:Y:S01]  /*17b0*/  STG.E [R4.64+0xc4c], R15 ;  /* 0x000c4c0f04007986 */ /* 0x0007e2000c101904 */
[----:B0-----:R-:W-:Y:S02]  /*17c0*/  FMNMX R9, RZ, R18, !PT ;  /* 0x00000012ff097209 */ /* 0x001fe40007800000 */
[----:B-1----:R-:W-:Y:S02]  /*17d0*/  FMNMX R13, RZ, R2, !PT ;  /* 0x00000002ff0d7209 */ /* 0x002fe40007800000 */
[----:B--2---:R-:W-:Y:S02]  /*17e0*/  FMNMX R7, RZ, R6, !PT ;  /* 0x00000006ff077209 */ /* 0x004fe40007800000 */
[----:B---3--:R-:W-:Y:S01]  /*17f0*/  FMNMX R15, RZ, R28, !PT ;  /* 0x0000001cff0f7209 */ /* 0x008fe20007800000 */
        /* <DEDUP_REMOVED lines=10> */
.L_x_10:
        /* <DEDUP_REMOVED lines=14> */
.L_x_116:


//--------------------- .text.tvmgen_default_fused_nn_global_avg_pool2d_kernel_1 --------------------------
	.section	.text.tvmgen_default_fused_nn_global_avg_pool2d_kernel_1,"ax",@progbits
	.sectioninfo	@"SHI_REGISTERS=10"
	.align	128
        .global         tvmgen_default_fused_nn_global_avg_pool2d_kernel_1
        .type           tvmgen_default_fused_nn_global_avg_pool2d_kernel_1,@function
        .size           tvmgen_default_fused_nn_global_avg_pool2d_kernel_1,(.L_x_117 - tvmgen_default_fused_nn_global_avg_pool2d_kernel_1)
        .other          tvmgen_default_fused_nn_global_avg_pool2d_kernel_1,@"STO_CUDA_ENTRY STV_DEFAULT"
tvmgen_default_fused_nn_global_avg_pool2d_kernel_1:
.text.tvmgen_default_fused_nn_global_avg_pool2d_kernel_1:
[----:B------:R-:W-:Y:S02]  /*0000*/  MOV R1, c[0x0][0x28] ;  /* 0x00000a0000017a02 */ /* 0x000fe40000000f00 */
[----:B------:R-:W0:Y:S01]  /*0010*/  S2R R4, SR_CTAID.X ;  /* 0x0000000000047919 */ /* 0x000e220000002500 */
[----:B------:R-:W-:Y:S01]  /*0020*/  MOV R5, 0x4 ;  /* 0x0000000400057802 */ /* 0x000fe20000000f00 */
[----:B------:R-:W-:Y:S02]  /*0030*/  ULDC.64 UR4, c[0x0][0x118] ;  /* 0x0000460000047ab9 */ /* 0x000fe40000000a00 */
[----:B------:R-:W0:Y:S02]  /*0040*/  S2R R3, SR_TID.X ;  /* 0x0000000000037919 */ /* 0x000e240000002100 */
[----:B0-----:R-:W-:-:S05]  /*0050*/  LEA R4, R4, R3, 0xa ;  /* 0x0000000304047211 */ /* 0x001fca00078e50ff */
[----:B------:R-:W-:-:S06]  /*0060*/  IMAD.WIDE R2, R4, R5, c[0x0][0x168] ;  /* 0x00005a0004027625 */ /* 0x000fcc00078e0205 */
[----:B------:R-:W2:Y:S01]  /*0070*/  LDG.E.CONSTANT R2, [R2.64] ;  /* 0x0000000402027981 */ /* 0x000ea2000c1e9900 */
[----:B------:R-:W-:Y:S01]  /*0080*/  IMAD.WIDE R4, R4, R5, c[0x0][0x160] ;  /* 0x0000580004047625 */ /* 0x000fe200078e0205 */
[----:B--2---:R-:W-:-:S05]  /*0090*/  FMUL R7, R2, 0.020408159121870994568 ;  /* 0x3ca72f0302077820 */ /* 0x004fca0000400000 */
[----:B------:R-:W-:Y:S01]  /*00a0*/  STG.E [R4.64], R7 ;  /* 0x0000000704007986 */ /* 0x000fe2000c101904 */
[----:B------:R-:W-:Y:S05]  /*00b0*/  EXIT ;  /* 0x000000000000794d */ /* 0x000fea0003800000 */
.L_x_11:
        /* <DEDUP_REMOVED lines=12> */
.L_x_117:


//--------------------- .text.tvmgen_default_fused_nn_global_avg_pool2d_kernel --------------------------
	.section	.text.tvmgen_default_fused_nn_global_avg_pool2d_kernel,"ax",@progbits
	.sectioninfo	@"SHI_REGISTERS=16"
	.align	128
        .global         tvmgen_default_fused_nn_global_avg_pool2d_kernel
        .type           tvmgen_default_fused_nn_global_avg_pool2d_kernel,@function
        .size           tvmgen_default_fused_nn_global_avg_pool2d_kernel,(.L_x_118 - tvmgen_default_fused_nn_global_avg_pool2d_kernel)
        .other          tvmgen_default_fused_nn_global_avg_pool2d_kernel,@"STO_CUDA_ENTRY STV_DEFAULT"
tvmgen_default_fused_nn_global_avg_pool2d_kernel:
.text.tvmgen_default_fused_nn_global_avg_pool2d_kernel:
[----:B------:R-:W-:Y:S02]  /*0000*/  MOV R1, c[0x0][0x28] ;  /* 0x00000a0000017a02 */ /* 0x000fe40000000f00 */
[----:B------:R-:W0:Y:S01]  /*0010*/  S2R R11, SR_TID.X ;  /* 0x00000000000b7919 */ /* 0x000e220000002100 */
[----:B------:R-:W-:Y:S01]  /*0020*/  MOV R13, 0x4 ;  /* 0x00000004000d7802 */ /* 0x000fe20000000f00 */
[----:B------:R-:W-:Y:S02]  /*0030*/  ULDC.64 UR4, c[0x0][0x118] ;  /* 0x0000460000047ab9 */ /* 0x000fe40000000a00 */
[----:B------:R-:W1:Y:S04]  /*0040*/  S2R R12, SR_TID.Y ;  /* 0x00000000000c7919 */ /* 0x000e680000002200 */
[----:B------:R-:W2:Y:S01]  /*0050*/  S2R R9, SR_CTAID.X ;  /* 0x0000000000097919 */ /* 0x000ea20000002500 */
[C---:B0-----:R-:W-:Y:S02]  /*0060*/  ISETP.GT.AND P0, PT, R11.reuse, 0x30, PT ;  /* 0x000000300b00780c */ /* 0x041fe40003f04270 */
[----:B------:R-:W-:Y:S01]  /*0070*/  ISETP.GT.AND P1, PT, R11, 0x10, PT ;  /* 0x000000100b00780c */ /* 0x000fe20003f24270 */
[----:B-1----:R-:W-:-:S04]  /*0080*/  IMAD R0, R12, 0x31, R11 ;  /* 0x000000310c007824 */ /* 0x002fc800078e020b */
[----:B--2---:R-:W-:-:S04]  /*0090*/  IMAD R0, R9, 0x620, R0 ;  /* 0x0000062009007824 */ /* 0x004fc800078e0200 */
[----:B------:R-:W-:-:S05]  /*00a0*/  IMAD.WIDE R2, R0, R13, c[0x0][0x168] ;  /* 0x00005a0000027625 */ /* 0x000fca00078e020d */
[----:B------:R-:W2:Y:S04]  /*00b0*/  @!P0 LDG.E.CONSTANT R4, [R2.64] ;  /* 0x0000000402048981 */ /* 0x000ea8000c1e9900 */
[----:B------:R-:W3:Y:S01]  /*00c0*/  @!P1 LDG.E.CONSTANT R5, [R2.64+0x80] ;  /* 0x0000800402059981 */ /* 0x000ee2000c1e9900 */
[----:B------:R-:W-:Y:S02]  /*00d0*/  MOV R0, RZ ;  /* 0x000000ff00007202 */ /* 0x000fe40000000f00 */
[----:B------:R-:W-:Y:S01]  /*00e0*/  VOTE.ANY R7, PT, PT ;  /* 0x0000000000077806 */ /* 0x000fe200038e0100 */
[----:B--2---:R-:W-:Y:S01]  /*00f0*/  @!P0 FADD R0, RZ, R4 ;  /* 0x00000004ff008221 */ /* 0x004fe20000000000 */
[----:B------:R-:W-:-:S03]  /*0100*/  ISETP.NE.AND P0, PT, R11, RZ, PT ;  /* 0x000000ff0b00720c */ /* 0x000fc60003f05270 */
[----:B---3--:R-:W-:-:S05]  /*0110*/  @!P1 FADD R0, R0, R5 ;  /* 0x0000000500009221 */ /* 0x008fca0000000000 */
[----:B------:R-:W0:Y:S02]  /*0120*/  SHFL.DOWN PT, R5, R0, 0x10, 0x1f ;  /* 0x0a001f0000057f89 */ /* 0x000e2400000e0000 */
[----:B0-----:R-:W-:-:S05]  /*0130*/  FADD R4, R5, R0 ;  /* 0x0000000005047221 */ /* 0x001fca0000000000 */
[----:B------:R-:W0:Y:S02]  /*0140*/  SHFL.DOWN PT, R5, R4, 0x8, 0x1f ;  /* 0x09001f0004057f89 */ /* 0x000e2400000e0000 */
[----:B0-----:R-:W-:-:S05]  /*0150*/  FADD R6, R4, R5 ;  /* 0x0000000504067221 */ /* 0x001fca0000000000 */
[----:B------:R-:W0:Y:S02]  /*0160*/  SHFL.DOWN PT, R5, R6, 0x4, 0x1f ;  /* 0x08801f0006057f89 */ /* 0x000e2400000e0000 */
[----:B0-----:R-:W-:Y:S01]  /*0170*/  FADD R8, R6, R5 ;  /* 0x0000000506087221 */ /* 0x001fe20000000000 */
[----:B------:R-:W-:-:S04]  /*0180*/  SHF.L.U32 R5, R12, 0x5, RZ ;  /* 0x000000050c057819 */ /* 0x000fc800000006ff */
[----:B------:R-:W0:Y:S02]  /*0190*/  SHFL.DOWN PT, R3, R8, 0x2, 0x1f ;  /* 0x08401f0008037f89 */ /* 0x000e2400000e0000 */
[----:B0-----:R-:W-:-:S05]  /*01a0*/  FADD R2, R8, R3 ;  /* 0x0000000308027221 */ /* 0x001fca0000000000 */
[----:B------:R-:W0:Y:S02]  /*01b0*/  SHFL.DOWN PT, R3, R2, 0x1, 0x1f ;  /* 0x08201f0002037f89 */ /* 0x000e2400000e0000 */
[----:B0-----:R-:W-:-:S05]  /*01c0*/  FADD R10, R2, R3 ;  /* 0x00000003020a7221 */ /* 0x001fca0000000000 */
[----:B------:R0:W1:Y:S01]  /*01d0*/  SHFL.IDX PT, R5, R10, R5, 0x1f ;  /* 0x00001f050a057589 */ /* 0x00006200000e0000 */
[----:B------:R-:W-:Y:S05]  /*01e0*/  @P0 EXIT ;  /* 0x000000000000094d */ /* 0x000fea0003800000 */
[----:B------:R-:W-:-:S05]  /*01f0*/  LEA R2, R9, R12, 0x5 ;  /* 0x0000000c09027211 */ /* 0x000fca00078e28ff */
[----:B------:R-:W-:-:S05]  /*0200*/  IMAD.WIDE R2, R2, R13, c[0x0][0x160] ;  /* 0x0000580002027625 */ /* 0x000fca00078e020d */
[----:B-1----:R-:W-:Y:S01]  /*0210*/  STG.E [R2.64], R5 ;  /* 0x0000000502007986 */ /* 0x002fe2000c101904 */
[----:B------:R-:W-:Y:S05]  /*0220*/  EXIT ;  /* 0x000000000000794d */ /* 0x000fea0003800000 */
.L_x_12:
        /* <DEDUP_REMOVED lines=13> */
.L_x_118:


//--------------------- .text.tvmgen_default_fused_nn_conv2d_add_add_nn_relu_1_kernel --------------------------
	.section	.text.tvmgen_default_fused_nn_conv2d_add_add_nn_relu_1_kernel,"ax",@progbits
	.sectionflags	@"SHF_BARRIERS=1"
	.sectioninfo	@"SHI_REGISTERS=65"
	.align	128
        .global         tvmgen_default_fused_nn_conv2d_add_add_nn_relu_1_kernel
        .type           tvmgen_default_fused_nn_conv2d_add_add_nn_relu_1_kernel,@function
        .size           tvmgen_default_fused_nn_conv2d_add_add_nn_relu_1_kernel,(.L_x_119 - tvmgen_default_fused_nn_conv2d_add_add_nn_relu_1_kernel)
        .other          tvmgen_default_fused_nn_conv2d_add_add_nn_relu_1_kernel,@"STO_CUDA_ENTRY STV_DEFAULT"
tvmgen_default_fused_nn_conv2d_add_add_nn_relu_1_kernel:
.text.tvmgen_default_fused_nn_conv2d_add_add_nn_relu_1_kernel:
[----:B------:R-:W-:Y:S02]  /*0000*/  MOV R1, c[0x0][0x28] ;  /* 0x00000a0000017a02 */ /* 0x000fe40000000f00 */
[----:B------:R-:W0:Y:S01]  /*0010*/  S2R R37, SR_TID.Z ;  /* 0x0000000000257919 */ /* 0x000e220000002300 */
[----:B------:R-:W-:Y:S01]  /*0020*/  MOV R35, RZ ;  /* 0x000000ff00237202 */ /* 0x000fe20000000f00 */
[----:B------:R-:W-:Y:S01]  /*0030*/  ULDC.64 UR4, c[0x0][0x118] ;  /* 0x0000460000047ab9 */ /* 0x000fe20000000a00 */
[----:B------:R-:W-:Y:S01]  /*0040*/  MOV R25, RZ ;  /* 0x000000ff00197202 */ /* 0x000fe20000000f00 */
[----:B------:R-:W1:Y:S01]  /*0050*/  S2R R39, SR_CTAID.Y ;  /* 0x0000000000277919 */ /* 0x000e620000002600 */
[----:B------:R-:W-:Y:S02]  /*0060*/  MOV R21, RZ ;  /* 0x000000ff00157202 */ /* 0x000fe40000000f00 */
[----:B------:R-:W-:Y:S01]  /*0070*/  MOV R33, RZ ;  /* 0x000000ff00217202 */ /* 0x000fe20000000f00 */
[----:B------:R-:W1:Y:S01]  /*0080*/  S2R R2, SR_TID.X ;  /* 0x0000000000027919 */ /* 0x000e620000002100 */
[----:B------:R-:W-:Y:S02]  /*0090*/  MOV R31, RZ ;  /* 0x000000ff001f7202 */ /* 0x000fe40000000f00 */
[----:B------:R-:W-:-:S02]  /*00a0*/  MOV R47, RZ ;  /* 0x000000ff002f7202 */ /* 0x000fc40000000f00 */
[----:B------:R-:W-:Y:S02]  /*00b0*/  MOV R45, RZ ;  /* 0x000000ff002d7202 */ /* 0x000fe40000000f00 */
[----:B------:R-:W-:Y:S02]  /*00c0*/  MOV R43, RZ ;  /* 0x000000ff002b7202 */ /* 0x000fe40000000f00 */
[----:B------:R-:W-:Y:S02]  /*00d0*/  MOV R27, RZ ;  /* 0x000000ff001b7202 */ /* 0x000fe40000000f00 */
[----:B------:R-:W-:Y:S02]  /*00e0*/  MOV R57, RZ ;  /* 0x000000ff00397202 */ /* 0x000fe40000000f00 */
[----:B------:R-:W-:Y:S02]  /*00f0*/  MOV R53, RZ ;  /* 0x000000ff00357202 */ /* 0x000fe40000000f00 */
[----:B------:R-:W-:-:S02]  /*0100*/  MOV R51, RZ ;  /* 0x000000ff00337202 */ /* 0x000fc40000000f00 */
[----:B0-----:R-:W-:Y:S02]  /*0110*/  SHF.R.S32.HI R3, RZ, 0x2, R37 ;  /* 0x00000002ff037819 */ /* 0x001fe40000011425 */
[C---:B------:R-:W-:Y:S02]  /*0120*/  LOP3.LUT R5, R37.reuse, 0x3, RZ, 0xc0, !PT ;  /* 0x0000000325057812 */ /* 0x040fe400078ec0ff */
[----:B------:R-:W-:Y:S02]  /*0130*/  SHF.L.U32 R41, R37, 0x5, RZ ;  /* 0x0000000525297819 */ /* 0x000fe400000006ff */
[----:B------:R-:W-:Y:S01]  /*0140*/  MOV R59, RZ ;  /* 0x000000ff003b7202 */ /* 0x000fe20000000f00 */
[--C-:B-1----:R-:W-:Y:S01]  /*0150*/  IMAD R0, R39, 0x70, R2.reuse ;  /* 0x0000007027007824 */ /* 0x102fe200078e0202 */
[C---:B------:R-:W-:Y:S01]  /*0160*/  LEA.HI.SX32 R4, R2.reuse, R37, 0x1c ;  /* 0x0000002502047211 */ /* 0x040fe200078fe2ff */
[----:B------:R-:W-:Y:S01]  /*0170*/  IMAD R38, R37, 0x1c, R2 ;  /* 0x0000001c25267824 */ /* 0x000fe200078e0202 */
[----:B------:R-:W-:Y:S01]  /*0180*/  SHF.L.U32 R36, R2, 0x1, RZ ;  /* 0x0000000102247819 */ /* 0x000fe200000006ff */
[----:B------:R-:W-:Y:S01]  /*0190*/  IMAD R0, R3, 0x310, R0 ;  /* 0x0000031003007824 */ /* 0x000fe200078e0200 */
[----:B------:R-:W-:-:S02]  /*01a0*/  ISETP.GT.AND P0, PT, R4, 0x1f, PT ;  /* 0x0000001f0400780c */ /* 0x000fc40003f04270 */
[----:B------:R-:W-:Y:S01]  /*01b0*/  MOV R3, RZ ;  /* 0x000000ff00037202 */ /* 0x000fe20000000f00 */
[----:B------:R-:W-:Y:S01]  /*01c0*/  IMAD R0, R5, 0x1c, R0 ;  /* 0x0000001c05007824 */ /* 0x000fe200078e0200 */
[----:B------:R-:W-:Y:S02]  /*01d0*/  MOV R29, RZ ;  /* 0x000000ff001d7202 */ /* 0x000fe40000000f00 */
[----:B------:R-:W-:Y:S02]  /*01e0*/  ISETP.GT.OR P0, PT, R2, 0xf, P0 ;  /* 0x0000000f0200780c */ /* 0x000fe40000704670 */
[----:B------:R-:W-:Y:S02]  /*01f0*/  MOV R49, RZ ;  /* 0x000000ff00317202 */ /* 0x000fe40000000f00 */
[----:B------:R-:W-:Y:S02]  /*0200*/  MOV R55, RZ ;  /* 0x000000ff00377202 */ /* 0x000fe40000000f00 */
[----:B------:R-:W-:-:S07]  /*0210*/  IADD3 R40, R36, R41, RZ ;  /* 0x0000002924287210 */ /* 0x000fce0007ffe0ff */
.L_x_13:
[----:B------:R-:W0:Y:S01]  /*0220*/  @!P0 S2R R6, SR_CTAID.Z ;  /* 0x0000000000068919 */ /* 0x000e220000002700 */
[----:B------:R-:W-:Y:S01]  /*0230*/  @!P0 SHF.L.U32 R4, R2, 0x5, RZ ;  /* 0x0000000502048819 */ /* 0x000fe200000006ff */
[----:B------:R-:W-:Y:S01]  /*0240*/  IMAD R9, R3, 0x1880, R0 ;  /* 0x0000188003097824 */ /* 0x000fe200078e0200 */
[----:B------:R-:W-:Y:S01]  /*0250*/  @!P0 LOP3.LUT R5, R36, 0x6, RZ, 0xc0, !PT ;  /* 0x0000000624058812 */ /* 0x000fe200078ec0ff */
[----:B------:R-:W-:Y:S01]  /*0260*/  BAR.SYNC.DEFER_BLOCKING 0x0 ;  /* 0x0000000000007b1d */ /* 0x000fe20000010000 */
[----:B------:R-:W-:-:S02]  /*0270*/  @!P0 LOP3.LUT R4, R4, 0xffffff80, RZ, 0xc0, !PT ;  /* 0xffffff8004048812 */ /* 0x000fc400078ec0ff */
[----:B------:R-:W-:-:S05]  /*0280*/  MOV R42, 0x4 ;  /* 0x00000004002a7802 */ /* 0x000fca0000000f00 */
[----:B------:R-:W-:-:S05]  /*0290*/  IMAD.WIDE R8, R9, R42, c[0x0][0x168] ;  /* 0x00005a0009087625 */ /* 0x000fca00078e022a */
[----:B------:R-:W2:Y:S01]  /*02a0*/  LDG.E.CONSTANT R23, [R8.64] ;  /* 0x0000000408177981 */ /* 0x000ea2000c1e9900 */
[----:B0-----:R-:W-:-:S04]  /*02b0*/  @!P0 LEA R7, R6, R37, 0x5 ;  /* 0x0000002506078211 */ /* 0x001fc800078e28ff */
[----:B------:R-:W-:-:S04]  /*02c0*/  @!P0 LEA R4, R7, R4, 0x9 ;  /* 0x0000000407048211 */ /* 0x000fc800078e48ff */
[----:B------:R-:W-:-:S04]  /*02d0*/  @!P0 IADD3 R4, R4, R5, RZ ;  /* 0x0000000504048210 */ /* 0x000fc80007ffe0ff */
[----:B------:R-:W-:-:S05]  /*02e0*/  @!P0 LEA R13, R3, R4, 0x3 ;  /* 0x00000004030d8211 */ /* 0x000fca00078e18ff */
[----:B------:R-:W-:-:S05]  /*02f0*/  @!P0 IMAD.WIDE R12, R13, R42, c[0x0][0x170] ;  /* 0x00005c000d0c8625 */ /* 0x000fca00078e022a */
[----:B------:R-:W3:Y:S04]  /*0300*/  @!P0 LDG.E.CONSTANT R60, [R12.64] ;  /* 0x000000040c3c8981 */ /* 0x000ee8000c1e9900 */
[----:B------:R-:W3:Y:S01]  /*0310*/  @!P0 LDG.E.CONSTANT R61, [R12.64+0x4] ;  /* 0x000004040c3d8981 */ /* 0x000ee2000c1e9900 */
[----:B------:R-:W-:-:S04]  /*0320*/  IADD3 R3, R3, 0x1, RZ ;  /* 0x0000000103037810 */ /* 0x000fc80007ffe0ff */
[----:B------:R-:W-:Y:S01]  /*0330*/  ISETP.GE.U32.AND P1, PT, R3, 0x10, PT ;  /* 0x000000100300780c */ /* 0x000fe20003f26070 */
[----:B--2---:R-:W-:Y:S04]  /*0340*/  STS [R38.X4], R23 ;  /* 0x0000001726007388 */ /* 0x004fe80000004800 */
[----:B---3--:R-:W-:Y:S04]  /*0350*/  @!P0 STS.64 [R40.X4+0xe00], R60 ;  /* 0x000e003c28008388 */ /* 0x008fe80000004a00 */
[----:B------:R-:W-:Y:S06]  /*0360*/  BAR.SYNC.DEFER_BLOCKING 0x0 ;  /* 0x0000000000007b1d */ /* 0x000fec0000010000 */
[----:B------:R-:W-:Y:S04]  /*0370*/  LDS R32, [R2.X4] ;  /* 0x0000000002207984 */ /* 0x000fe80000004800 */
[----:B------:R-:W0:Y:S04]  /*0380*/  LDS.128 R4, [R41+0xe00] ;  /* 0x000e000029047984 */ /* 0x000e280000000c00 */
[----:B------:R-:W1:Y:S04]  /*0390*/  LDS R34, [R2.X4+0x70] ;  /* 0x0000700002227984 */ /* 0x000e680000004800 */
[----:B------:R-:W2:Y:S04]  /*03a0*/  LDS R50, [R2.X4+0xe0] ;  /* 0x0000e00002327984 */ /* 0x000ea80000004800 */
[----:B------:R-:W3:Y:S04]  /*03b0*/  LDS R54, [R2.X4+0x150] ;  /* 0x0001500002367984 */ /* 0x000ee80000004800 */
[----:B------:R-:W4:Y:S04]  /*03c0*/  LDS.128 R8, [R41+0x1200] ;  /* 0x0012000029087984 */ /* 0x000f280000000c00 */
[----:B------:R-:W5:Y:S04]  /*03d0*/  LDS.128 R12, [R41+0x1600] ;  /* 0x00160000290c7984 */ /* 0x000f680000000c00 */
[----:B------:R-:W5:Y:S04]  /*03e0*/  LDS.128 R16, [R41+0x1a00] ;  /* 0x001a000029107984 */ /* 0x000f680000000c00 */
[----:B------:R-:W5:Y:S04]  /*03f0*/  LDS R28, [R2.X4+0x1c0] ;  /* 0x0001c000021c7984 */ /* 0x000f680000004800 */
[----:B------:R-:W5:Y:S04]  /*0400*/  LDS R24, [R2.X4+0x230] ;  /* 0x0002300002187984 */ /* 0x000f680000004800 */
[----:B------:R-:W5:Y:S01]  /*0410*/  LDS R22, [R2.X4+0x2a0] ;  /* 0x0002a00002167984 */ /* 0x000f620000004800 */
[----:B0-----:R-:W-:-:S03]  /*0420*/  FFMA R61, R32, R4, R55 ;  /* 0x00000004203d7223 */ /* 0x001fc60000000037 */
[----:B------:R-:W0:Y:S01]  /*0430*/  LDS R20, [R2.X4+0x310] ;  /* 0x0003100002147984 */ /* 0x000e220000004800 */
[----:B-1----:R-:W-:-:S03]  /*0440*/  FFMA R55, R4, R34, R49 ;  /* 0x0000002204377223 */ /* 0x002fc60000000031 */
[----:B------:R-:W1:Y:S01]  /*0450*/  LDS R23, [R2.X4+0x380] ;  /* 0x0003800002177984 */ /* 0x000e620000004800 */
[----:B--2---:R-:W-:-:S03]  /*0460*/  FFMA R49, R4, R50, R29 ;  /* 0x0000003204317223 */ /* 0x004fc6000000001d */
[----:B------:R-:W2:Y:S01]  /*0470*/  LDS R29, [R2.X4+0x3f0] ;  /* 0x0003f000021d7984 */ /* 0x000ea20000004800 */
[----:B---3--:R-:W-:Y:S01]  /*0480*/  FFMA R59, R4, R54, R59 ;  /* 0x00000036043b7223 */ /* 0x008fe2000000003b */
[----:B----4-:R-:W-:Y:S01]  /*0490*/  FFMA R4, R32, R8, R51 ;  /* 0x0000000820047223 */ /* 0x010fe20000000033 */
[C---:B------:R-:W-:Y:S01]  /*04a0*/  FFMA R46, R8.reuse, R34, R53 ;  /* 0x00000022082e7223 */ /* 0x040fe20000000035 */
[C---:B------:R-:W-:Y:S01]  /*04b0*/  FFMA R30, R8.reuse, R50, R57 ;  /* 0x00000032081e7223 */ /* 0x040fe20000000039 */
[----:B------:R-:W-:Y:S01]  /*04c0*/  FFMA R26, R8, R54, R27 ;  /* 0x00000036081a7223 */ /* 0x000fe2000000001b */
[C---:B-----5:R-:W-:Y:S02]  /*04d0*/  FFMA R8, R32.reuse, R12, R43 ;  /* 0x0000000c20087223 */ /* 0x060fe4000000002b */
[----:B------:R-:W-:Y:S01]  /*04e0*/  LDS R43, [R2.X4+0x4d0] ;  /* 0x0004d000022b7984 */ /* 0x000fe20000004800 */
[----:B------:R-:W-:-:S03]  /*04f0*/  FFMA R32, R32, R16, R33 ;  /* 0x0000001020207223 */ /* 0x000fc60000000021 */
[----:B------:R-:W3:Y:S01]  /*0500*/  LDS R33, [R2.X4+0x460] ;  /* 0x0004600002217984 */ /* 0x000ee20000004800 */
[C---:B------:R-:W-:Y:S01]  /*0510*/  FFMA R48, R12.reuse, R34, R45 ;  /* 0x000000220c307223 */ /* 0x040fe2000000002d */
[----:B------:R-:W-:Y:S01]  /*0520*/  FFMA R52, R12, R50, R47 ;  /* 0x000000320c347223 */ /* 0x000fe2000000002f */
[C---:B------:R-:W-:Y:S01]  /*0530*/  FFMA R34, R16.reuse, R34, R21 ;  /* 0x0000002210227223 */ /* 0x040fe20000000015 */
[----:B------:R-:W-:Y:S01]  /*0540*/  FFMA R50, R16, R50, R25 ;  /* 0x0000003210327223 */ /* 0x000fe20000000019 */
[-C--:B------:R-:W-:Y:S01]  /*0550*/  FFMA R44, R12, R54.reuse, R31 ;  /* 0x000000360c2c7223 */ /* 0x080fe2000000001f */
[----:B------:R-:W-:Y:S01]  /*0560*/  FFMA R16, R16, R54, R35 ;  /* 0x0000003610107223 */ /* 0x000fe20000000023 */
[C---:B------:R-:W-:Y:S01]  /*0570*/  FFMA R54, R28.reuse, R5, R61 ;  /* 0x000000051c367223 */ /* 0x040fe2000000003d */
[C---:B------:R-:W-:Y:S01]  /*0580*/  FFMA R21, R28.reuse, R9, R4 ;  /* 0x000000091c157223 */ /* 0x040fe20000000004 */
[C---:B------:R-:W-:Y:S01]  /*0590*/  FFMA R25, R28.reuse, R13, R8 ;  /* 0x0000000d1c197223 */ /* 0x040fe20000000008 */
[----:B------:R-:W-:Y:S01]  /*05a0*/  FFMA R27, R28, R17, R32 ;  /* 0x000000111c1b7223 */ /* 0x000fe20000000020 */
[C---:B------:R-:W-:Y:S01]  /*05b0*/  FFMA R28, R24.reuse, R5, R55 ;  /* 0x00000005181c7223 */ /* 0x040fe20000000037 */
[C---:B------:R-:W-:Y:S01]  /*05c0*/  FFMA R31, R24.reuse, R9, R46 ;  /* 0x00000009181f7223 */ /* 0x040fe2000000002e */
[----:B------:R-:W4:Y:S01]  /*05d0*/  LDS R4, [R2.X4+0x540] ;  /* 0x0005400002047984 */ /* 0x000f220000004800 */
[C---:B------:R-:W-:Y:S01]  /*05e0*/  FFMA R51, R24.reuse, R13, R48 ;  /* 0x0000000d18337223 */ /* 0x040fe20000000030 */
[----:B------:R-:W-:Y:S01]  /*05f0*/  FFMA R61, R24, R17, R34 ;  /* 0x00000011183d7223 */ /* 0x000fe20000000022 */
[C---:B------:R-:W-:Y:S01]  /*0600*/  FFMA R34, R22.reuse, R5, R49 ;  /* 0x0000000516227223 */ /* 0x040fe20000000031 */
[----:B------:R-:W5:Y:S01]  /*0610*/  LDS R8, [R2.X4+0x5b0] ;  /* 0x0005b00002087984 */ /* 0x000f620000004800 */
[C---:B------:R-:W-:Y:S01]  /*0620*/  FFMA R35, R22.reuse, R13, R52 ;  /* 0x0000000d16237223 */ /* 0x040fe20000000034 */
[----:B------:R-:W-:Y:S01]  /*0630*/  FFMA R53, R22, R17, R50 ;  /* 0x0000001116357223 */ /* 0x000fe20000000032 */
[----:B0-----:R-:W-:Y:S01]  /*0640*/  FFMA R32, R20, R5, R59 ;  /* 0x0000000514207223 */ /* 0x001fe2000000003b */
[-C--:B------:R-:W-:Y:S01]  /*0650*/  FFMA R57, R22, R9.reuse, R30 ;  /* 0x0000000916397223 */ /* 0x080fe2000000001e */
[----:B------:R-:W0:Y:S01]  /*0660*/  LDS R12, [R2.X4+0x620] ;  /* 0x00062000020c7984 */ /* 0x000e220000004800 */
[C---:B------:R-:W-:Y:S01]  /*0670*/  FFMA R59, R20.reuse, R9, R26 ;  /* 0x00000009143b7223 */ /* 0x040fe2000000001a */
[C---:B------:R-:W-:Y:S01]  /*0680*/  FFMA R13, R20.reuse, R13, R44 ;  /* 0x0000000d140d7223 */ /* 0x040fe2000000002c */
[----:B------:R-:W-:Y:S01]  /*0690*/  FFMA R55, R20, R17, R16 ;  /* 0x0000001114377223 */ /* 0x000fe20000000010 */
[----:B------:R-:W0:Y:S01]  /*06a0*/  LDS R46, [R2.X4+0x690] ;  /* 0x00069000022e7984 */ /* 0x000e220000004800 */
[-C--:B-1----:R-:W-:Y:S01]  /*06b0*/  FFMA R5, R23, R6.reuse, R54 ;  /* 0x0000000617057223 */ /* 0x082fe20000000036 */
[C---:B--2---:R-:W-:Y:S01]  /*06c0*/  FFMA R49, R29.reuse, R6, R28 ;  /* 0x000000061d317223 */ /* 0x044fe2000000001c */
[C---:B------:R-:W-:Y:S01]  /*06d0*/  FFMA R50, R29.reuse, R10, R31 ;  /* 0x0000000a1d327223 */ /* 0x040fe2000000001f */
[C---:B------:R-:W-:Y:S01]  /*06e0*/  FFMA R48, R29.reuse, R14, R51 ;  /* 0x0000000e1d307223 */ /* 0x040fe20000000033 */
[----:B------:R-:W-:Y:S01]  /*06f0*/  FFMA R52, R29, R18, R61 ;  /* 0x000000121d347223 */ /* 0x000fe2000000003d */
[C---:B------:R-:W-:Y:S01]  /*0700*/  FFMA R44, R23.reuse, R10, R21 ;  /* 0x0000000a172c7223 */ /* 0x040fe20000000015 */
[C---:B------:R-:W-:Y:S01]  /*0710*/  FFMA R16, R23.reuse, R14, R25 ;  /* 0x0000000e17107223 */ /* 0x040fe20000000019 */
[-C--:B------:R-:W-:Y:S01]  /*0720*/  FFMA R54, R23, R18.reuse, R27 ;  /* 0x0000001217367223 */ /* 0x080fe2000000001b */
[----:B------:R-:W-:Y:S04]  /*0730*/  LDS R9, [R2.X4+0x700] ;  /* 0x0007000002097984 */ /* 0x000fe80000004800 */
[----:B------:R-:W1:Y:S01]  /*0740*/  LDS.128 R28, [R41+0x1610] ;  /* 0x00161000291c7984 */ /* 0x000e620000000c00 */
[C---:B---3--:R-:W-:Y:S01]  /*0750*/  FFMA R60, R33.reuse, R18, R53 ;  /* 0x00000012213c7223 */ /* 0x048fe20000000035 */
[C---:B------:R-:W-:Y:S01]  /*0760*/  FFMA R51, R33.reuse, R6, R34 ;  /* 0x0000000621337223 */ /* 0x040fe20000000022 */
[C---:B------:R-:W-:Y:S01]  /*0770*/  FFMA R56, R33.reuse, R10, R57 ;  /* 0x0000000a21387223 */ /* 0x040fe20000000039 */
[----:B------:R-:W2:Y:S01]  /*0780*/  LDS.128 R20, [R41+0xe10] ;  /* 0x000e100029147984 */ /* 0x000ea20000000c00 */
[----:B------:R-:W-:Y:S01]  /*0790*/  FFMA R58, R33, R14, R35 ;  /* 0x0000000e213a7223 */ /* 0x000fe20000000023 */
[----:B------:R-:W-:-:S02]  /*07a0*/  FFMA R53, R43, R6, R32 ;  /* 0x000000062b357223 */ /* 0x000fc40000000020 */
[----:B------:R-:W-:Y:S04]  /*07b0*/  LDS R17, [R2.X4+0x770] ;  /* 0x0007700002117984 */ /* 0x000fe80000004800 */
[----:B------:R-:W3:Y:S04]  /*07c0*/  LDS.128 R24, [R41+0x1210] ;  /* 0x0012100029187984 */ /* 0x000ee80000000c00 */
[----:B------:R-:W3:Y:S04]  /*07d0*/  LDS.128 R32, [R41+0x1a10] ;  /* 0x001a100029207984 */ /* 0x000ee80000000c00 */
[----:B------:R-:W3:Y:S04]  /*07e0*/  LDS R47, [R2.X4+0x7e0] ;  /* 0x0007e000022f7984 */ /* 0x000ee80000004800 */
[----:B------:R-:W3:Y:S04]  /*07f0*/  LDS R45, [R2.X4+0x850] ;  /* 0x00085000022d7984 */ /* 0x000ee80000004800 */
[----:B------:R-:W3:Y:S01]  /*0800*/  LDS R6, [R2.X4+0x8c0] ;  /* 0x0008c00002067984 */ /* 0x000ee20000004800 */
[C---:B------:R-:W-:Y:S01]  /*0810*/  FFMA R62, R43.reuse, R18, R55 ;  /* 0x000000122b3e7223 */ /* 0x040fe20000000037 */
[C---:B------:R-:W-:Y:S01]  /*0820*/  FFMA R10, R43.reuse, R10, R59 ;  /* 0x0000000a2b0a7223 */ /* 0x040fe2000000003b */
[----:B------:R-:W-:Y:S01]  /*0830*/  FFMA R14, R43, R14, R13 ;  /* 0x0000000e2b0e7223 */ /* 0x000fe2000000000d */
[C---:B----4-:R-:W-:Y:S01]  /*0840*/  FFMA R18, R4.reuse, R7, R5 ;  /* 0x0000000704127223 */ /* 0x050fe20000000005 */
[C---:B------:R-:W-:Y:S01]  /*0850*/  FFMA R44, R4.reuse, R11, R44 ;  /* 0x0000000b042c7223 */ /* 0x040fe2000000002c */
[C---:B------:R-:W-:Y:S01]  /*0860*/  FFMA R16, R4.reuse, R15, R16 ;  /* 0x0000000f04107223 */ /* 0x040fe20000000010 */
[----:B------:R-:W-:Y:S01]  /*0870*/  FFMA R54, R4, R19, R54 ;  /* 0x0000001304367223 */ /* 0x000fe20000000036 */
[C---:B-----5:R-:W-:Y:S01]  /*0880*/  FFMA R49, R8.reuse, R7, R49 ;  /* 0x0000000708317223 */ /* 0x060fe20000000031 */
[----:B------:R-:W4:Y:S01]  /*0890*/  LDS R4, [R2.X4+0x930] ;  /* 0x0009300002047984 */ /* 0x000f220000004800 */
[C---:B------:R-:W-:Y:S01]  /*08a0*/  FFMA R13, R8.reuse, R11, R50 ;  /* 0x0000000b080d7223 */ /* 0x040fe20000000032 */
[C---:B------:R-:W-:Y:S01]  /*08b0*/  FFMA R5, R8.reuse, R15, R48 ;  /* 0x0000000f08057223 */ /* 0x040fe20000000030 */
[----:B------:R-:W-:Y:S01]  /*08c0*/  FFMA R43, R8, R19, R52 ;  /* 0x00000013082b7223 */ /* 0x000fe20000000034 */
[C---:B0-----:R-:W-:Y:S01]  /*08d0*/  FFMA R48, R12.reuse, R7, R51 ;  /* 0x000000070c307223 */ /* 0x041fe20000000033 */
[----:B------:R-:W0:Y:S01]  /*08e0*/  LDS R8, [R2.X4+0x9a0] ;  /* 0x0009a00002087984 */ /* 0x000e220000004800 */
[C---:B------:R-:W-:Y:S01]  /*08f0*/  FFMA R56, R12.reuse, R11, R56 ;  /* 0x0000000b0c387223 */ /* 0x040fe20000000038 */
[C---:B------:R-:W-:Y:S01]  /*0900*/  FFMA R58, R12.reuse, R15, R58 ;  /* 0x0000000f0c3a7223 */ /* 0x040fe2000000003a */
[----:B------:R-:W-:Y:S01]  /*0910*/  FFMA R60, R12, R19, R60 ;  /* 0x000000130c3c7223 */ /* 0x000fe2000000003c */
[C---:B------:R-:W-:Y:S01]  /*0920*/  FFMA R50, R46.reuse, R7, R53 ;  /* 0x000000072e327223 */ /* 0x040fe20000000035 */
[----:B------:R-:W5:Y:S01]  /*0930*/  LDS R12, [R2.X4+0xa10] ;  /* 0x000a1000020c7984 */ /* 0x000f620000004800 */
[C---:B------:R-:W-:Y:S01]  /*0940*/  FFMA R10, R46.reuse, R11, R10 ;  /* 0x0000000b2e0a7223 */ /* 0x040fe2000000000a */
[C---:B------:R-:W-:Y:S01]  /*0950*/  FFMA R14, R46.reuse, R15, R14 ;  /* 0x0000000f2e0e7223 */ /* 0x040fe2000000000e */
[C---:B-1----:R-:W-:Y:S01]  /*0960*/  FFMA R16, R9.reuse, R28, R16 ;  /* 0x0000001c09107223 */ /* 0x042fe20000000010 */
[----:B------:R-:W-:Y:S01]  /*0970*/  FFMA R62, R46, R19, R62 ;  /* 0x000000132e3e7223 */ /* 0x000fe2000000003e */
[----:B------:R-:W1:Y:S01]  /*0980*/  LDS R15, [R2.X4+0xa80] ;  /* 0x000a8000020f7984 */ /* 0x000e620000004800 */
[C---:B--2---:R-:W-:Y:S01]  /*0990*/  FFMA R51, R9.reuse, R20, R18 ;  /* 0x0000001409337223 */ /* 0x044fe20000000012 */
[C---:B---3--:R-:W-:Y:S01]  /*09a0*/  FFMA R44, R9.reuse, R24, R44 ;  /* 0x00000018092c7223 */ /* 0x048fe2000000002c */
[-C--:B------:R-:W-:Y:S01]  /*09b0*/  FFMA R18, R24, R17.reuse, R13 ;  /* 0x0000001118127223 */ /* 0x080fe2000000000d */
[----:B------:R-:W2:Y:S01]  /*09c0*/  LDS R7, [R2.X4+0xaf0] ;  /* 0x000af00002077984 */ /* 0x000ea20000004800 */
[----:B------:R-:W-:Y:S01]  /*09d0*/  FFMA R54, R9, R32, R54 ;  /* 0x0000002009367223 */ /* 0x000fe20000000036 */
[----:B------:R-:W-:-:S02]  /*09e0*/  FFMA R49, R20, R17, R49 ;  /* 0x0000001114317223 */ /* 0x000fc40000000031 */
[----:B------:R-:W3:Y:S01]  /*09f0*/  LDS R11, [R2.X4+0xb60] ;  /* 0x000b6000020b7984 */ /* 0x000ee20000004800 */
[-C--:B------:R-:W-:Y:S01]  /*0a00*/  FFMA R19, R20, R47.reuse, R48 ;  /* 0x0000002f14137223 */ /* 0x080fe20000000030 */
[-C--:B------:R-:W-:Y:S01]  /*0a10*/  FFMA R56, R24, R47.reuse, R56 ;  /* 0x0000002f18387223 */ /* 0x080fe20000000038 */
[----:B------:R-:W-:Y:S01]  /*0a20*/  FFMA R58, R28, R47, R58 ;  /* 0x0000002f1c3a7223 */ /* 0x000fe2000000003a */
[----:B------:R-:W-:Y:S01]  /*0a30*/  FFMA R53, R20, R45, R50 ;  /* 0x0000002d14357223 */ /* 0x000fe20000000032 */
[----:B------:R-:W3:Y:S01]  /*0a40*/  LDS R13, [R2.X4+0xbd0] ;  /* 0x000bd000020d7984 */ /* 0x000ee20000004800 */
[----:B------:R-:W-:Y:S01]  /*0a50*/  FFMA R20, R28, R17, R5 ;  /* 0x000000111c147223 */ /* 0x000fe20000000005 */
[-C--:B------:R-:W-:Y:S01]  /*0a60*/  FFMA R24, R24, R45.reuse, R10 ;  /* 0x0000002d18187223 */ /* 0x080fe2000000000a */
[----:B------:R-:W-:Y:S01]  /*0a70*/  FFMA R28, R28, R45, R14 ;  /* 0x0000002d1c1c7223 */ /* 0x000fe2000000000e */
[C---:B------:R-:W-:Y:S01]  /*0a80*/  FFMA R46, R32.reuse, R17, R43 ;  /* 0x00000011202e7223 */ /* 0x040fe2000000002b */
[C---:B------:R-:W-:Y:S01]  /*0a90*/  FFMA R60, R32.reuse, R47, R60 ;  /* 0x0000002f203c7223 */ /* 0x040fe2000000003c */
[----:B------:R-:W-:Y:S01]  /*0aa0*/  FFMA R62, R32, R45, R62 ;  /* 0x0000002d203e7223 */ /* 0x000fe2000000003e */
[C---:B------:R-:W-:Y:S01]  /*0ab0*/  FFMA R9, R6.reuse, R29, R16 ;  /* 0x0000001d06097223 */ /* 0x040fe20000000010 */
[----:B------:R-:W3:Y:S01]  /*0ac0*/  LDS R10, [R2.X4+0xc40] ;  /* 0x000c4000020a7984 */ /* 0x000ee20000004800 */
[C---:B------:R-:W-:Y:S01]  /*0ad0*/  FFMA R32, R6.reuse, R21, R51 ;  /* 0x0000001506207223 */ /* 0x040fe20000000033 */
[C---:B------:R-:W-:Y:S01]  /*0ae0*/  FFMA R5, R6.reuse, R25, R44 ;  /* 0x0000001906057223 */ /* 0x040fe2000000002c */
[-C--:B------:R-:W-:Y:S01]  /*0af0*/  FFMA R17, R6, R33.reuse, R54 ;  /* 0x0000002106117223 */ /* 0x080fe20000000036 */
[----:B------:R-:W3:Y:S04]  /*0b00*/  LDS R14, [R2.X4+0xcb0] ;  /* 0x000cb000020e7984 */ /* 0x000ee80000004800 */
[----:B------:R-:W3:Y:S04]  /*0b10*/  LDS R16, [R2.X4+0xd20] ;  /* 0x000d200002107984 */ /* 0x000ee80000004800 */
[----:B------:R-:W3:Y:S01]  /*0b20*/  LDS R6, [R2.X4+0xd90] ;  /* 0x000d900002067984 */ /* 0x000ee20000004800 */
[C---:B----4-:R-:W-:Y:S01]  /*0b30*/  FFMA R47, R4.reuse, R33, R46 ;  /* 0x00000021042f7223 */ /* 0x050fe2000000002e */
[-C--:B------:R-:W-:Y:S01]  /*0b40*/  FFMA R44, R4, R21.reuse, R49 ;  /* 0x00000015042c7223 */ /* 0x080fe20000000031 */
[----:B0-----:R-:W-:Y:S01]  /*0b50*/  FFMA R46, R8, R21, R19 ;  /* 0x00000015082e7223 */ /* 0x001fe20000000013 */
[C---:B------:R-:W-:Y:S01]  /*0b60*/  FFMA R43, R4.reuse, R25, R18 ;  /* 0x00000019042b7223 */ /* 0x040fe20000000012 */
[----:B------:R-:W-:Y:S01]  /*0b70*/  FFMA R45, R4, R29, R20 ;  /* 0x0000001d042d7223 */ /* 0x000fe20000000014 */
[C---:B------:R-:W-:Y:S01]  /*0b80*/  FFMA R19, R8.reuse, R25, R56 ;  /* 0x0000001908137223 */ /* 0x040fe20000000038 */
[C---:B------:R-:W-:Y:S01]  /*0b90*/  FFMA R51, R8.reuse, R29, R58 ;  /* 0x0000001d08337223 */ /* 0x040fe2000000003a */
[----:B------:R-:W-:Y:S01]  /*0ba0*/  FFMA R57, R8, R33, R60 ;  /* 0x0000002108397223 */ /* 0x000fe2000000003c */
[C---:B-----5:R-:W-:Y:S01]  /*0bb0*/  FFMA R48, R12.reuse, R21, R53 ;  /* 0x000000150c307223 */ /* 0x060fe20000000035 */
[C---:B------:R-:W-:Y:S01]  /*0bc0*/  FFMA R25, R12.reuse, R25, R24 ;  /* 0x000000190c197223 */ /* 0x040fe20000000018 */
[C---:B------:R-:W-:Y:S01]  /*0bd0*/  FFMA R21, R12.reuse, R29, R28 ;  /* 0x0000001d0c157223 */ /* 0x040fe2000000001c */
[----:B------:R-:W-:Y:S01]  /*0be0*/  FFMA R33, R12, R33, R62 ;  /* 0x000000210c217223 */ /* 0x000fe2000000003e */
[-C--:B-1----:R-:W-:Y:S01]  /*0bf0*/  FFMA R55, R15, R22.reuse, R32 ;  /* 0x000000160f377223 */ /* 0x082fe20000000020 */
[----:B--2---:R-:W-:Y:S01]  /*0c00*/  FFMA R49, R7, R22, R44 ;  /* 0x0000001607317223 */ /* 0x004fe2000000002c */
[C---:B------:R-:W-:Y:S01]  /*0c10*/  FFMA R4, R15.reuse, R26, R5 ;  /* 0x0000001a0f047223 */ /* 0x040fe20000000005 */
[C---:B------:R-:W-:Y:S01]  /*0c20*/  FFMA R8, R15.reuse, R30, R9 ;  /* 0x0000001e0f087223 */ /* 0x040fe20000000009 */
[----:B------:R-:W-:Y:S01]  /*0c30*/  FFMA R12, R15, R34, R17 ;  /* 0x000000220f0c7223 */ /* 0x000fe20000000011 */
[C---:B------:R-:W-:Y:S01]  /*0c40*/  FFMA R18, R7.reuse, R26, R43 ;  /* 0x0000001a07127223 */ /* 0x040fe2000000002b */
[C---:B------:R-:W-:Y:S01]  /*0c50*/  FFMA R20, R7.reuse, R30, R45 ;  /* 0x0000001e07147223 */ /* 0x040fe2000000002d */
[----:B------:R-:W-:Y:S01]  /*0c60*/  FFMA R24, R7, R34, R47 ;  /* 0x0000002207187223 */ /* 0x000fe2000000002f */
[C---:B---3--:R-:W-:Y:S01]  /*0c70*/  FFMA R28, R11.reuse, R26, R19 ;  /* 0x0000001a0b1c7223 */ /* 0x048fe20000000013 */
[C---:B------:R-:W-:Y:S01]  /*0c80*/  FFMA R32, R11.reuse, R30, R51 ;  /* 0x0000001e0b207223 */ /* 0x040fe20000000033 */
[C---:B------:R-:W-:Y:S01]  /*0c90*/  FFMA R44, R11.reuse, R34, R57 ;  /* 0x000000220b2c7223 */ /* 0x040fe20000000039 */
[-C--:B------:R-:W-:Y:S01]  /*0ca0*/  FFMA R29, R11, R22.reuse, R46 ;  /* 0x000000160b1d7223 */ /* 0x080fe2000000002e */
[C---:B------:R-:W-:Y:S01]  /*0cb0*/  FFMA R59, R13.reuse, R22, R48 ;  /* 0x000000160d3b7223 */ /* 0x040fe20000000030 */
[C---:B------:R-:W-:Y:S01]  /*0cc0*/  FFMA R26, R13.reuse, R26, R25 ;  /* 0x0000001a0d1a7223 */ /* 0x040fe20000000019 */
[C---:B------:R-:W-:Y:S01]  /*0cd0*/  FFMA R30, R13.reuse, R30, R21 ;  /* 0x0000001e0d1e7223 */ /* 0x040fe20000000015 */
[----:B------:R-:W-:Y:S01]  /*0ce0*/  FFMA R34, R13, R34, R33 ;  /* 0x000000220d227223 */ /* 0x000fe20000000021 */
[C---:B------:R-:W-:Y:S01]  /*0cf0*/  FFMA R51, R10.reuse, R27, R4 ;  /* 0x0000001b0a337223 */ /* 0x040fe20000000004 */
[C---:B------:R-:W-:Y:S01]  /*0d00*/  FFMA R43, R10.reuse, R31, R8 ;  /* 0x0000001f0a2b7223 */ /* 0x040fe20000000008 */
[----:B------:R-:W-:Y:S01]  /*0d10*/  FFMA R33, R10, R35, R12 ;  /* 0x000000230a217223 */ /* 0x000fe2000000000c */
[C---:B------:R-:W-:Y:S01]  /*0d20*/  FFMA R53, R14.reuse, R27, R18 ;  /* 0x0000001b0e357223 */ /* 0x040fe20000000012 */
[C---:B------:R-:W-:Y:S01]  /*0d30*/  FFMA R45, R14.reuse, R31, R20 ;  /* 0x0000001f0e2d7223 */ /* 0x040fe20000000014 */
[----:B------:R-:W-:Y:S01]  /*0d40*/  FFMA R21, R14, R35, R24 ;  /* 0x000000230e157223 */ /* 0x000fe20000000018 */
[----:B------:R-:W-:Y:S01]  /*0d50*/  FFMA R55, R10, R23, R55 ;  /* 0x000000170a377223 */ /* 0x000fe20000000037 */
[C---:B------:R-:W-:Y:S01]  /*0d60*/  FFMA R57, R16.reuse, R27, R28 ;  /* 0x0000001b10397223 */ /* 0x040fe2000000001c */
[C---:B------:R-:W-:Y:S01]  /*0d70*/  FFMA R47, R16.reuse, R31, R32 ;  /* 0x0000001f102f7223 */ /* 0x040fe20000000020 */
[----:B------:R-:W-:Y:S01]  /*0d80*/  FFMA R25, R16, R35, R44 ;  /* 0x0000002310197223 */ /* 0x000fe2000000002c */
[-C--:B------:R-:W-:Y:S01]  /*0d90*/  FFMA R49, R14, R23.reuse, R49 ;  /* 0x000000170e317223 */ /* 0x080fe20000000031 */
[-C--:B------:R-:W-:Y:S01]  /*0da0*/  FFMA R29, R16, R23.reuse, R29 ;  /* 0x00000017101d7223 */ /* 0x080fe2000000001d */
[C---:B------:R-:W-:Y:S01]  /*0db0*/  FFMA R59, R6.reuse, R23, R59 ;  /* 0x00000017063b7223 */ /* 0x040fe2000000003b */
[C---:B------:R-:W-:Y:S01]  /*0dc0*/  FFMA R27, R6.reuse, R27, R26 ;  /* 0x0000001b061b7223 */ /* 0x040fe2000000001a */
[C---:B------:R-:W-:Y:S01]  /*0dd0*/  FFMA R31, R6.reuse, R31, R30 ;  /* 0x0000001f061f7223 */ /* 0x040fe2000000001e */
[----:B------:R-:W-:Y:S01]  /*0de0*/  FFMA R35, R6, R35, R34 ;  /* 0x0000002306237223 */ /* 0x000fe20000000022 */
[----:B------:R-:W-:Y:S05]  /*0df0*/  @!P1 BRA `(.L_x_13) ;  /* 0xfffff42000009947 */ /* 0x000fea000383ffff */
[----:B------:R-:W0:Y:S01]  /*0e00*/  S2R R0, SR_CTAID.Z ;  /* 0x0000000000007919 */ /* 0x000e220000002700 */
[----:B------:R-:W-:Y:S01]  /*0e10*/  IMAD R2, R37, 0x310, R2 ;  /* 0x0000031025027824 */ /* 0x000fe200078e0202 */
[----:B0-----:R-:W-:-:S03]  /*0e20*/  LEA R5, R0, R37, 0x7 ;  /* 0x0000002500057211 */ /* 0x001fc600078e38ff */
[----:B------:R-:W-:Y:S02]  /*0e30*/  IMAD R2, R0, 0x18800, R2 ;  /* 0x0001880000027824 */ /* 0x000fe400078e0202 */
[----:B------:R-:W-:-:S04]  /*0e40*/  IMAD.WIDE R4, R5, R42, c[0x0][0x178] ;  /* 0x00005e0005047625 */ /* 0x000fc800078e022a */
[----:B------:R-:W-:Y:S01]  /*0e50*/  IMAD R39, R39, 0x70, R2 ;  /* 0x0000007027277824 */ /* 0x000fe200078e0202 */
[----:B------:R0:W2:Y:S03]  /*0e60*/  LDG.E.CONSTANT R18, [R4.64] ;  /* 0x0000000404127981 */ /* 0x0000a6000c1e9900 */
[----:B------:R-:W-:Y:S01]  /*0e70*/  IMAD.WIDE R2, R39, R42, c[0x0][0x180] ;  /* 0x0000600027027625 */ /* 0x000fe200078e022a */
[----:B------:R0:W3:Y:S04]  /*0e80*/  LDG.E.CONSTANT R12, [R4.64+0x80] ;  /* 0x00008004040c7981 */ /* 0x0000e8000c1e9900 */
[----:B------:R-:W4:Y:S04]  /*0e90*/  LDG.E.CONSTANT R20, [R2.64] ;  /* 0x0000000402147981 */ /* 0x000f28000c1e9900 */
        /* <DEDUP_REMOVED lines=16> */
[----:B------:R5:W5:Y:S01]  /*0fa0*/  LDG.E.CONSTANT R7, [R2.64+0x49950] ;  /* 0x0499500402077981 */ /* 0x000b62000c1e9900 */
[--C-:B--2---:R-:W-:Y:S01]  /*0fb0*/  FADD R55, R55, R18.reuse ;  /* 0x0000001237377221 */ /* 0x104fe20000000000 */
[----:B------:R-:W-:Y:S01]  /*0fc0*/  FADD R29, R29, R18 ;  /* 0x000000121d1d7221 */ /* 0x000fe20000000000 */
[--C-:B---3--:R-:W-:Y:S01]  /*0fd0*/  FADD R51, R51, R12.reuse ;  /* 0x0000000c33337221 */ /* 0x108fe20000000000 */
[----:B------:R-:W-:Y:S01]  /*0fe0*/  FADD R34, R57, R12 ;  /* 0x0000000c39227221 */ /* 0x000fe20000000000 */
[----:B----4-:R-:W-:Y:S01]  /*0ff0*/  FADD R20, R55, R20 ;  /* 0x0000001437147221 */ /* 0x010fe20000000000 */
[----:B-----5:R-:W-:-:S04]  /*1000*/  FADD R2, R21, R16 ;  /* 0x0000001015027221 */ /* 0x020fc80000000000 */
[----:B------:R-:W-:Y:S01]  /*1010*/  FMNMX R3, RZ, R20, !PT ;  /* 0x00000014ff037209 */ /* 0x000fe20007800000 */
[----:B------:R-:W-:Y:S01]  /*1020*/  FADD R15, R43, R14 ;  /* 0x0000000e2b0f7221 */ /* 0x000fe20000000000 */
[----:B------:R-:W-:Y:S01]  /*1030*/  IMAD.WIDE R42, R39, R42, c[0x0][0x160] ;  /* 0x00005800272a7625 */ /* 0x000fe200078e022a */
[--C-:B------:R-:W-:Y:S01]  /*1040*/  FADD R53, R53, R12.reuse ;  /* 0x0000000c35357221 */ /* 0x100fe20000000000 */
[----:B------:R-:W-:Y:S01]  /*1050*/  FADD R27, R27, R12 ;  /* 0x0000000c1b1b7221 */ /* 0x000fe20000000000 */
[----:B------:R-:W-:Y:S01]  /*1060*/  FADD R22, R51, R22 ;  /* 0x0000001633167221 */ /* 0x000fe20000000000 */
[--C-:B------:R-:W-:Y:S01]  /*1070*/  FADD R33, R33, R16.reuse ;  /* 0x0000001021217221 */ /* 0x100fe20000000000 */
[----:B------:R-:W-:Y:S01]  /*1080*/  FADD R25, R25, R16 ;  /* 0x0000001019197221 */ /* 0x000fe20000000000 */
[----:B------:R-:W-:Y:S01]  /*1090*/  FADD R2, R2, R11 ;  /* 0x0000000b02027221 */ /* 0x000fe20000000000 */
[--C-:B------:R-:W-:Y:S01]  /*10a0*/  FADD R32, R45, R14.reuse ;  /* 0x0000000e2d207221 */ /* 0x100fe20000000000 */
[----:B------:R-:W-:Y:S01]  /*10b0*/  FADD R47, R47, R14 ;  /* 0x0000000e2f2f7221 */ /* 0x000fe20000000000 */
[----:B------:R-:W-:Y:S01]  /*10c0*/  FADD R10, R29, R10 ;  /* 0x0000000a1d0a7221 */ /* 0x000fe20000000000 */
[----:B------:R-:W-:Y:S01]  /*10d0*/  FADD R12, R31, R14 ;  /* 0x0000000e1f0c7221 */ /* 0x000fe20000000000 */
[----:B------:R-:W-:Y:S01]  /*10e0*/  FADD R16, R35, R16 ;  /* 0x0000001023107221 */ /* 0x000fe20000000000 */
[----:B------:R-:W-:Y:S01]  /*10f0*/  FADD R34, R34, R9 ;  /* 0x0000000922227221 */ /* 0x000fe20000000000 */
[--C-:B------:R-:W-:Y:S01]  /*1100*/  FADD R49, R49, R18.reuse ;  /* 0x0000001231317221 */ /* 0x100fe20000000000 */
[----:B------:R-:W-:Y:S01]  /*1110*/  FADD R59, R59, R18 ;  /* 0x000000123b3b7221 */ /* 0x000fe20000000000 */
[----:B------:R0:W-:Y:S01]  /*1120*/  STG.E [R42.64], R3 ;  /* 0x000000032a007986 */ /* 0x0001e2000c101904 */
[----:B------:R-:W-:Y:S01]  /*1130*/  FADD R24, R15, R24 ;  /* 0x000000180f187221 */ /* 0x000fe20000000000 */
[----:B------:R-:W-:-:S02]  /*1140*/  FMNMX R15, RZ, R22, !PT ;  /* 0x00000016ff0f7209 */ /* 0x000fc40007800000 */
[----:B------:R-:W-:Y:S01]  /*1150*/  FMNMX R9, RZ, R10, !PT ;  /* 0x0000000aff097209 */ /* 0x000fe20007800000 */
[----:B------:R-:W-:Y:S01]  /*1160*/  FADD R26, R33, R26 ;  /* 0x0000001a211a7221 */ /* 0x000fe20000000000 */
[----:B------:R-:W-:Y:S01]  /*1170*/  FMNMX R11, RZ, R34, !PT ;  /* 0x00000022ff0b7209 */ /* 0x000fe20007800000 */
        /* <DEDUP_REMOVED lines=17> */
[----:B------:R-:W-:Y:S02]  /*1290*/  FMNMX R13, RZ, R13, !PT ;  /* 0x0000000dff0d7209 */ /* 0x000fe40007800000 */
[----:B------:R-:W-:Y:S01]  /*12a0*/  FMNMX R5, RZ, R6, !PT ;  /* 0x00000006ff057209 */ /* 0x000fe20007800000 */
[----:B------:R3:W-:Y:S01]  /*12b0*/  STG.E [R42.64+0x188e0], R11 ;  /* 0x0188e00b2a007986 */ /* 0x0007e2000c101904 */
[----:B0-----:R-:W-:-:S02]  /*12c0*/  FMNMX R15, RZ, R8, !PT ;  /* 0x00000008ff0f7209 */ /* 0x001fc40007800000 */
[----:B------:R-:W-:Y:S02]  /*12d0*/  FMNMX R7, RZ, R4, !PT ;  /* 0x00000004ff077209 */ /* 0x000fe40007800000 */
        /* <DEDUP_REMOVED lines=15> */
.L_x_14:
        /* <DEDUP_REMOVED lines=11> */
.L_x_119:


//--------------------- .text.tvmgen_default_fused_nn_conv2d_add_nn_relu_6_kernel --------------------------
	.section	.text.tvmgen_default_fused_nn_conv2d_add_nn_relu_6_kernel,"ax",@progbits
	.sectionflags	@"SHF_BARRIERS=1"
	.sectioninfo	@"SHI_REGISTERS=64"
	.align	128
        .global         tvmgen_default_fused_nn_conv2d_add_nn_relu_6_kernel
        .type           tvmgen_default_fused_nn_conv2d_add_nn_relu_6_kernel,@function
        .size           tvmgen_default_fused_nn_conv2d_add_nn_relu_6_kernel,(.L_x_120 - tvmgen_default_fused_nn_conv2d_add_nn_relu_6_kernel)
        .other          tvmgen_default_fused_nn_conv2d_add_nn_relu_6_kernel,@"STO_CUDA_ENTRY STV_DEFAULT"
tvmgen_default_fused_nn_conv2d_add_nn_relu_6_kernel:
.text.tvmgen_default_fused_nn_conv2d_add_nn_relu_6_kernel:
[----:B------:R-:W-:Y:S02]  /*0000*/  MOV R1, c[0x0][0x28] ;  /* 0x00000a0000017a02 */ /* 0x000fe40000000f00 */
[----:B------:R-:W0:Y:S01]  /*0010*/  S2R R0, SR_TID.Y ;  /* 0x0000000000007919 */ /* 0x000e220000002200 */
[----:B------:R-:W-:Y:S01]  /*0020*/  CS2R R46, SRZ ;  /* 0x00000000002e7805 */ /* 0x000fe2000001ff00 */
[----:B------:R-:W-:Y:S01]  /*0030*/  CS2R R44, SRZ ;  /* 0x00000000002c7805 */ /* 0x000fe2000001ff00 */
[----:B------:R-:W-:Y:S01]  /*0040*/  CS2R R42, SRZ ;  /* 0x00000000002a7805 */ /* 0x000fe2000001ff00 */
[----:B------:R-:W1:Y:S01]  /*0050*/  S2R R2, SR_TID.X ;  /* 0x0000000000027919 */ /* 0x000e620000002100 */
[----:B------:R-:W-:Y:S01]  /*0060*/  CS2R R54, SRZ ;  /* 0x0000000000367805 */ /* 0x000fe2000001ff00 */
        /* <DEDUP_REMOVED lines=10> */
[----:B------:R-:W-:-:S02]  /*0110*/  UMOV UR4, URZ ;  /* 0x0000003f00047c82 */ /* 0x000fc40008000000 */
.L_x_16:
[----:B------:R-:W2:Y:S01]  /*0120*/  S2R R3, SR_TID.Z ;  /* 0x0000000000037919 */ /* 0x000ea20000002300 */
[----:B------:R-:W-:Y:S01]  /*0130*/  MOV R12, UR4 ;  /* 0x00000004000c7c02 */ /* 0x000fe20008000f00 */
[----:B------:R-:W-:Y:S01]  /*0140*/  ULDC.64 UR6, c[0x0][0x118] ;  /* 0x0000460000067ab9 */ /* 0x000fe20000000a00 */
[----:B------:R-:W-:Y:S01]  /*0150*/  MOV R25, 0x4 ;  /* 0x0000000400197802 */ /* 0x000fe20000000f00 */
[----:B------:R-:W2:Y:S04]  /*0160*/  S2R R6, SR_CTAID.Y ;  /* 0x0000000000067919 */ /* 0x000ea80000002600 */
[----:B------:R-:W3:Y:S04]  /*0170*/  S2R R7, SR_CTAID.Z ;  /* 0x0000000000077919 */ /* 0x000ee80000002700 */
[----:B------:R-:W4:Y:S04]  /*0180*/  S2R R5, SR_CTAID.X ;  /* 0x0000000000057919 */ /* 0x000f280000002500 */
[----:B------:R-:W-:Y:S01]  /*0190*/  BAR.SYNC.DEFER_BLOCKING 0x0 ;  /* 0x0000000000007b1d */ /* 0x000fe20000010000 */
[----:B--2---:R-:W-:Y:S01]  /*01a0*/  IMAD R13, R3, 0x7, R6 ;  /* 0x00000007030d7824 */ /* 0x004fe200078e0206 */
[----:B---3--:R-:W-:-:S04]  /*01b0*/  LEA R15, R7, R3, 0x4 ;  /* 0x00000003070f7211 */ /* 0x008fc800078e20ff */
[-C--:B0-----:R-:W-:Y:S02]  /*01c0*/  LEA R4, R13, R0.reuse, 0x2 ;  /* 0x000000000d047211 */ /* 0x081fe400078e10ff */
[----:B------:R-:W-:Y:S02]  /*01d0*/  LEA R15, R15, R0, 0x2 ;  /* 0x000000000f0f7211 */ /* 0x000fe400078e10ff */
[----:B----4-:R-:W-:Y:S02]  /*01e0*/  LEA R13, R4, R5, 0x1 ;  /* 0x00000005040d7211 */ /* 0x010fe400078e08ff */
[----:B------:R-:W-:Y:S02]  /*01f0*/  MOV R4, UR4 ;  /* 0x0000000400047c02 */ /* 0x000fe40008000f00 */
[-C--:B-1----:R-:W-:Y:S02]  /*0200*/  LEA R13, R13, R2.reuse, 0x1 ;  /* 0x000000020d0d7211 */ /* 0x082fe400078e08ff */
[----:B------:R-:W-:-:S03]  /*0210*/  LEA R15, R15, R2, 0x6 ;  /* 0x000000020f0f7211 */ /* 0x000fc600078e30ff */
[----:B------:R-:W-:Y:S01]  /*0220*/  IMAD R13, R4, 0x700, R13 ;  /* 0x00000700040d7824 */ /* 0x000fe200078e020d */
[----:B------:R-:W-:-:S04]  /*0230*/  LEA R15, R12, R15, 0x1 ;  /* 0x0000000f0c0f7211 */ /* 0x000fc800078e08ff */
[----:B------:R-:W-:Y:S02]  /*0240*/  LEA R26, R13, -R13, 0x3 ;  /* 0x8000000d0d1a7211 */ /* 0x000fe400078e18ff */
[----:B------:R-:W-:-:S03]  /*0250*/  SHF.L.U32 R24, R15, 0x3, RZ ;  /* 0x000000030f187819 */ /* 0x000fc600000006ff */
[----:B------:R-:W-:-:S04]  /*0260*/  IMAD.WIDE R26, R26, R25, c[0x0][0x168] ;  /* 0x00005a001a1a7625 */ /* 0x000fc800078e0219 */
[----:B------:R-:W-:Y:S01]  /*0270*/  IMAD.WIDE R24, R24, R25, c[0x0][0x170] ;  /* 0x00005c0018187625 */ /* 0x000fe200078e0219 */
[----:B------:R0:W2:Y:S04]  /*0280*/  LDG.E.CONSTANT R28, [R26.64] ;  /* 0x000000061a1c7981 */ /* 0x0000a8000c1e9900 */
[----:B------:R0:W3:Y:S04]  /*0290*/  LDG.E.CONSTANT R30, [R26.64+0x4] ;  /* 0x000004061a1e7981 */ /* 0x0000e8000c1e9900 */
[----:B------:R0:W4:Y:S04]  /*02a0*/  LDG.E.CONSTANT R32, [R26.64+0x8] ;  /* 0x000008061a207981 */ /* 0x000128000c1e9900 */
[----:B------:R0:W5:Y:S04]  /*02b0*/  LDG.E.CONSTANT R34, [R26.64+0xc] ;  /* 0x00000c061a227981 */ /* 0x000168000c1e9900 */
[----:B------:R0:W5:Y:S04]  /*02c0*/  LDG.E.CONSTANT R56, [R26.64+0x10] ;  /* 0x000010061a387981 */ /* 0x000168000c1e9900 */
[----:B------:R0:W5:Y:S04]  /*02d0*/  LDG.E.CONSTANT R58, [R26.64+0x14] ;  /* 0x000014061a3a7981 */ /* 0x000168000c1e9900 */
[----:B------:R0:W5:Y:S04]  /*02e0*/  LDG.E.CONSTANT R60, [R26.64+0x18] ;  /* 0x000018061a3c7981 */ /* 0x000168000c1e9900 */
[----:B------:R-:W5:Y:S04]  /*02f0*/  LDG.E.CONSTANT R12, [R24.64] ;  /* 0x00000006180c7981 */ /* 0x000f68000c1e9900 */
[----:B------:R-:W5:Y:S04]  /*0300*/  LDG.E.CONSTANT R13, [R24.64+0x4] ;  /* 0x00000406180d7981 */ /* 0x000f68000c1e9900 */
[----:B------:R-:W5:Y:S04]  /*0310*/  LDG.E.CONSTANT R14, [R24.64+0x8] ;  /* 0x00000806180e7981 */ /* 0x000f68000c1e9900 */
[----:B------:R-:W5:Y:S04]  /*0320*/  LDG.E.CONSTANT R15, [R24.64+0xc] ;  /* 0x00000c06180f7981 */ /* 0x000f68000c1e9900 */
[----:B------:R-:W5:Y:S04]  /*0330*/  LDG.E.CONSTANT R20, [R24.64+0x10] ;  /* 0x0000100618147981 */ /* 0x000f68000c1e9900 */
[----:B------:R-:W5:Y:S04]  /*0340*/  LDG.E.CONSTANT R21, [R24.64+0x14] ;  /* 0x0000140618157981 */ /* 0x000f68000c1e9900 */
[----:B------:R-:W5:Y:S04]  /*0350*/  LDG.E.CONSTANT R22, [R24.64+0x18] ;  /* 0x0000180618167981 */ /* 0x000f68000c1e9900 */
[----:B------:R-:W5:Y:S01]  /*0360*/  LDG.E.CONSTANT R23, [R24.64+0x1c] ;  /* 0x00001c0618177981 */ /* 0x000f62000c1e9900 */
[----:B------:R-:W-:Y:S01]  /*0370*/  IMAD R4, R0, 0xe, RZ ;  /* 0x0000000e00047824 */ /* 0x000fe200078e02ff */
[----:B------:R-:W-:-:S03]  /*0380*/  UIADD3 UR4, UR4, 0x1, URZ ;  /* 0x0000000104047890 */ /* 0x000fc6000fffe03f */
[C---:B------:R-:W-:Y:S01]  /*0390*/  IMAD R29, R3.reuse, 0x38, R4 ;  /* 0x00000038031d7824 */ /* 0x040fe200078e0204 */
[----:B------:R-:W-:Y:S01]  /*03a0*/  SHF.L.U32 R3, R3, 0x6, RZ ;  /* 0x0000000603037819 */ /* 0x000fe200000006ff */
[----:B------:R-:W-:Y:S01]  /*03b0*/  UISETP.GE.U32.AND UP0, UPT, UR4, 0x20, UPT ;  /* 0x000000200400788c */ /* 0x000fe2000bf06070 */
[----:B------:R-:W-:Y:S01]  /*03c0*/  IADD3 R4, R4, R2, RZ ;  /* 0x0000000204047210 */ /* 0x000fe20007ffe0ff */
[----:B------:R-:W-:Y:S01]  /*03d0*/  IMAD R57, R2, 0x7, R29 ;  /* 0x0000000702397824 */ /* 0x000fe200078e021d */
[----:B0-----:R-:W-:-:S03]  /*03e0*/  LEA R27, R0, R3, 0x4 ;  /* 0x00000003001b7211 */ /* 0x001fc600078e20ff */
[----:B------:R-:W-:Y:S02]  /*03f0*/  PLOP3.LUT P0, PT, PT, PT, UP0, 0x80, 0x0 ;  /* 0x000000000000781c */ /* 0x000fe40003f0f008 */
[----:B------:R-:W-:Y:S01]  /*0400*/  LEA R59, R2, R27, 0x3 ;  /* 0x0000001b023b7211 */ /* 0x000fe200078e18ff */
[----:B--2---:R-:W-:Y:S04]  /*0410*/  STS [R57.X4], R28 ;  /* 0x0000001c39007388 */ /* 0x004fe80000004800 */
[----:B---3--:R-:W-:Y:S04]  /*0420*/  STS [R57.X4+0x4], R30 ;  /* 0x0000041e39007388 */ /* 0x008fe80000004800 */
[----:B----4-:R-:W-:Y:S04]  /*0430*/  STS [R57.X4+0x8], R32 ;  /* 0x0000082039007388 */ /* 0x010fe80000004800 */
[----:B-----5:R-:W-:Y:S04]  /*0440*/  STS [R57.X4+0xc], R34 ;  /* 0x00000c2239007388 */ /* 0x020fe80000004800 */
[----:B------:R-:W-:Y:S04]  /*0450*/  STS [R57.X4+0x10], R56 ;  /* 0x0000103839007388 */ /* 0x000fe80000004800 */
[----:B------:R-:W-:Y:S04]  /*0460*/  STS [R57.X4+0x14], R58 ;  /* 0x0000143a39007388 */ /* 0x000fe80000004800 */
[----:B------:R-:W-:Y:S04]  /*0470*/  STS [R57.X4+0x18], R60 ;  /* 0x0000183c39007388 */ /* 0x000fe80000004800 */
[----:B------:R-:W-:Y:S04]  /*0480*/  STS.128 [R59.X4+0xe00], R12 ;  /* 0x000e000c3b007388 */ /* 0x000fe80000004c00 */
[----:B------:R-:W-:Y:S04]  /*0490*/  STS.128 [R59.X4+0xe10], R20 ;  /* 0x000e10143b007388 */ /* 0x000fe80000004c00 */
[----:B------:R-:W-:Y:S06]  /*04a0*/  BAR.SYNC.DEFER_BLOCKING 0x0 ;  /* 0x0000000000007b1d */ /* 0x000fec0000010000 */
[----:B------:R-:W-:Y:S04]  /*04b0*/  LDS.128 R12, [R3+0xe00] ;  /* 0x000e0000030c7984 */ /* 0x000fe80000000c00 */
[----:B------:R-:W-:Y:S04]  /*04c0*/  LDS.128 R24, [R3+0x1200] ;  /* 0x0012000003187984 */ /* 0x000fe80000000c00 */
[----:B------:R-:W-:Y:S04]  /*04d0*/  LDS.128 R28, [R3+0x1600] ;  /* 0x00160000031c7984 */ /* 0x000fe80000000c00 */
[----:B------:R-:W-:Y:S04]  /*04e0*/  LDS.128 R32, [R3+0x1a00] ;  /* 0x001a000003207984 */ /* 0x000fe80000000c00 */
[----:B------:R-:W0:Y:S04]  /*04f0*/  LDS R22, [R4.X4+0x8] ;  /* 0x0000080004167984 */ /* 0x000e280000004800 */
[----:B------:R-:W1:Y:S04]  /*0500*/  LDS R23, [R4.X4+0x10] ;  /* 0x0000100004177984 */ /* 0x000e680000004800 */
[----:B------:R-:W2:Y:S04]  /*0510*/  LDS R56, [R4.X4+0x18] ;  /* 0x0000180004387984 */ /* 0x000ea80000004800 */
[----:B------:R-:W3:Y:S04]  /*0520*/  LDS R21, [R4.X4+0x20] ;  /* 0x0000200004157984 */ /* 0x000ee80000004800 */
[----:B------:R-:W4:Y:S04]  /*0530*/  LDS R20, [R4.X4+0x28] ;  /* 0x0000280004147984 */ /* 0x000f280000004800 */
[----:B------:R-:W5:Y:S04]  /*0540*/  LDS R61, [R4.X4] ;  /* 0x00000000043d7984 */ /* 0x000f680000004800 */
[----:B------:R-:W-:Y:S04]  /*0550*/  LDS R58, [R4.X4+0x100] ;  /* 0x00010000043a7984 */ /* 0x000fe80000004800 */
[----:B------:R-:W5:Y:S01]  /*0560*/  LDS R57, [R4.X4+0xf8] ;  /* 0x0000f80004397984 */ /* 0x000f620000004800 */
[-C--:B0-----:R-:W-:Y:S01]  /*0570*/  FFMA R46, R12, R22.reuse, R46 ;  /* 0x000000160c2e7223 */ /* 0x081fe2000000002e */
[-C--:B------:R-:W-:Y:S01]  /*0580*/  FFMA R40, R24, R22.reuse, R40 ;  /* 0x0000001618287223 */ /* 0x080fe20000000028 */
[-C--:B------:R-:W-:Y:S01]  /*0590*/  FFMA R17, R28, R22.reuse, R17 ;  /* 0x000000161c117223 */ /* 0x080fe20000000011 */
[----:B------:R-:W-:Y:S01]  /*05a0*/  FFMA R49, R32, R22, R49 ;  /* 0x0000001620317223 */ /* 0x000fe20000000031 */
[-C--:B-1----:R-:W-:Y:S01]  /*05b0*/  FFMA R45, R12, R23.reuse, R45 ;  /* 0x000000170c2d7223 */ /* 0x082fe2000000002d */
[----:B------:R-:W0:Y:S01]  /*05c0*/  LDS R22, [R4.X4+0x30] ;  /* 0x0000300004167984 */ /* 0x000e220000004800 */
[-C--:B------:R-:W-:Y:S01]  /*05d0*/  FFMA R39, R24, R23.reuse, R39 ;  /* 0x0000001718277223 */ /* 0x080fe20000000027 */
[-C--:B------:R-:W-:Y:S01]  /*05e0*/  FFMA R16, R28, R23.reuse, R16 ;  /* 0x000000171c107223 */ /* 0x080fe20000000010 */
[----:B------:R-:W-:Y:S01]  /*05f0*/  FFMA R50, R32, R23, R50 ;  /* 0x0000001720327223 */ /* 0x000fe20000000032 */
[-C--:B--2---:R-:W-:Y:S01]  /*0600*/  FFMA R44, R12, R56.reuse, R44 ;  /* 0x000000380c2c7223 */ /* 0x084fe2000000002c */
[----:B------:R-:W1:Y:S01]  /*0610*/  LDS R23, [R4.X4+0xe0] ;  /* 0x0000e00004177984 */ /* 0x000e620000004800 */
[-C--:B------:R-:W-:Y:S01]  /*0620*/  FFMA R38, R24, R56.reuse, R38 ;  /* 0x0000003818267223 */ /* 0x080fe20000000026 */
[-C--:B------:R-:W-:Y:S01]  /*0630*/  FFMA R10, R28, R56.reuse, R10 ;  /* 0x000000381c0a7223 */ /* 0x080fe2000000000a */
[----:B------:R-:W-:Y:S01]  /*0640*/  FFMA R51, R32, R56, R51 ;  /* 0x0000003820337223 */ /* 0x000fe20000000033 */
[-C--:B---3--:R-:W-:Y:S01]  /*0650*/  FFMA R56, R12, R21.reuse, R43 ;  /* 0x000000150c387223 */ /* 0x088fe2000000002b */
[-C--:B------:R-:W-:Y:S01]  /*0660*/  FFMA R37, R24, R21.reuse, R37 ;  /* 0x0000001518257223 */ /* 0x080fe20000000025 */
[-C--:B------:R-:W-:Y:S01]  /*0670*/  FFMA R9, R28, R21.reuse, R9 ;  /* 0x000000151c097223 */ /* 0x080fe20000000009 */
[----:B------:R-:W-:Y:S01]  /*0680*/  FFMA R21, R32, R21, R52 ;  /* 0x0000001520157223 */ /* 0x000fe20000000034 */
[-C--:B----4-:R-:W-:Y:S01]  /*0690*/  FFMA R42, R12, R20.reuse, R42 ;  /* 0x000000140c2a7223 */ /* 0x090fe2000000002a */
[----:B------:R-:W2:Y:S01]  /*06a0*/  LDS R52, [R4.X4+0xf0] ;  /* 0x0000f00004347984 */ /* 0x000ea20000004800 */
[-C--:B------:R-:W-:Y:S01]  /*06b0*/  FFMA R36, R24, R20.reuse, R36 ;  /* 0x0000001418247223 */ /* 0x080fe20000000024 */
[----:B------:R-:W-:Y:S01]  /*06c0*/  FFMA R8, R28, R20, R8 ;  /* 0x000000141c087223 */ /* 0x000fe20000000008 */
[----:B-----5:R-:W-:Y:S01]  /*06d0*/  FFMA R47, R12, R61, R47 ;  /* 0x0000003d0c2f7223 */ /* 0x020fe2000000002f */
[C---:B------:R-:W-:Y:S01]  /*06e0*/  FFMA R41, R61.reuse, R24, R41 ;  /* 0x000000183d297223 */ /* 0x040fe20000000029 */
[C---:B------:R-:W-:Y:S01]  /*06f0*/  FFMA R18, R61.reuse, R28, R18 ;  /* 0x0000001c3d127223 */ /* 0x040fe20000000012 */
[----:B------:R-:W-:Y:S01]  /*0700*/  FFMA R48, R61, R32, R48 ;  /* 0x000000203d307223 */ /* 0x000fe20000000030 */
[----:B------:R-:W3:Y:S01]  /*0710*/  LDS R43, [R4.X4+0xe8] ;  /* 0x0000e800042b7984 */ /* 0x000ee20000004800 */
[----:B------:R-:W-:Y:S01]  /*0720*/  FFMA R20, R32, R20, R53 ;  /* 0x0000001420147223 */ /* 0x000fe20000000035 */
[C---:B------:R-:W-:Y:S01]  /*0730*/  FFMA R38, R57.reuse, R25, R38 ;  /* 0x0000001939267223 */ /* 0x040fe20000000026 */
[CC--:B------:R-:W-:Y:S01]  /*0740*/  FFMA R10, R57.reuse, R29.reuse, R10 ;  /* 0x0000001d390a7223 */ /* 0x0c0fe2000000000a */
[----:B------:R-:W4:Y:S01]  /*0750*/  LDS R53, [R4.X4+0x108] ;  /* 0x0001080004357984 */ /* 0x000f220000004800 */
[C---:B------:R-:W-:Y:S01]  /*0760*/  FFMA R9, R58.reuse, R29, R9 ;  /* 0x0000001d3a097223 */ /* 0x040fe20000000009 */
[C---:B------:R-:W-:Y:S01]  /*0770*/  FFMA R44, R57.reuse, R13, R44 ;  /* 0x0000000d392c7223 */ /* 0x040fe2000000002c */
[----:B------:R-:W-:Y:S01]  /*0780*/  FFMA R51, R57, R33, R51 ;  /* 0x0000002139337223 */ /* 0x000fe20000000033 */
[C---:B------:R-:W-:Y:S01]  /*0790*/  FFMA R56, R58.reuse, R13, R56 ;  /* 0x0000000d3a387223 */ /* 0x040fe20000000038 */
[----:B------:R-:W-:Y:S01]  /*07a0*/  FFMA R21, R58, R33, R21 ;  /* 0x000000213a157223 */ /* 0x000fe20000000015 */
[----:B------:R-:W-:Y:S01]  /*07b0*/  LDS R57, [R4.X4+0x388] ;  /* 0x0003880004397984 */ /* 0x000fe20000004800 */
[-C--:B0-----:R-:W-:Y:S01]  /*07c0*/  FFMA R11, R24, R22.reuse, R11 ;  /* 0x00000016180b7223 */ /* 0x081fe2000000000b */
[----:B------:R-:W-:-:S02]  /*07d0*/  FFMA R19, R28, R22, R19 ;  /* 0x000000161c137223 */ /* 0x000fc40000000013 */
[----:B------:R-:W0:Y:S01]  /*07e0*/  LDS R24, [R4.X4+0x110] ;  /* 0x0001100004187984 */ /* 0x000e220000004800 */
[-C--:B------:R-:W-:Y:S01]  /*07f0*/  FFMA R12, R12, R22.reuse, R54 ;  /* 0x000000160c0c7223 */ /* 0x080fe20000000036 */
[----:B------:R-:W-:Y:S01]  /*0800*/  FFMA R22, R32, R22, R55 ;  /* 0x0000001620167223 */ /* 0x000fe20000000037 */
[C---:B-1----:R-:W-:Y:S01]  /*0810*/  FFMA R47, R23.reuse, R13, R47 ;  /* 0x0000000d172f7223 */ /* 0x042fe2000000002f */
[C---:B------:R-:W-:Y:S01]  /*0820*/  FFMA R41, R23.reuse, R25, R41 ;  /* 0x0000001917297223 */ /* 0x040fe20000000029 */
[C---:B------:R-:W-:Y:S01]  /*0830*/  FFMA R18, R23.reuse, R29, R18 ;  /* 0x0000001d17127223 */ /* 0x040fe20000000012 */
[----:B------:R-:W-:Y:S01]  /*0840*/  FFMA R48, R23, R33, R48 ;  /* 0x0000002117307223 */ /* 0x000fe20000000030 */
[----:B------:R-:W1:Y:S04]  /*0850*/  LDS R28, [R4.X4+0x1c8] ;  /* 0x0001c800041c7984 */ /* 0x000e680000004800 */
[----:B------:R-:W5:Y:S01]  /*0860*/  LDS R23, [R4.X4+0x1c0] ;  /* 0x0001c00004177984 */ /* 0x000f620000004800 */
[C---:B--2---:R-:W-:Y:S01]  /*0870*/  FFMA R45, R52.reuse, R13, R45 ;  /* 0x0000000d342d7223 */ /* 0x044fe2000000002d */
[C---:B------:R-:W-:Y:S01]  /*0880*/  FFMA R39, R52.reuse, R25, R39 ;  /* 0x0000001934277223 */ /* 0x040fe20000000027 */
[C---:B------:R-:W-:Y:S01]  /*0890*/  FFMA R16, R52.reuse, R29, R16 ;  /* 0x0000001d34107223 */ /* 0x040fe20000000010 */
[----:B------:R-:W-:Y:S01]  /*08a0*/  FFMA R50, R52, R33, R50 ;  /* 0x0000002134327223 */ /* 0x000fe20000000032 */
[----:B------:R-:W-:Y:S01]  /*08b0*/  FFMA R52, R58, R25, R37 ;  /* 0x000000193a347223 */ /* 0x000fe20000000025 */
[----:B------:R-:W2:Y:S01]  /*08c0*/  LDS R32, [R4.X4+0x1d0] ;  /* 0x0001d00004207984 */ /* 0x000ea20000004800 */
[C---:B---3--:R-:W-:Y:S01]  /*08d0*/  FFMA R46, R43.reuse, R13, R46 ;  /* 0x0000000d2b2e7223 */ /* 0x048fe2000000002e */
[C---:B------:R-:W-:Y:S01]  /*08e0*/  FFMA R40, R43.reuse, R25, R40 ;  /* 0x000000192b287223 */ /* 0x040fe20000000028 */
[C---:B------:R-:W-:Y:S01]  /*08f0*/  FFMA R17, R43.reuse, R29, R17 ;  /* 0x0000001d2b117223 */ /* 0x040fe20000000011 */
[----:B------:R-:W-:Y:S01]  /*0900*/  FFMA R49, R43, R33, R49 ;  /* 0x000000212b317223 */ /* 0x000fe20000000031 */
[----:B------:R-:W3:Y:S01]  /*0910*/  LDS R37, [R4.X4+0x1e0] ;  /* 0x0001e00004257984 */ /* 0x000ee20000004800 */
[C---:B----4-:R-:W-:Y:S01]  /*0920*/  FFMA R42, R53.reuse, R13, R42 ;  /* 0x0000000d352a7223 */ /* 0x050fe2000000002a */
[C---:B------:R-:W-:Y:S01]  /*0930*/  FFMA R36, R53.reuse, R25, R36 ;  /* 0x0000001935247223 */ /* 0x040fe20000000024 */
[C---:B------:R-:W-:Y:S01]  /*0940*/  FFMA R8, R53.reuse, R29, R8 ;  /* 0x0000001d35087223 */ /* 0x040fe20000000008 */
[----:B------:R-:W4:Y:S01]  /*0950*/  LDS R43, [R4.X4+0x1d8] ;  /* 0x0001d800042b7984 */ /* 0x000f220000004800 */
[----:B------:R-:W-:-:S03]  /*0960*/  FFMA R20, R53, R33, R20 ;  /* 0x0000002135147223 */ /* 0x000fc60000000014 */
[----:B------:R-:W4:Y:S04]  /*0970*/  LDS R54, [R4.X4+0x1e8] ;  /* 0x0001e80004367984 */ /* 0x000f280000004800 */
[----:B------:R-:W4:Y:S04]  /*0980*/  LDS R53, [R4.X4+0x1f0] ;  /* 0x0001f00004357984 */ /* 0x000f280000004800 */
[----:B------:R-:W-:Y:S01]  /*0990*/  LDS R58, [R4.X4+0x380] ;  /* 0x00038000043a7984 */ /* 0x000fe20000004800 */
[C---:B0-----:R-:W-:Y:S01]  /*09a0*/  FFMA R11, R24.reuse, R25, R11 ;  /* 0x00000019180b7223 */ /* 0x041fe2000000000b */
[C---:B------:R-:W-:Y:S01]  /*09b0*/  FFMA R19, R24.reuse, R29, R19 ;  /* 0x0000001d18137223 */ /* 0x040fe20000000013 */
[C---:B------:R-:W-:Y:S01]  /*09c0*/  FFMA R12, R24.reuse, R13, R12 ;  /* 0x0000000d180c7223 */ /* 0x040fe2000000000c */
[----:B------:R-:W0:Y:S01]  /*09d0*/  LDS R25, [R4.X4+0x2a8] ;  /* 0x0002a80004197984 */ /* 0x000e220000004800 */
[----:B------:R-:W-:-:S03]  /*09e0*/  FFMA R22, R24, R33, R22 ;  /* 0x0000002118167223 */ /* 0x000fc60000000016 */
[----:B------:R-:W0:Y:S01]  /*09f0*/  LDS R29, [R4.X4+0x2b0] ;  /* 0x0002b000041d7984 */ /* 0x000e220000004800 */
[C---:B-1----:R-:W-:Y:S01]  /*0a00*/  FFMA R46, R28.reuse, R14, R46 ;  /* 0x0000000e1c2e7223 */ /* 0x042fe2000000002e */
[C---:B------:R-:W-:Y:S01]  /*0a10*/  FFMA R40, R28.reuse, R26, R40 ;  /* 0x0000001a1c287223 */ /* 0x040fe20000000028 */
[C---:B------:R-:W-:Y:S01]  /*0a20*/  FFMA R17, R28.reuse, R30, R17 ;  /* 0x0000001e1c117223 */ /* 0x040fe20000000011 */
[C---:B-----5:R-:W-:Y:S01]  /*0a30*/  FFMA R47, R23.reuse, R14, R47 ;  /* 0x0000000e172f7223 */ /* 0x060fe2000000002f */
[C---:B------:R-:W-:Y:S01]  /*0a40*/  FFMA R41, R23.reuse, R26, R41 ;  /* 0x0000001a17297223 */ /* 0x040fe20000000029 */
[C---:B------:R-:W-:Y:S01]  /*0a50*/  FFMA R18, R23.reuse, R30, R18 ;  /* 0x0000001e17127223 */ /* 0x040fe20000000012 */
[-C--:B------:R-:W-:Y:S01]  /*0a60*/  FFMA R48, R23, R34.reuse, R48 ;  /* 0x0000002217307223 */ /* 0x080fe20000000030 */
[----:B------:R-:W-:Y:S01]  /*0a70*/  FFMA R49, R28, R34, R49 ;  /* 0x000000221c317223 */ /* 0x000fe20000000031 */
[----:B------:R-:W1:Y:S01]  /*0a80*/  LDS R13, [R4.X4+0x2a0] ;  /* 0x0002a000040d7984 */ /* 0x000e620000004800 */
[C---:B--2---:R-:W-:Y:S01]  /*0a90*/  FFMA R45, R32.reuse, R14, R45 ;  /* 0x0000000e202d7223 */ /* 0x044fe2000000002d */
[C---:B------:R-:W-:Y:S01]  /*0aa0*/  FFMA R39, R32.reuse, R26, R39 ;  /* 0x0000001a20277223 */ /* 0x040fe20000000027 */
[C---:B------:R-:W-:Y:S01]  /*0ab0*/  FFMA R16, R32.reuse, R30, R16 ;  /* 0x0000001e20107223 */ /* 0x040fe20000000010 */
[----:B------:R-:W2:Y:S01]  /*0ac0*/  LDS R33, [R4.X4+0x2b8] ;  /* 0x0002b80004217984 */ /* 0x000ea20000004800 */
[----:B------:R-:W-:Y:S01]  /*0ad0*/  FFMA R50, R32, R34, R50 ;  /* 0x0000002220327223 */ /* 0x000fe20000000032 */
[----:B---3--:R-:W-:-:S02]  /*0ae0*/  FFMA R52, R37, R26, R52 ;  /* 0x0000001a25347223 */ /* 0x008fc40000000034 */
[----:B------:R-:W3:Y:S01]  /*0af0*/  LDS R23, [R4.X4+0x2c0] ;  /* 0x0002c00004177984 */ /* 0x000ee20000004800 */
[C---:B------:R-:W-:Y:S01]  /*0b00*/  FFMA R9, R37.reuse, R30, R9 ;  /* 0x0000001e25097223 */ /* 0x040fe20000000009 */
[----:B------:R-:W-:Y:S01]  /*0b10*/  FFMA R21, R37, R34, R21 ;  /* 0x0000002225157223 */ /* 0x000fe20000000015 */
[C---:B----4-:R-:W-:Y:S01]  /*0b20*/  FFMA R38, R43.reuse, R26, R38 ;  /* 0x0000001a2b267223 */ /* 0x050fe20000000026 */
[----:B------:R-:W4:Y:S01]  /*0b30*/  LDS R28, [R4.X4+0x2c8] ;  /* 0x0002c800041c7984 */ /* 0x000f220000004800 */
[C---:B------:R-:W-:Y:S01]  /*0b40*/  FFMA R44, R43.reuse, R14, R44 ;  /* 0x0000000e2b2c7223 */ /* 0x040fe2000000002c */
[C---:B------:R-:W-:Y:S01]  /*0b50*/  FFMA R10, R43.reuse, R30, R10 ;  /* 0x0000001e2b0a7223 */ /* 0x040fe2000000000a */
[C---:B------:R-:W-:Y:S01]  /*0b60*/  FFMA R36, R54.reuse, R26, R36 ;  /* 0x0000001a36247223 */ /* 0x040fe20000000024 */
[----:B------:R-:W5:Y:S01]  /*0b70*/  LDS R24, [R4.X4+0x2d0] ;  /* 0x0002d00004187984 */ /* 0x000f620000004800 */
[----:B------:R-:W-:Y:S01]  /*0b80*/  FFMA R51, R43, R34, R51 ;  /* 0x000000222b337223 */ /* 0x000fe20000000033 */
[C---:B------:R-:W-:Y:S01]  /*0b90*/  FFMA R42, R54.reuse, R14, R42 ;  /* 0x0000000e362a7223 */ /* 0x040fe2000000002a */
[C---:B------:R-:W-:Y:S01]  /*0ba0*/  FFMA R8, R54.reuse, R30, R8 ;  /* 0x0000001e36087223 */ /* 0x040fe20000000008 */
[----:B------:R-:W-:Y:S01]  /*0bb0*/  FFMA R20, R54, R34, R20 ;  /* 0x0000002236147223 */ /* 0x000fe20000000014 */
[C---:B------:R-:W-:Y:S01]  /*0bc0*/  FFMA R12, R53.reuse, R14, R12 ;  /* 0x0000000e350c7223 */ /* 0x040fe2000000000c */
[----:B------:R-:W-:Y:S01]  /*0bd0*/  FFMA R26, R53, R26, R11 ;  /* 0x0000001a351a7223 */ /* 0x000fe2000000000b */
[----:B------:R-:W-:Y:S01]  /*0be0*/  FFMA R56, R37, R14, R56 ;  /* 0x0000000e25387223 */ /* 0x000fe20000000038 */
[C---:B------:R-:W-:Y:S01]  /*0bf0*/  FFMA R30, R53.reuse, R30, R19 ;  /* 0x0000001e351e7223 */ /* 0x040fe20000000013 */
[----:B------:R-:W-:Y:S01]  /*0c00*/  FFMA R34, R53, R34, R22 ;  /* 0x0000002235227223 */ /* 0x000fe20000000016 */
[----:B------:R-:W-:Y:S01]  /*0c10*/  LDS R55, [R4.X4+0x390] ;  /* 0x0003900004377984 */ /* 0x000fe20000004800 */
[C---:B0-----:R-:W-:Y:S01]  /*0c20*/  FFMA R46, R25.reuse, R15, R46 ;  /* 0x0000000f192e7223 */ /* 0x041fe2000000002e */
[C---:B------:R-:W-:Y:S01]  /*0c30*/  FFMA R40, R25.reuse, R27, R40 ;  /* 0x0000001b19287223 */ /* 0x040fe20000000028 */
[C---:B------:R-:W-:Y:S01]  /*0c40*/  FFMA R37, R25.reuse, R31, R17 ;  /* 0x0000001f19257223 */ /* 0x040fe20000000011 */
[----:B------:R-:W-:Y:S01]  /*0c50*/  FFMA R49, R25, R35, R49 ;  /* 0x0000002319317223 */ /* 0x000fe20000000031 */
[C---:B------:R-:W-:Y:S01]  /*0c60*/  FFMA R45, R29.reuse, R15, R45 ;  /* 0x0000000f1d2d7223 */ /* 0x040fe2000000002d */
[C---:B------:R-:W-:Y:S01]  /*0c70*/  FFMA R39, R29.reuse, R27, R39 ;  /* 0x0000001b1d277223 */ /* 0x040fe20000000027 */
[C---:B------:R-:W-:Y:S01]  /*0c80*/  FFMA R25, R29.reuse, R31, R16 ;  /* 0x0000001f1d197223 */ /* 0x040fe20000000010 */
[----:B------:R-:W-:Y:S01]  /*0c90*/  FFMA R50, R29, R35, R50 ;  /* 0x000000231d327223 */ /* 0x000fe20000000032 */
[C---:B-1----:R-:W-:Y:S01]  /*0ca0*/  FFMA R41, R13.reuse, R27, R41 ;  /* 0x0000001b0d297223 */ /* 0x042fe20000000029 */
[C---:B------:R-:W-:Y:S01]  /*0cb0*/  FFMA R47, R13.reuse, R15, R47 ;  /* 0x0000000f0d2f7223 */ /* 0x040fe2000000002f */
[C---:B------:R-:W-:Y:S01]  /*0cc0*/  FFMA R32, R13.reuse, R31, R18 ;  /* 0x0000001f0d207223 */ /* 0x040fe20000000012 */
[----:B------:R-:W-:Y:S01]  /*0cd0*/  FFMA R48, R13, R35, R48 ;  /* 0x000000230d307223 */ /* 0x000fe20000000030 */
[C---:B--2---:R-:W-:Y:S01]  /*0ce0*/  FFMA R44, R33.reuse, R15, R44 ;  /* 0x0000000f212c7223 */ /* 0x044fe2000000002c */
[C---:B------:R-:W-:Y:S01]  /*0cf0*/  FFMA R38, R33.reuse, R27, R38 ;  /* 0x0000001b21267223 */ /* 0x040fe20000000026 */
[C---:B------:R-:W-:Y:S01]  /*0d00*/  FFMA R29, R33.reuse, R31, R10 ;  /* 0x0000001f211d7223 */ /* 0x040fe2000000000a */
[----:B------:R-:W-:Y:S01]  /*0d10*/  FFMA R51, R33, R35, R51 ;  /* 0x0000002321337223 */ /* 0x000fe20000000033 */
[C---:B---3--:R-:W-:Y:S01]  /*0d20*/  FFMA R52, R23.reuse, R27, R52 ;  /* 0x0000001b17347223 */ /* 0x048fe20000000034 */
        /* <DEDUP_REMOVED lines=8> */
[C---:B------:R-:W-:Y:S01]  /*0db0*/  FFMA R27, R24.reuse, R27, R26 ;  /* 0x0000001b181b7223 */ /* 0x040fe2000000001a */
[C---:B------:R-:W-:Y:S01]  /*0dc0*/  FFMA R30, R24.reuse, R31, R30 ;  /* 0x0000001f181e7223 */ /* 0x040fe2000000001e */
[----:B------:R-:W-:Y:S01]  /*0dd0*/  FFMA R34, R24, R35, R34 ;  /* 0x0000002318227223 */ /* 0x000fe20000000022 */
[----:B------:R-:W0:Y:S04]  /*0de0*/  LDS.128 R8, [R3+0xe10] ;  /* 0x000e100003087984 */ /* 0x000e280000000c00 */
[----:B------:R-:W1:Y:S04]  /*0df0*/  LDS.128 R12, [R3+0x1210] ;  /* 0x00121000030c7984 */ /* 0x000e680000000c00 */
[----:B------:R-:W2:Y:S04]  /*0e00*/  LDS.128 R16, [R3+0x1610] ;  /* 0x0016100003107984 */ /* 0x000ea80000000c00 */
[----:B------:R-:W3:Y:S04]  /*0e10*/  LDS.128 R20, [R3+0x1a10] ;  /* 0x001a100003147984 */ /* 0x000ee80000000c00 */
[----:B------:R-:W4:Y:S04]  /*0e20*/  LDS R26, [R4.X4+0x398] ;  /* 0x00039800041a7984 */ /* 0x000f280000004800 */
[----:B------:R-:W5:Y:S04]  /*0e30*/  LDS R31, [R4.X4+0x3a0] ;  /* 0x0003a000041f7984 */ /* 0x000f680000004800 */
[----:B------:R-:W5:Y:S04]  /*0e40*/  LDS R24, [R4.X4+0x3a8] ;  /* 0x0003a80004187984 */ /* 0x000f680000004800 */
[----:B------:R-:W5:Y:S01]  /*0e50*/  LDS R35, [R4.X4+0x3b0] ;  /* 0x0003b00004237984 */ /* 0x000f620000004800 */
[C---:B0-----:R-:W-:Y:S01]  /*0e60*/  FFMA R47, R8.reuse, R58, R47 ;  /* 0x0000003a082f7223 */ /* 0x041fe2000000002f */
[C---:B------:R-:W-:Y:S01]  /*0e70*/  FFMA R46, R8.reuse, R57, R46 ;  /* 0x00000039082e7223 */ /* 0x040fe2000000002e */
[----:B------:R-:W-:Y:S01]  /*0e80*/  FFMA R45, R8, R55, R45 ;  /* 0x00000037082d7223 */ /* 0x000fe2000000002d */
[----:B-1----:R-:W-:Y:S01]  /*0e90*/  FFMA R41, R58, R12, R41 ;  /* 0x0000000c3a297223 */ /* 0x002fe20000000029 */
[C---:B------:R-:W-:Y:S01]  /*0ea0*/  FFMA R40, R12.reuse, R57, R40 ;  /* 0x000000390c287223 */ /* 0x040fe20000000028 */
[----:B------:R-:W-:Y:S01]  /*0eb0*/  FFMA R39, R12, R55, R39 ;  /* 0x000000370c277223 */ /* 0x000fe20000000027 */
[----:B--2---:R-:W-:Y:S01]  /*0ec0*/  FFMA R32, R58, R16, R32 ;  /* 0x000000103a207223 */ /* 0x004fe20000000020 */
[C---:B------:R-:W-:Y:S01]  /*0ed0*/  FFMA R37, R16.reuse, R57, R37 ;  /* 0x0000003910257223 */ /* 0x040fe20000000025 */
[----:B------:R-:W-:Y:S01]  /*0ee0*/  FFMA R25, R16, R55, R25 ;  /* 0x0000003710197223 */ /* 0x000fe20000000019 */
[----:B---3--:R-:W-:Y:S01]  /*0ef0*/  FFMA R48, R58, R20, R48 ;  /* 0x000000143a307223 */ /* 0x008fe20000000030 */
[C---:B------:R-:W-:Y:S01]  /*0f00*/  FFMA R49, R20.reuse, R57, R49 ;  /* 0x0000003914317223 */ /* 0x040fe20000000031 */
[----:B------:R-:W-:Y:S01]  /*0f10*/  FFMA R50, R20, R55, R50 ;  /* 0x0000003714327223 */ /* 0x000fe20000000032 */
[----:B------:R-:W0:Y:S01]  /*0f20*/  LDS R57, [R4.X4+0x470] ;  /* 0x0004700004397984 */ /* 0x000e220000004800 */
[-C--:B----4-:R-:W-:Y:S01]  /*0f30*/  FFMA R44, R8, R26.reuse, R44 ;  /* 0x0000001a082c7223 */ /* 0x090fe2000000002c */
[-C--:B------:R-:W-:Y:S01]  /*0f40*/  FFMA R38, R12, R26.reuse, R38 ;  /* 0x0000001a0c267223 */ /* 0x080fe20000000026 */
[-C--:B------:R-:W-:Y:S01]  /*0f50*/  FFMA R29, R16, R26.reuse, R29 ;  /* 0x0000001a101d7223 */ /* 0x080fe2000000001d */
[----:B------:R-:W-:Y:S01]  /*0f60*/  FFMA R51, R20, R26, R51 ;  /* 0x0000001a14337223 */ /* 0x000fe20000000033 */
[-C--:B-----5:R-:W-:Y:S01]  /*0f70*/  FFMA R56, R8, R31.reuse, R56 ;  /* 0x0000001f08387223 */ /* 0x0a0fe20000000038 */
[-C--:B------:R-:W-:Y:S01]  /*0f80*/  FFMA R52, R12, R31.reuse, R52 ;  /* 0x0000001f0c347223 */ /* 0x080fe20000000034 */
[-C--:B------:R-:W-:Y:S01]  /*0f90*/  FFMA R33, R16, R31.reuse, R33 ;  /* 0x0000001f10217223 */ /* 0x080fe20000000021 */
[----:B------:R-:W-:Y:S01]  /*0fa0*/  FFMA R43, R20, R31, R43 ;  /* 0x0000001f142b7223 */ /* 0x000fe2000000002b */
[-C--:B------:R-:W-:Y:S01]  /*0fb0*/  FFMA R42, R8, R24.reuse, R42 ;  /* 0x00000018082a7223 */ /* 0x080fe2000000002a */
[-C--:B------:R-:W-:Y:S01]  /*0fc0*/  FFMA R36, R12, R24.reuse, R36 ;  /* 0x000000180c247223 */ /* 0x080fe20000000024 */
[-C--:B------:R-:W-:Y:S01]  /*0fd0*/  FFMA R53, R16, R24.reuse, R53 ;  /* 0x0000001810357223 */ /* 0x080fe20000000035 */
[----:B------:R-:W-:Y:S01]  /*0fe0*/  FFMA R28, R20, R24, R28 ;  /* 0x00000018141c7223 */ /* 0x000fe2000000001c */
[----:B------:R-:W1:Y:S01]  /*0ff0*/  LDS R26, [R4.X4+0x460] ;  /* 0x00046000041a7984 */ /* 0x000e620000004800 */
[-C--:B------:R-:W-:Y:S01]  /*1000*/  FFMA R54, R8, R35.reuse, R54 ;  /* 0x0000002308367223 */ /* 0x080fe20000000036 */
[-C--:B------:R-:W-:Y:S01]  /*1010*/  FFMA R27, R12, R35.reuse, R27 ;  /* 0x000000230c1b7223 */ /* 0x080fe2000000001b */
[-C--:B------:R-:W-:Y:S01]  /*1020*/  FFMA R30, R16, R35.reuse, R30 ;  /* 0x00000023101e7223 */ /* 0x080fe2000000001e */
[----:B------:R-:W2:Y:S01]  /*1030*/  LDS R31, [R4.X4+0x478] ;  /* 0x00047800041f7984 */ /* 0x000ea20000004800 */
[----:B------:R-:W-:-:S03]  /*1040*/  FFMA R34, R20, R35, R34 ;  /* 0x0000002314227223 */ /* 0x000fc60000000022 */
[----:B------:R-:W3:Y:S04]  /*1050*/  LDS R24, [R4.X4+0x480] ;  /* 0x0004800004187984 */ /* 0x000ee80000004800 */
[----:B------:R-:W4:Y:S04]  /*1060*/  LDS R55, [R4.X4+0x468] ;  /* 0x0004680004377984 */ /* 0x000f280000004800 */
[----:B------:R-:W5:Y:S04]  /*1070*/  LDS R58, [R4.X4+0x488] ;  /* 0x00048800043a7984 */ /* 0x000f680000004800 */
[----:B------:R-:W5:Y:S04]  /*1080*/  LDS R8, [R4.X4+0x490] ;  /* 0x0004900004087984 */ /* 0x000f680000004800 */
[----:B------:R-:W5:Y:S01]  /*1090*/  LDS R12, [R4.X4+0x540] ;  /* 0x00054000040c7984 */ /* 0x000f620000004800 */
[----:B0-----:R-:W-:-:S03]  /*10a0*/  FFMA R45, R57, R9, R45 ;  /* 0x00000009392d7223 */ /* 0x001fc6000000002d */
[----:B------:R-:W0:Y:S01]  /*10b0*/  LDS R16, [R4.X4+0x548] ;  /* 0x0005480004107984 */ /* 0x000e220000004800 */
[C---:B------:R-:W-:Y:S01]  /*10c0*/  FFMA R39, R57.reuse, R13, R39 ;  /* 0x0000000d39277223 */ /* 0x040fe20000000027 */
[C---:B------:R-:W-:Y:S01]  /*10d0*/  FFMA R25, R57.reuse, R17, R25 ;  /* 0x0000001139197223 */ /* 0x040fe20000000019 */
[----:B------:R-:W-:Y:S01]  /*10e0*/  FFMA R50, R57, R21, R50 ;  /* 0x0000001539327223 */ /* 0x000fe20000000032 */
[----:B------:R-:W0:Y:S04]  /*10f0*/  LDS R20, [R4.X4+0x550] ;  /* 0x0005500004147984 */ /* 0x000e280000004800 */
[----:B------:R-:W0:Y:S01]  /*1100*/  LDS R35, [R4.X4+0x570] ;  /* 0x0005700004237984 */ /* 0x000e220000004800 */
        /* <DEDUP_REMOVED lines=12> */
[----:B------:R-:W1:Y:S01]  /*11d0*/  LDS R26, [R4.X4+0x558] ;  /* 0x00055800041a7984 */ /* 0x000e620000004800 */
[C---:B----4-:R-:W-:Y:S01]  /*11e0*/  FFMA R46, R55.reuse, R9, R46 ;  /* 0x00000009372e7223 */ /* 0x050fe2000000002e */
[C---:B------:R-:W-:Y:S01]  /*11f0*/  FFMA R40, R55.reuse, R13, R40 ;  /* 0x0000000d37287223 */ /* 0x040fe20000000028 */
[C---:B------:R-:W-:Y:S01]  /*1200*/  FFMA R37, R55.reuse, R17, R37 ;  /* 0x0000001137257223 */ /* 0x040fe20000000025 */
[----:B------:R-:W2:Y:S01]  /*1210*/  LDS R31, [R4.X4+0x560] ;  /* 0x00056000041f7984 */ /* 0x000ea20000004800 */
[C---:B-----5:R-:W-:Y:S01]  /*1220*/  FFMA R42, R58.reuse, R9, R42 ;  /* 0x000000093a2a7223 */ /* 0x060fe2000000002a */
[----:B------:R-:W-:Y:S01]  /*1230*/  FFMA R49, R55, R21, R49 ;  /* 0x0000001537317223 */ /* 0x000fe20000000031 */
[----:B------:R-:W-:Y:S01]  /*1240*/  FFMA R36, R58, R13, R36 ;  /* 0x0000000d3a247223 */ /* 0x000fe20000000024 */
[----:B------:R-:W3:Y:S01]  /*1250*/  LDS R24, [R4.X4+0x568] ;  /* 0x0005680004187984 */ /* 0x000ee20000004800 */
[C---:B------:R-:W-:Y:S01]  /*1260*/  FFMA R54, R8.reuse, R9, R54 ;  /* 0x0000000908367223 */ /* 0x040fe20000000036 */
[C---:B------:R-:W-:Y:S01]  /*1270*/  FFMA R27, R8.reuse, R13, R27 ;  /* 0x0000000d081b7223 */ /* 0x040fe2000000001b */
[C---:B------:R-:W-:Y:S01]  /*1280*/  FFMA R30, R8.reuse, R17, R30 ;  /* 0x00000011081e7223 */ /* 0x040fe2000000001e */
[----:B------:R-:W4:Y:S01]  /*1290*/  LDS R9, [R4.X4+0x620] ;  /* 0x0006200004097984 */ /* 0x000f220000004800 */
[----:B------:R-:W-:Y:S01]  /*12a0*/  FFMA R34, R8, R21, R34 ;  /* 0x0000001508227223 */ /* 0x000fe20000000022 */
[----:B------:R-:W-:Y:S01]  /*12b0*/  FFMA R53, R58, R17, R53 ;  /* 0x000000113a357223 */ /* 0x000fe20000000035 */
[C---:B------:R-:W-:Y:S01]  /*12c0*/  FFMA R47, R12.reuse, R10, R47 ;  /* 0x0000000a0c2f7223 */ /* 0x040fe2000000002f */
[----:B------:R-:W5:Y:S01]  /*12d0*/  LDS R13, [R4.X4+0x628] ;  /* 0x00062800040d7984 */ /* 0x000f620000004800 */
[C---:B------:R-:W-:Y:S01]  /*12e0*/  FFMA R41, R12.reuse, R14, R41 ;  /* 0x0000000e0c297223 */ /* 0x040fe20000000029 */
[C---:B------:R-:W-:Y:S01]  /*12f0*/  FFMA R32, R12.reuse, R18, R32 ;  /* 0x000000120c207223 */ /* 0x040fe20000000020 */
[----:B------:R-:W-:Y:S01]  /*1300*/  FFMA R48, R12, R22, R48 ;  /* 0x000000160c307223 */ /* 0x000fe20000000030 */
[----:B------:R-:W5:Y:S01]  /*1310*/  LDS R8, [R4.X4+0x630] ;  /* 0x0006300004087984 */ /* 0x000f620000004800 */
[C---:B0-----:R-:W-:Y:S01]  /*1320*/  FFMA R46, R16.reuse, R10, R46 ;  /* 0x0000000a102e7223 */ /* 0x041fe2000000002e */
[C---:B------:R-:W-:Y:S01]  /*1330*/  FFMA R40, R16.reuse, R14, R40 ;  /* 0x0000000e10287223 */ /* 0x040fe20000000028 */
[C---:B------:R-:W-:Y:S01]  /*1340*/  FFMA R37, R16.reuse, R18, R37 ;  /* 0x0000001210257223 */ /* 0x040fe20000000025 */
[----:B------:R-:W0:Y:S01]  /*1350*/  LDS R17, [R4.X4+0x638] ;  /* 0x0006380004117984 */ /* 0x000e220000004800 */
[----:B------:R-:W-:Y:S01]  /*1360*/  FFMA R49, R16, R22, R49 ;  /* 0x0000001610317223 */ /* 0x000fe20000000031 */
[-C--:B------:R-:W-:Y:S01]  /*1370*/  FFMA R45, R20, R10.reuse, R45 ;  /* 0x0000000a142d7223 */ /* 0x080fe2000000002d */
[----:B------:R-:W-:Y:S01]  /*1380*/  FFMA R54, R35, R10, R54 ;  /* 0x0000000a23367223 */ /* 0x000fe20000000036 */
[----:B------:R-:W0:Y:S01]  /*1390*/  LDS R12, [R4.X4+0x640] ;  /* 0x00064000040c7984 */ /* 0x000e220000004800 */
[----:B------:R-:W-:Y:S01]  /*13a0*/  FFMA R28, R58, R21, R28 ;  /* 0x000000153a1c7223 */ /* 0x000fe2000000001c */
[C---:B------:R-:W-:Y:S01]  /*13b0*/  FFMA R39, R20.reuse, R14, R39 ;  /* 0x0000000e14277223 */ /* 0x040fe20000000027 */
[C---:B------:R-:W-:Y:S01]  /*13c0*/  FFMA R25, R20.reuse, R18, R25 ;  /* 0x0000001214197223 */ /* 0x040fe20000000019 */
[----:B------:R-:W0:Y:S01]  /*13d0*/  LDS R16, [R4.X4+0x648] ;  /* 0x0006480004107984 */ /* 0x000e220000004800 */
[----:B------:R-:W-:-:S03]  /*13e0*/  FFMA R50, R20, R22, R50 ;  /* 0x0000001614327223 */ /* 0x000fc60000000032 */
[----:B------:R-:W-:Y:S01]  /*13f0*/  LDS R57, [R4.X4+0x708] ;  /* 0x0007080004397984 */ /* 0x000fe20000004800 */
        /* <DEDUP_REMOVED lines=10> */
[----:B------:R-:W1:Y:S01]  /*14a0*/  LDS R10, [R4.X4+0x650] ;  /* 0x00065000040a7984 */ /* 0x000e620000004800 */
[C---:B------:R-:W-:Y:S01]  /*14b0*/  FFMA R53, R24.reuse, R18, R53 ;  /* 0x0000001218357223 */ /* 0x040fe20000000035 */
[C---:B----4-:R-:W-:Y:S01]  /*14c0*/  FFMA R47, R9.reuse, R11, R47 ;  /* 0x0000000b092f7223 */ /* 0x050fe2000000002f */
[C---:B------:R-:W-:Y:S01]  /*14d0*/  FFMA R41, R9.reuse, R15, R41 ;  /* 0x0000000f09297223 */ /* 0x040fe20000000029 */
[C---:B------:R-:W-:Y:S01]  /*14e0*/  FFMA R20, R9.reuse, R19, R32 ;  /* 0x0000001309147223 */ /* 0x040fe20000000020 */
[----:B------:R-:W-:Y:S01]  /*14f0*/  FFMA R48, R9, R23, R48 ;  /* 0x0000001709307223 */ /* 0x000fe20000000030 */
[----:B------:R-:W-:Y:S01]  /*1500*/  FFMA R28, R24, R22, R28 ;  /* 0x00000016181c7223 */ /* 0x000fe2000000001c */
[C---:B-----5:R-:W-:Y:S01]  /*1510*/  FFMA R46, R13.reuse, R11, R46 ;  /* 0x0000000b0d2e7223 */ /* 0x060fe2000000002e */
[C---:B------:R-:W-:Y:S01]  /*1520*/  FFMA R40, R13.reuse, R15, R40 ;  /* 0x0000000f0d287223 */ /* 0x040fe20000000028 */
[C---:B------:R-:W-:Y:S01]  /*1530*/  FFMA R9, R13.reuse, R19, R37 ;  /* 0x000000130d097223 */ /* 0x040fe20000000025 */
[----:B------:R-:W-:Y:S01]  /*1540*/  FFMA R49, R13, R23, R49 ;  /* 0x000000170d317223 */ /* 0x000fe20000000031 */
[C---:B------:R-:W-:Y:S01]  /*1550*/  FFMA R45, R8.reuse, R11, R45 ;  /* 0x0000000b082d7223 */ /* 0x040fe2000000002d */
[C---:B------:R-:W-:Y:S01]  /*1560*/  FFMA R13, R8.reuse, R15, R39 ;  /* 0x0000000f080d7223 */ /* 0x040fe20000000027 */
[C---:B------:R-:W-:Y:S01]  /*1570*/  FFMA R21, R8.reuse, R19, R25 ;  /* 0x0000001308157223 */ /* 0x040fe20000000019 */
[----:B------:R-:W-:Y:S01]  /*1580*/  FFMA R50, R8, R23, R50 ;  /* 0x0000001708327223 */ /* 0x000fe20000000032 */
        /* <DEDUP_REMOVED lines=8> */
[C---:B------:R-:W-:Y:S01]  /*1610*/  FFMA R18, R35.reuse, R18, R30 ;  /* 0x0000001223127223 */ /* 0x040fe2000000001e */
[C---:B------:R-:W-:Y:S01]  /*1620*/  FFMA R42, R16.reuse, R11, R42 ;  /* 0x0000000b102a7223 */ /* 0x040fe2000000002a */
[C---:B------:R-:W-:Y:S01]  /*1630*/  FFMA R12, R16.reuse, R15, R36 ;  /* 0x0000000f100c7223 */ /* 0x040fe20000000024 */
[C---:B------:R-:W-:Y:S01]  /*1640*/  FFMA R53, R16.reuse, R19, R53 ;  /* 0x0000001310357223 */ /* 0x040fe20000000035 */
[C---:B------:R-:W-:Y:S01]  /*1650*/  FFMA R14, R35.reuse, R14, R27 ;  /* 0x0000000e230e7223 */ /* 0x040fe2000000001b */
[----:B------:R-:W-:Y:S01]  /*1660*/  FFMA R22, R35, R22, R34 ;  /* 0x0000001623167223 */ /* 0x000fe20000000022 */
[----:B------:R-:W-:Y:S01]  /*1670*/  FFMA R16, R16, R23, R28 ;  /* 0x0000001710107223 */ /* 0x000fe2000000001c */
[----:B------:R-:W0:Y:S04]  /*1680*/  LDS.128 R24, [R3+0xe20] ;  /* 0x000e200003187984 */ /* 0x000e280000000c00 */
[----:B------:R-:W2:Y:S04]  /*1690*/  LDS.128 R28, [R3+0x1220] ;  /* 0x00122000031c7984 */ /* 0x000ea80000000c00 */
[----:B------:R-:W3:Y:S01]  /*16a0*/  LDS.128 R32, [R3+0x1620] ;  /* 0x0016200003207984 */ /* 0x000ee20000000c00 */
[C---:B-1----:R-:W-:Y:S01]  /*16b0*/  FFMA R54, R10.reuse, R11, R54 ;  /* 0x0000000b0a367223 */ /* 0x042fe20000000036 */
[----:B------:R-:W-:-:S02]  /*16c0*/  FFMA R19, R10, R19, R18 ;  /* 0x000000130a137223 */ /* 0x000fc40000000012 */
[----:B------:R-:W1:Y:S01]  /*16d0*/  LDS.128 R36, [R3+0x1a20] ;  /* 0x001a200003247984 */ /* 0x000e620000000c00 */
[C---:B------:R-:W-:Y:S01]  /*16e0*/  FFMA R15, R10.reuse, R15, R14 ;  /* 0x0000000f0a0f7223 */ /* 0x040fe2000000000e */
[----:B------:R-:W-:Y:S02]  /*16f0*/  FFMA R22, R10, R23, R22 ;  /* 0x000000170a167223 */ /* 0x000fe40000000016 */
[----:B------:R-:W4:Y:S04]  /*1700*/  LDS R11, [R4.X4+0x710] ;  /* 0x00071000040b7984 */ /* 0x000f280000004800 */
[----:B------:R-:W5:Y:S04]  /*1710*/  LDS R18, [R4.X4+0x720] ;  /* 0x0007200004127984 */ /* 0x000f680000004800 */
[----:B------:R-:W5:Y:S04]  /*1720*/  LDS R14, [R4.X4+0x718] ;  /* 0x00071800040e7984 */ /* 0x000f680000004800 */
[----:B------:R-:W5:Y:S04]  /*1730*/  LDS R58, [R4.X4+0x700] ;  /* 0x00070000043a7984 */ /* 0x000f680000004800 */
[----:B------:R-:W5:Y:S04]  /*1740*/  LDS R10, [R4.X4+0x728] ;  /* 0x00072800040a7984 */ /* 0x000f680000004800 */
[----:B------:R-:W5:Y:S01]  /*1750*/  LDS R23, [R4.X4+0x730] ;  /* 0x0007300004177984 */ /* 0x000f620000004800 */
[-C--:B0-----:R-:W-:Y:S01]  /*1760*/  FFMA R46, R24, R57.reuse, R46 ;  /* 0x00000039182e7223 */ /* 0x081fe2000000002e */
[-C--:B--2---:R-:W-:Y:S01]  /*1770*/  FFMA R40, R28, R57.reuse, R40 ;  /* 0x000000391c287223 */ /* 0x084fe20000000028 */
[-C--:B---3--:R-:W-:Y:S01]  /*1780*/  FFMA R9, R32, R57.reuse, R9 ;  /* 0x0000003920097223 */ /* 0x088fe20000000009 */
[----:B-1----:R-:W-:Y:S01]  /*1790*/  FFMA R49, R36, R57, R49 ;  /* 0x0000003924317223 */ /* 0x002fe20000000031 */
[-C--:B----4-:R-:W-:Y:S01]  /*17a0*/  FFMA R45, R24, R11.reuse, R45 ;  /* 0x0000000b182d7223 */ /* 0x090fe2000000002d */
[-C--:B------:R-:W-:Y:S01]  /*17b0*/  FFMA R13, R28, R11.reuse, R13 ;  /* 0x0000000b1c0d7223 */ /* 0x080fe2000000000d */
[-C--:B------:R-:W-:Y:S01]  /*17c0*/  FFMA R21, R32, R11.reuse, R21 ;  /* 0x0000000b20157223 */ /* 0x080fe20000000015 */
[----:B------:R-:W-:Y:S01]  /*17d0*/  FFMA R50, R36, R11, R50 ;  /* 0x0000000b24327223 */ /* 0x000fe20000000032 */
[-C--:B-----5:R-:W-:Y:S01]  /*17e0*/  FFMA R56, R24, R18.reuse, R56 ;  /* 0x0000001218387223 */ /* 0x0a0fe20000000038 */
[----:B------:R-:W0:Y:S01]  /*17f0*/  LDS R11, [R4.X4+0x7e0] ;  /* 0x0007e000040b7984 */ /* 0x000e220000004800 */
[-C--:B------:R-:W-:Y:S01]  /*1800*/  FFMA R52, R28, R18.reuse, R52 ;  /* 0x000000121c347223 */ /* 0x080fe20000000034 */
[-C--:B------:R-:W-:Y:S01]  /*1810*/  FFMA R17, R32, R18.reuse, R17 ;  /* 0x0000001220117223 */ /* 0x080fe20000000011 */
[----:B------:R-:W-:Y:S01]  /*1820*/  FFMA R57, R36, R18, R43 ;  /* 0x0000001224397223 */ /* 0x000fe2000000002b */
[-C--:B------:R-:W-:Y:S01]  /*1830*/  FFMA R44, R24, R14.reuse, R44 ;  /* 0x0000000e182c7223 */ /* 0x080fe2000000002c */
[----:B------:R-:W1:Y:S01]  /*1840*/  LDS R18, [R4.X4+0x7f0] ;  /* 0x0007f00004127984 */ /* 0x000e620000004800 */
[-C--:B------:R-:W-:Y:S01]  /*1850*/  FFMA R8, R28, R14.reuse, R8 ;  /* 0x0000000e1c087223 */ /* 0x080fe20000000008 */
[-C--:B------:R-:W-:Y:S01]  /*1860*/  FFMA R55, R32, R14.reuse, R55 ;  /* 0x0000000e20377223 */ /* 0x080fe20000000037 */
[----:B------:R-:W-:Y:S01]  /*1870*/  FFMA R51, R36, R14, R51 ;  /* 0x0000000e24337223 */ /* 0x000fe20000000033 */
[----:B------:R-:W-:Y:S01]  /*1880*/  FFMA R47, R24, R58, R47 ;  /* 0x0000003a182f7223 */ /* 0x000fe2000000002f */
[----:B------:R-:W2:Y:S01]  /*1890*/  LDS R14, [R4.X4+0x7e8] ;  /* 0x0007e800040e7984 */ /* 0x000ea20000004800 */
[C---:B------:R-:W-:Y:S01]  /*18a0*/  FFMA R41, R58.reuse, R28, R41 ;  /* 0x0000001c3a297223 */ /* 0x040fe20000000029 */
[C---:B------:R-:W-:Y:S01]  /*18b0*/  FFMA R20, R58.reuse, R32, R20 ;  /* 0x000000203a147223 */ /* 0x040fe20000000014 */
[----:B------:R-:W-:Y:S01]  /*18c0*/  FFMA R48, R58, R36, R48 ;  /* 0x000000243a307223 */ /* 0x000fe20000000030 */
[-C--:B------:R-:W-:Y:S01]  /*18d0*/  FFMA R42, R24, R10.reuse, R42 ;  /* 0x0000000a182a7223 */ /* 0x080fe2000000002a */
[-C--:B------:R-:W-:Y:S01]  /*18e0*/  FFMA R12, R28, R10.reuse, R12 ;  /* 0x0000000a1c0c7223 */ /* 0x080fe2000000000c */
[-C--:B------:R-:W-:Y:S01]  /*18f0*/  FFMA R53, R32, R10.reuse, R53 ;  /* 0x0000000a20357223 */ /* 0x080fe20000000035 */
[----:B------:R-:W-:Y:S01]  /*1900*/  FFMA R16, R36, R10, R16 ;  /* 0x0000000a24107223 */ /* 0x000fe20000000010 */
[-C--:B------:R-:W-:Y:S01]  /*1910*/  FFMA R54, R24, R23.reuse, R54 ;  /* 0x0000001718367223 */ /* 0x080fe20000000036 */
[----:B------:R-:W3:Y:S01]  /*1920*/  LDS R10, [R4.X4+0x808] ;  /* 0x00080800040a7984 */ /* 0x000ee20000004800 */
[-C--:B------:R-:W-:Y:S01]  /*1930*/  FFMA R15, R28, R23.reuse, R15 ;  /* 0x000000171c0f7223 */ /* 0x080fe2000000000f */
[-C--:B------:R-:W-:Y:S01]  /*1940*/  FFMA R19, R32, R23.reuse, R19 ;  /* 0x0000001720137223 */ /* 0x080fe20000000013 */
[----:B------:R-:W-:Y:S01]  /*1950*/  FFMA R22, R36, R23, R22 ;  /* 0x0000001724167223 */ /* 0x000fe20000000016 */
[----:B------:R-:W4:Y:S04]  /*1960*/  LDS R58, [R4.X4+0x7f8] ;  /* 0x0007f800043a7984 */ /* 0x000f280000004800 */
[----:B------:R-:W5:Y:S04]  /*1970*/  LDS R43, [R4.X4+0x800] ;  /* 0x00080000042b7984 */ /* 0x000f680000004800 */
[----:B------:R-:W5:Y:S04]  /*1980*/  LDS R24, [R4.X4+0x810] ;  /* 0x0008100004187984 */ /* 0x000f680000004800 */
[----:B------:R-:W5:Y:S04]  /*1990*/  LDS R23, [R4.X4+0x8d0] ;  /* 0x0008d00004177984 */ /* 0x000f680000004800 */
[----:B------:R-:W5:Y:S01]  /*19a0*/  LDS R28, [R4.X4+0x8e0] ;  /* 0x0008e000041c7984 */ /* 0x000f620000004800 */
[C---:B0-----:R-:W-:Y:S01]  /*19b0*/  FFMA R47, R11.reuse, R25, R47 ;  /* 0x000000190b2f7223 */ /* 0x041fe2000000002f */
[C---:B------:R-:W-:Y:S01]  /*19c0*/  FFMA R41, R11.reuse, R29, R41 ;  /* 0x0000001d0b297223 */ /* 0x040fe20000000029 */
[C---:B------:R-:W-:Y:S01]  /*19d0*/  FFMA R20, R11.reuse, R33, R20 ;  /* 0x000000210b147223 */ /* 0x040fe20000000014 */
[----:B------:R-:W-:Y:S01]  /*19e0*/  FFMA R48, R11, R37, R48 ;  /* 0x000000250b307223 */ /* 0x000fe20000000030 */
[----:B------:R-:W0:Y:S01]  /*19f0*/  LDS R32, [R4.X4+0x8e8] ;  /* 0x0008e80004207984 */ /* 0x000e220000004800 */
[C---:B-1----:R-:W-:Y:S01]  /*1a00*/  FFMA R45, R18.reuse, R25, R45 ;  /* 0x00000019122d7223 */ /* 0x042fe2000000002d */
[C---:B------:R-:W-:Y:S01]  /*1a10*/  FFMA R13, R18.reuse, R29, R13 ;  /* 0x0000001d120d7223 */ /* 0x040fe2000000000d */
[C---:B------:R-:W-:Y:S01]  /*1a20*/  FFMA R21, R18.reuse, R33, R21 ;  /* 0x0000002112157223 */ /* 0x040fe20000000015 */
[----:B------:R-:W1:Y:S01]  /*1a30*/  LDS R11, [R4.X4+0x8c0] ;  /* 0x0008c000040b7984 */ /* 0x000e620000004800 */
[----:B------:R-:W-:Y:S01]  /*1a40*/  FFMA R50, R18, R37, R50 ;  /* 0x0000002512327223 */ /* 0x000fe20000000032 */
[C---:B--2---:R-:W-:Y:S01]  /*1a50*/  FFMA R46, R14.reuse, R25, R46 ;  /* 0x000000190e2e7223 */ /* 0x044fe2000000002e */
[C---:B------:R-:W-:Y:S01]  /*1a60*/  FFMA R40, R14.reuse, R29, R40 ;  /* 0x0000001d0e287223 */ /* 0x040fe20000000028 */
[----:B------:R-:W2:Y:S01]  /*1a70*/  LDS R18, [R4.X4+0x8d8] ;  /* 0x0008d80004127984 */ /* 0x000ea20000004800 */
[C---:B------:R-:W-:Y:S01]  /*1a80*/  FFMA R9, R14.reuse, R33, R9 ;  /* 0x000000210e097223 */ /* 0x040fe20000000009 */
[----:B------:R-:W-:-:S02]  /*1a90*/  FFMA R49, R14, R37, R49 ;  /* 0x000000250e317223 */ /* 0x000fc40000000031 */
[----:B------:R-:W2:Y:S01]  /*1aa0*/  LDS R14, [R4.X4+0x8c8] ;  /* 0x0008c800040e7984 */ /* 0x000ea20000004800 */
[C---:B---3--:R-:W-:Y:S01]  /*1ab0*/  FFMA R42, R10.reuse, R25, R42 ;  /* 0x000000190a2a7223 */ /* 0x048fe2000000002a */
[C---:B------:R-:W-:Y:S01]  /*1ac0*/  FFMA R12, R10.reuse, R29, R12 ;  /* 0x0000001d0a0c7223 */ /* 0x040fe2000000000c */
[C---:B------:R-:W-:Y:S01]  /*1ad0*/  FFMA R53, R10.reuse, R33, R53 ;  /* 0x000000210a357223 */ /* 0x040fe20000000035 */
[----:B------:R-:W-:Y:S01]  /*1ae0*/  FFMA R16, R10, R37, R16 ;  /* 0x000000250a107223 */ /* 0x000fe20000000010 */
[C---:B----4-:R-:W-:Y:S01]  /*1af0*/  FFMA R44, R58.reuse, R25, R44 ;  /* 0x000000193a2c7223 */ /* 0x050fe2000000002c */
[----:B------:R-:W3:Y:S01]  /*1b00*/  LDS R10, [R4.X4+0x8f0] ;  /* 0x0008f000040a7984 */ /* 0x000ee20000004800 */
[C---:B------:R-:W-:Y:S01]  /*1b10*/  FFMA R8, R58.reuse, R29, R8 ;  /* 0x0000001d3a087223 */ /* 0x040fe20000000008 */
[C---:B------:R-:W-:Y:S01]  /*1b20*/  FFMA R55, R58.reuse, R33, R55 ;  /* 0x000000213a377223 */ /* 0x040fe20000000037 */
[C---:B-----5:R-:W-:Y:S01]  /*1b30*/  FFMA R56, R43.reuse, R25, R56 ;  /* 0x000000192b387223 */ /* 0x060fe20000000038 */
[C---:B------:R-:W-:Y:S01]  /*1b40*/  FFMA R52, R43.reuse, R29, R52 ;  /* 0x0000001d2b347223 */ /* 0x040fe20000000034 */
[----:B------:R-:W-:Y:S01]  /*1b50*/  FFMA R51, R58, R37, R51 ;  /* 0x000000253a337223 */ /* 0x000fe20000000033 */
[----:B------:R-:W-:Y:S01]  /*1b60*/  FFMA R17, R43, R33, R17 ;  /* 0x000000212b117223 */ /* 0x000fe20000000011 */
[C---:B------:R-:W-:Y:S01]  /*1b70*/  FFMA R54, R24.reuse, R25, R54 ;  /* 0x0000001918367223 */ /* 0x040fe20000000036 */
[C---:B------:R-:W-:Y:S01]  /*1b80*/  FFMA R15, R24.reuse, R29, R15 ;  /* 0x0000001d180f7223 */ /* 0x040fe2000000000f */
[----:B------:R-:W4:Y:S01]  /*1b90*/  LDS R25, [R4.X4+0x9a0] ;  /* 0x0009a00004197984 */ /* 0x000f220000004800 */
[C---:B------:R-:W-:Y:S01]  /*1ba0*/  FFMA R19, R24.reuse, R33, R19 ;  /* 0x0000002118137223 */ /* 0x040fe20000000013 */
[-C--:B------:R-:W-:Y:S01]  /*1bb0*/  FFMA R22, R24, R37.reuse, R22 ;  /* 0x0000002518167223 */ /* 0x080fe20000000016 */
[C---:B------:R-:W-:Y:S01]  /*1bc0*/  FFMA R45, R23.reuse, R26, R45 ;  /* 0x0000001a172d7223 */ /* 0x040fe2000000002d */
[----:B------:R-:W5:Y:S01]  /*1bd0*/  LDS R29, [R4.X4+0x9a8] ;  /* 0x0009a800041d7984 */ /* 0x000f620000004800 */
[C---:B------:R-:W-:Y:S01]  /*1be0*/  FFMA R13, R23.reuse, R30, R13 ;  /* 0x0000001e170d7223 */ /* 0x040fe2000000000d */
[C---:B------:R-:W-:Y:S01]  /*1bf0*/  FFMA R21, R23.reuse, R34, R21 ;  /* 0x0000002217157223 */ /* 0x040fe20000000015 */
[----:B------:R-:W-:Y:S01]  /*1c00*/  FFMA R50, R23, R38, R50 ;  /* 0x0000002617327223 */ /* 0x000fe20000000032 */
[----:B------:R-:W5:Y:S01]  /*1c10*/  LDS R24, [R4.X4+0x9b0] ;  /* 0x0009b00004187984 */ /* 0x000f620000004800 */
[----:B------:R-:W-:Y:S01]  /*1c20*/  FFMA R57, R43, R37, R57 ;  /* 0x000000252b397223 */ /* 0x000fe20000000039 */
[C---:B------:R-:W-:Y:S01]  /*1c30*/  FFMA R56, R28.reuse, R26, R56 ;  /* 0x0000001a1c387223 */ /* 0x040fe20000000038 */
[C---:B------:R-:W-:Y:S01]  /*1c40*/  FFMA R52, R28.reuse, R30, R52 ;  /* 0x0000001e1c347223 */ /* 0x040fe20000000034 */
[----:B------:R-:W5:Y:S01]  /*1c50*/  LDS R33, [R4.X4+0x9b8] ;  /* 0x0009b80004217984 */ /* 0x000f620000004800 */
[----:B------:R-:W-:Y:S01]  /*1c60*/  FFMA R57, R28, R38, R57 ;  /* 0x000000261c397223 */ /* 0x000fe20000000039 */
[-C--:B0-----:R-:W-:Y:S01]  /*1c70*/  FFMA R42, R32, R26.reuse, R42 ;  /* 0x0000001a202a7223 */ /* 0x081fe2000000002a */
[C---:B-1----:R-:W-:Y:S01]  /*1c80*/  FFMA R47, R11.reuse, R26, R47 ;  /* 0x0000001a0b2f7223 */ /* 0x042fe2000000002f */
[C---:B------:R-:W-:Y:S01]  /*1c90*/  FFMA R41, R11.reuse, R30, R41 ;  /* 0x0000001e0b297223 */ /* 0x040fe20000000029 */
[C---:B------:R-:W-:Y:S01]  /*1ca0*/  FFMA R20, R11.reuse, R34, R20 ;  /* 0x000000220b147223 */ /* 0x040fe20000000014 */
[----:B------:R-:W-:Y:S01]  /*1cb0*/  FFMA R48, R11, R38, R48 ;  /* 0x000000260b307223 */ /* 0x000fe20000000030 */
[C---:B--2---:R-:W-:Y:S01]  /*1cc0*/  FFMA R44, R18.reuse, R26, R44 ;  /* 0x0000001a122c7223 */ /* 0x044fe2000000002c */
[----:B------:R-:W0:Y:S01]  /*1cd0*/  LDS R11, [R4.X4+0x9c0] ;  /* 0x0009c000040b7984 */ /* 0x000e220000004800 */
[C---:B------:R-:W-:Y:S01]  /*1ce0*/  FFMA R8, R18.reuse, R30, R8 ;  /* 0x0000001e12087223 */ /* 0x040fe20000000008 */
[C---:B------:R-:W-:Y:S01]  /*1cf0*/  FFMA R55, R18.reuse, R34, R55 ;  /* 0x0000002212377223 */ /* 0x040fe20000000037 */
[----:B------:R-:W-:Y:S01]  /*1d00*/  FFMA R51, R18, R38, R51 ;  /* 0x0000002612337223 */ /* 0x000fe20000000033 */
[----:B------:R-:W1:Y:S01]  /*1d10*/  LDS R23, [R4.X4+0x9d0] ;  /* 0x0009d00004177984 */ /* 0x000e620000004800 */
[C---:B------:R-:W-:Y:S01]  /*1d20*/  FFMA R46, R14.reuse, R26, R46 ;  /* 0x0000001a0e2e7223 */ /* 0x040fe2000000002e */
[C---:B------:R-:W-:Y:S01]  /*1d30*/  FFMA R40, R14.reuse, R30, R40 ;  /* 0x0000001e0e287223 */ /* 0x040fe20000000028 */
[C---:B------:R-:W-:Y:S01]  /*1d40*/  FFMA R9, R14.reuse, R34, R9 ;  /* 0x000000220e097223 */ /* 0x040fe20000000009 */
[----:B------:R-:W2:Y:S01]  /*1d50*/  LDS R18, [R4.X4+0x9c8] ;  /* 0x0009c80004127984 */ /* 0x000ea20000004800 */
[----:B------:R-:W-:Y:S01]  /*1d60*/  FFMA R49, R14, R38, R49 ;  /* 0x000000260e317223 */ /* 0x000fe20000000031 */
[----:B------:R-:W-:Y:S01]  /*1d70*/  FFMA R14, R28, R34, R17 ;  /* 0x000000221c0e7223 */ /* 0x000fe20000000011 */
[----:B---3--:R-:W-:Y:S01]  /*1d80*/  FFMA R54, R10, R26, R54 ;  /* 0x0000001a0a367223 */ /* 0x008fe20000000036 */
[C---:B------:R-:W-:Y:S01]  /*1d90*/  FFMA R17, R32.reuse, R30, R12 ;  /* 0x0000001e20117223 */ /* 0x040fe2000000000c */
[C---:B------:R-:W-:Y:S01]  /*1da0*/  FFMA R53, R32.reuse, R34, R53 ;  /* 0x0000002220357223 */ /* 0x040fe20000000035 */
[----:B------:R-:W-:Y:S01]  /*1db0*/  FFMA R16, R32, R38, R16 ;  /* 0x0000002620107223 */ /* 0x000fe20000000010 */
[C---:B------:R-:W-:Y:S01]  /*1dc0*/  FFMA R30, R10.reuse, R30, R15 ;  /* 0x0000001e0a1e7223 */ /* 0x040fe2000000000f */
[C---:B------:R-:W-:Y:S01]  /*1dd0*/  FFMA R34, R10.reuse, R34, R19 ;  /* 0x000000220a227223 */ /* 0x040fe20000000013 */
[----:B------:R-:W-:Y:S01]  /*1de0*/  FFMA R22, R10, R38, R22 ;  /* 0x000000260a167223 */ /* 0x000fe20000000016 */
[----:B------:R-:W-:Y:S01]  /*1df0*/  LDS R58, [R4.X4+0xa80] ;  /* 0x000a8000043a7984 */ /* 0x000fe20000004800 */
        /* <DEDUP_REMOVED lines=15> */
[----:B------:R-:W-:Y:S01]  /*1ef0*/  FFMA R51, R33, R39, R51 ;  /* 0x0000002721337223 */ /* 0x000fe20000000033 */
[----:B------:R-:W-:Y:S01]  /*1f00*/  LDS R36, [R4.X4+0xa98] ;  /* 0x000a980004247984 */ /* 0x000fe20000004800 */
[C---:B0-----:R-:W-:Y:S01]  /*1f10*/  FFMA R56, R11.reuse, R27, R56 ;  /* 0x0000001b0b387223 */ /* 0x041fe20000000038 */
[C---:B------:R-:W-:Y:S01]  /*1f20*/  FFMA R52, R11.reuse, R31, R52 ;  /* 0x0000001f0b347223 */ /* 0x040fe20000000034 */
[C---:B------:R-:W-:Y:S01]  /*1f30*/  FFMA R32, R11.reuse, R35, R14 ;  /* 0x000000230b207223 */ /* 0x040fe2000000000e */
[----:B------:R-:W-:Y:S01]  /*1f40*/  FFMA R59, R11, R39, R57 ;  /* 0x000000270b3b7223 */ /* 0x000fe20000000039 */
[----:B------:R-:W-:Y:S01]  /*1f50*/  LDS R33, [R4.X4+0xa90] ;  /* 0x000a900004217984 */ /* 0x000fe20000004800 */
[C---:B-1----:R-:W-:Y:S01]  /*1f60*/  FFMA R54, R23.reuse, R27, R54 ;  /* 0x0000001b17367223 */ /* 0x042fe20000000036 */
[C---:B------:R-:W-:Y:S01]  /*1f70*/  FFMA R30, R23.reuse, R31, R30 ;  /* 0x0000001f171e7223 */ /* 0x040fe2000000001e */
[C---:B------:R-:W-:Y:S01]  /*1f80*/  FFMA R34, R23.reuse, R35, R34 ;  /* 0x0000002317227223 */ /* 0x040fe20000000022 */
[----:B------:R-:W-:Y:S01]  /*1f90*/  LDS R57, [R4.X4+0xa88] ;  /* 0x000a880004397984 */ /* 0x000fe20000004800 */
[C---:B--2---:R-:W-:Y:S01]  /*1fa0*/  FFMA R42, R18.reuse, R27, R42 ;  /* 0x0000001b122a7223 */ /* 0x044fe2000000002a */
[C---:B------:R-:W-:Y:S01]  /*1fb0*/  FFMA R60, R18.reuse, R31, R17 ;  /* 0x0000001f123c7223 */ /* 0x040fe20000000011 */
[C---:B------:R-:W-:Y:S01]  /*1fc0*/  FFMA R53, R18.reuse, R35, R53 ;  /* 0x0000002312357223 */ /* 0x040fe20000000035 */
[----:B------:R-:W-:Y:S01]  /*1fd0*/  LDS R37, [R4.X4+0xaa0] ;  /* 0x000aa00004257984 */ /* 0x000fe20000004800 */
[-C--:B------:R-:W-:Y:S01]  /*1fe0*/  FFMA R61, R18, R39.reuse, R16 ;  /* 0x00000027123d7223 */ /* 0x080fe20000000010 */
[----:B------:R-:W-:-:S02]  /*1ff0*/  FFMA R39, R23, R39, R22 ;  /* 0x0000002717277223 */ /* 0x000fc40000000016 */
[----:B------:R-:W-:Y:S04]  /*2000*/  LDS R38, [R4.X4+0xaa8] ;  /* 0x000aa80004267984 */ /* 0x000fe80000004800 */
[----:B------:R-:W-:Y:S04]  /*2010*/  LDS R43, [R4.X4+0xab0] ;  /* 0x000ab000042b7984 */ /* 0x000fe80000004800 */
[----:B------:R-:W0:Y:S04]  /*2020*/  LDS.128 R8, [R3+0x1230] ;  /* 0x0012300003087984 */ /* 0x000e280000000c00 */
[----:B------:R-:W1:Y:S04]  /*2030*/  LDS.128 R16, [R3+0x1630] ;  /* 0x0016300003107984 */ /* 0x000e680000000c00 */
[----:B------:R-:W2:Y:S04]  /*2040*/  LDS.128 R12, [R3+0xe30] ;  /* 0x000e3000030c7984 */ /* 0x000ea80000000c00 */
[----:B------:R-:W3:Y:S04]  /*2050*/  LDS.128 R20, [R3+0x1a30] ;  /* 0x001a300003147984 */ /* 0x000ee80000000c00 */
[----:B------:R-:W4:Y:S04]  /*2060*/  LDS R3, [R4.X4+0xb60] ;  /* 0x000b600004037984 */ /* 0x000f280000004800 */
[----:B------:R-:W5:Y:S04]  /*2070*/  LDS R27, [R4.X4+0xb78] ;  /* 0x000b7800041b7984 */ /* 0x000f680000004800 */
[----:B------:R-:W4:Y:S04]  /*2080*/  LDS R31, [R4.X4+0xb88] ;  /* 0x000b8800041f7984 */ /* 0x000f280000004800 */
[----:B------:R-:W4:Y:S01]  /*2090*/  LDS R35, [R4.X4+0xb90] ;  /* 0x000b900004237984 */ /* 0x000f220000004800 */
[----:B0-----:R-:W-:Y:S01]  /*20a0*/  FFMA R41, R58, R8, R41 ;  /* 0x000000083a297223 */ /* 0x001fe20000000029 */
[C---:B------:R-:W-:Y:S01]  /*20b0*/  FFMA R40, R8.reuse, R57, R40 ;  /* 0x0000003908287223 */ /* 0x040fe20000000028 */
[C---:B------:R-:W-:Y:S01]  /*20c0*/  FFMA R28, R8.reuse, R33, R28 ;  /* 0x00000021081c7223 */ /* 0x040fe2000000001c */
[C---:B------:R-:W-:Y:S01]  /*20d0*/  FFMA R24, R8.reuse, R36, R24 ;  /* 0x0000002408187223 */ /* 0x040fe20000000018 */
[C---:B------:R-:W-:Y:S01]  /*20e0*/  FFMA R52, R8.reuse, R37, R52 ;  /* 0x0000002508347223 */ /* 0x040fe20000000034 */
[C---:B------:R-:W-:Y:S01]  /*20f0*/  FFMA R60, R8.reuse, R38, R60 ;  /* 0x00000026083c7223 */ /* 0x040fe2000000003c */
[----:B------:R-:W-:Y:S01]  /*2100*/  FFMA R30, R8, R43, R30 ;  /* 0x0000002b081e7223 */ /* 0x000fe2000000001e */
[----:B-1----:R-:W-:Y:S01]  /*2110*/  FFMA R26, R58, R16, R26 ;  /* 0x000000103a1a7223 */ /* 0x002fe2000000001a */
[----:B------:R-:W0:Y:S01]  /*2120*/  LDS R8, [R4.X4+0xb68] ;  /* 0x000b680004087984 */ /* 0x000e220000004800 */
[C---:B------:R-:W-:Y:S01]  /*2130*/  FFMA R25, R16.reuse, R57, R25 ;  /* 0x0000003910197223 */ /* 0x040fe20000000019 */
[C---:B------:R-:W-:Y:S01]  /*2140*/  FFMA R29, R16.reuse, R33, R29 ;  /* 0x00000021101d7223 */ /* 0x040fe2000000001d */
[C---:B------:R-:W-:Y:S01]  /*2150*/  FFMA R55, R16.reuse, R36, R55 ;  /* 0x0000002410377223 */ /* 0x040fe20000000037 */
[C---:B------:R-:W-:Y:S01]  /*2160*/  FFMA R32, R16.reuse, R37, R32 ;  /* 0x0000002510207223 */ /* 0x040fe20000000020 */
[C---:B------:R-:W-:Y:S01]  /*2170*/  FFMA R53, R16.reuse, R38, R53 ;  /* 0x0000002610357223 */ /* 0x040fe20000000035 */
[----:B------:R-:W-:Y:S01]  /*2180*/  FFMA R34, R16, R43, R34 ;  /* 0x0000002b10227223 */ /* 0x000fe20000000022 */
[CC--:B--2---:R-:W-:Y:S01]  /*2190*/  FFMA R45, R12.reuse, R33.reuse, R45 ;  /* 0x000000210c2d7223 */ /* 0x0c4fe2000000002d */
[-C--:B------:R-:W-:Y:S01]  /*21a0*/  FFMA R44, R12, R36.reuse, R44 ;  /* 0x000000240c2c7223 */ /* 0x080fe2000000002c */
[----:B------:R-:W1:Y:S01]  /*21b0*/  LDS R16, [R4.X4+0xb70] ;  /* 0x000b700004107984 */ /* 0x000e620000004800 */
[C---:B---3--:R-:W-:Y:S01]  /*21c0*/  FFMA R50, R20.reuse, R33, R50 ;  /* 0x0000002114327223 */ /* 0x048fe20000000032 */
[----:B------:R-:W-:Y:S01]  /*21d0*/  FFMA R51, R20, R36, R51 ;  /* 0x0000002414337223 */ /* 0x000fe20000000033 */
[----:B------:R-:W-:Y:S01]  /*21e0*/  FFMA R48, R58, R20, R48 ;  /* 0x000000143a307223 */ /* 0x000fe20000000030 */
[----:B------:R-:W2:Y:S01]  /*21f0*/  LDS R33, [R4.X4+0xb80] ;  /* 0x000b800004217984 */ /* 0x000ea20000004800 */
[C---:B------:R-:W-:Y:S01]  /*2200*/  FFMA R49, R20.reuse, R57, R49 ;  /* 0x0000003914317223 */ /* 0x040fe20000000031 */
[C---:B------:R-:W-:Y:S01]  /*2210*/  FFMA R59, R20.reuse, R37, R59 ;  /* 0x00000025143b7223 */ /* 0x040fe2000000003b */
[C---:B------:R-:W-:Y:S01]  /*2220*/  FFMA R61, R20.reuse, R38, R61 ;  /* 0x00000026143d7223 */ /* 0x040fe2000000003d */
[----:B------:R-:W3:Y:S01]  /*2230*/  LDS R36, [R4.X4+0xc48] ;  /* 0x000c480004247984 */ /* 0x000ee20000004800 */
[----:B------:R-:W-:Y:S01]  /*2240*/  FFMA R39, R20, R43, R39 ;  /* 0x0000002b14277223 */ /* 0x000fe20000000027 */
[C---:B------:R-:W-:Y:S01]  /*2250*/  FFMA R46, R12.reuse, R57, R46 ;  /* 0x000000390c2e7223 */ /* 0x040fe2000000002e */
[C---:B------:R-:W-:Y:S01]  /*2260*/  FFMA R47, R12.reuse, R58, R47 ;  /* 0x0000003a0c2f7223 */ /* 0x040fe2000000002f */
[----:B------:R-:W3:Y:S01]  /*2270*/  LDS R20, [R4.X4+0xc40] ;  /* 0x000c400004147984 */ /* 0x000ee20000004800 */
[C---:B------:R-:W-:Y:S01]  /*2280*/  FFMA R56, R12.reuse, R37, R56 ;  /* 0x000000250c387223 */ /* 0x040fe20000000038 */
[C---:B------:R-:W-:Y:S01]  /*2290*/  FFMA R42, R12.reuse, R38, R42 ;  /* 0x000000260c2a7223 */ /* 0x040fe2000000002a */
[C---:B----4-:R-:W-:Y:S01]  /*22a0*/  FFMA R47, R3.reuse, R13, R47 ;  /* 0x0000000d032f7223 */ /* 0x050fe2000000002f */
[C---:B------:R-:W-:Y:S01]  /*22b0*/  FFMA R41, R3.reuse, R9, R41 ;  /* 0x0000000903297223 */ /* 0x040fe20000000029 */
[----:B------:R-:W-:Y:S01]  /*22c0*/  FFMA R26, R3, R17, R26 ;  /* 0x00000011031a7223 */ /* 0x000fe2000000001a */
[C---:B-----5:R-:W-:Y:S01]  /*22d0*/  FFMA R44, R27.reuse, R13, R44 ;  /* 0x0000000d1b2c7223 */ /* 0x060fe2000000002c */
[C---:B------:R-:W-:Y:S01]  /*22e0*/  FFMA R24, R27.reuse, R9, R24 ;  /* 0x000000091b187223 */ /* 0x040fe20000000018 */
[C---:B------:R-:W-:Y:S01]  /*22f0*/  FFMA R55, R27.reuse, R17, R55 ;  /* 0x000000111b377223 */ /* 0x040fe20000000037 */
[----:B------:R-:W-:Y:S01]  /*2300*/  FFMA R51, R27, R21, R51 ;  /* 0x000000151b337223 */ /* 0x000fe20000000033 */
[----:B------:R-:W-:Y:S01]  /*2310*/  FFMA R12, R12, R43, R54 ;  /* 0x0000002b0c0c7223 */ /* 0x000fe20000000036 */
[----:B------:R-:W-:Y:S01]  /*2320*/  FFMA R3, R3, R21, R48 ;  /* 0x0000001503037223 */ /* 0x000fe20000000030 */
[----:B------:R-:W4:Y:S01]  /*2330*/  LDS R37, [R4.X4+0xc50] ;  /* 0x000c500004257984 */ /* 0x000f220000004800 */
[-C--:B------:R-:W-:Y:S01]  /*2340*/  FFMA R60, R31, R9.reuse, R60 ;  /* 0x000000091f3c7223 */ /* 0x080fe2000000003c */
[----:B------:R-:W-:Y:S01]  /*2350*/  FFMA R30, R35, R9, R30 ;  /* 0x00000009231e7223 */ /* 0x000fe2000000001e */
[C---:B------:R-:W-:Y:S01]  /*2360*/  FFMA R42, R31.reuse, R13, R42 ;  /* 0x0000000d1f2a7223 */ /* 0x040fe2000000002a */
[----:B------:R-:W5:Y:S01]  /*2370*/  LDS R27, [R4.X4+0xc60] ;  /* 0x000c6000041b7984 */ /* 0x000f620000004800 */
[C---:B------:R-:W-:Y:S01]  /*2380*/  FFMA R53, R31.reuse, R17, R53 ;  /* 0x000000111f357223 */ /* 0x040fe20000000035 */
[----:B------:R-:W-:Y:S01]  /*2390*/  FFMA R61, R31, R21, R61 ;  /* 0x000000151f3d7223 */ /* 0x000fe2000000003d */
[C---:B0-----:R-:W-:Y:S01]  /*23a0*/  FFMA R46, R8.reuse, R13, R46 ;  /* 0x0000000d082e7223 */ /* 0x041fe2000000002e */
[C---:B------:R-:W-:Y:S01]  /*23b0*/  FFMA R40, R8.reuse, R9, R40 ;  /* 0x0000000908287223 */ /* 0x040fe20000000028 */
[C---:B------:R-:W-:Y:S01]  /*23c0*/  FFMA R25, R8.reuse, R17, R25 ;  /* 0x0000001108197223 */ /* 0x040fe20000000019 */
[----:B------:R-:W-:Y:S01]  /*23d0*/  FFMA R8, R8, R21, R49 ;  /* 0x0000001508087223 */ /* 0x000fe20000000031 */
[----:B------:R-:W0:Y:S01]  /*23e0*/  LDS R38, [R4.X4+0xc68] ;  /* 0x000c680004267984 */ /* 0x000e220000004800 */
[C---:B------:R-:W-:Y:S01]  /*23f0*/  FFMA R34, R35.reuse, R17, R34 ;  /* 0x0000001123227223 */ /* 0x040fe20000000022 */
[----:B------:R-:W-:-:S02]  /*2400*/  FFMA R39, R35, R21, R39 ;  /* 0x0000001523277223 */ /* 0x000fc40000000027 */
[----:B------:R-:W0:Y:S01]  /*2410*/  LDS R49, [R4.X4+0xd28] ;  /* 0x000d280004317984 */ /* 0x000e220000004800 */
[C---:B-1----:R-:W-:Y:S01]  /*2420*/  FFMA R45, R16.reuse, R13, R45 ;  /* 0x0000000d102d7223 */ /* 0x042fe2000000002d */
[C---:B------:R-:W-:Y:S01]  /*2430*/  FFMA R28, R16.reuse, R9, R28 ;  /* 0x00000009101c7223 */ /* 0x040fe2000000001c */
[C---:B------:R-:W-:Y:S01]  /*2440*/  FFMA R29, R16.reuse, R17, R29 ;  /* 0x00000011101d7223 */ /* 0x040fe2000000001d */
[----:B------:R-:W-:Y:S01]  /*2450*/  FFMA R50, R16, R21, R50 ;  /* 0x0000001510327223 */ /* 0x000fe20000000032 */
[C---:B--2---:R-:W-:Y:S01]  /*2460*/  FFMA R56, R33.reuse, R13, R56 ;  /* 0x0000000d21387223 */ /* 0x044fe20000000038 */
[----:B------:R-:W1:Y:S01]  /*2470*/  LDS R16, [R4.X4+0xc58] ;  /* 0x000c580004107984 */ /* 0x000e620000004800 */
[C---:B------:R-:W-:Y:S01]  /*2480*/  FFMA R52, R33.reuse, R9, R52 ;  /* 0x0000000921347223 */ /* 0x040fe20000000034 */
[C---:B------:R-:W-:Y:S01]  /*2490*/  FFMA R32, R33.reuse, R17, R32 ;  /* 0x0000001121207223 */ /* 0x040fe20000000020 */
[----:B------:R-:W-:Y:S01]  /*24a0*/  FFMA R59, R33, R21, R59 ;  /* 0x00000015213b7223 */ /* 0x000fe2000000003b */
[C---:B---3--:R-:W-:Y:S01]  /*24b0*/  FFMA R46, R36.reuse, R14, R46 ;  /* 0x0000000e242e7223 */ /* 0x048fe2000000002e */
[C---:B------:R-:W-:Y:S01]  /*24c0*/  FFMA R40, R36.reuse, R10, R40 ;  /* 0x0000000a24287223 */ /* 0x040fe20000000028 */
[C---:B------:R-:W-:Y:S01]  /*24d0*/  FFMA R25, R36.reuse, R18, R25 ;  /* 0x0000001224197223 */ /* 0x040fe20000000019 */
[----:B------:R-:W2:Y:S01]  /*24e0*/  LDS R33, [R4.X4+0xc70] ;  /* 0x000c700004217984 */ /* 0x000ea20000004800 */
[----:B------:R-:W-:Y:S01]  /*24f0*/  FFMA R36, R36, R22, R8 ;  /* 0x0000001624247223 */ /* 0x000fe20000000008 */
[C---:B------:R-:W-:Y:S01]  /*2500*/  FFMA R47, R20.reuse, R14, R47 ;  /* 0x0000000e142f7223 */ /* 0x040fe2000000002f */
[C---:B------:R-:W-:Y:S01]  /*2510*/  FFMA R41, R20.reuse, R10, R41 ;  /* 0x0000000a14297223 */ /* 0x040fe20000000029 */
[----:B------:R-:W3:Y:S01]  /*2520*/  LDS R9, [R4.X4+0xd30] ;  /* 0x000d300004097984 */ /* 0x000ee20000004800 */
[C---:B------:R-:W-:Y:S01]  /*2530*/  FFMA R26, R20.reuse, R18, R26 ;  /* 0x00000012141a7223 */ /* 0x040fe2000000001a */
[----:B------:R-:W-:Y:S01]  /*2540*/  FFMA R13, R35, R13, R12 ;  /* 0x0000000d230d7223 */ /* 0x000fe2000000000c */
[----:B------:R-:W-:Y:S01]  /*2550*/  FFMA R20, R20, R22, R3 ;  /* 0x0000001614147223 */ /* 0x000fe20000000003 */
[----:B------:R-:W3:Y:S04]  /*2560*/  LDS R8, [R4.X4+0xd40] ;  /* 0x000d400004087984 */ /* 0x000ee80000004800 */
[----:B------:R-:W3:Y:S01]  /*2570*/  LDS R48, [R4.X4+0xd20] ;  /* 0x000d200004307984 */ /* 0x000ee20000004800 */
[C---:B----4-:R-:W-:Y:S01]  /*2580*/  FFMA R45, R37.reuse, R14, R45 ;  /* 0x0000000e252d7223 */ /* 0x050fe2000000002d */
[C---:B------:R-:W-:Y:S01]  /*2590*/  FFMA R28, R37.reuse, R10, R28 ;  /* 0x0000000a251c7223 */ /* 0x040fe2000000001c */
[C---:B------:R-:W-:Y:S01]  /*25a0*/  FFMA R29, R37.reuse, R18, R29 ;  /* 0x00000012251d7223 */ /* 0x040fe2000000001d */
[----:B------:R-:W4:Y:S01]  /*25b0*/  LDS R3, [R4.X4+0xd38] ;  /* 0x000d380004037984 */ /* 0x000f220000004800 */
[----:B------:R-:W-:Y:S01]  /*25c0*/  FFMA R50, R37, R22, R50 ;  /* 0x0000001625327223 */ /* 0x000fe20000000032 */
[C---:B-----5:R-:W-:Y:S01]  /*25d0*/  FFMA R52, R27.reuse, R10, R52 ;  /* 0x0000000a1b347223 */ /* 0x060fe20000000034 */
[C---:B------:R-:W-:Y:S01]  /*25e0*/  FFMA R56, R27.reuse, R14, R56 ;  /* 0x0000000e1b387223 */ /* 0x040fe20000000038 */
[----:B------:R-:W5:Y:S01]  /*25f0*/  LDS R12, [R4.X4+0xd48] ;  /* 0x000d4800040c7984 */ /* 0x000f620000004800 */
        /* <DEDUP_REMOVED lines=14> */
[-C--:B------:R-:W-:Y:S01]  /*26e0*/  FFMA R44, R16, R14.reuse, R44 ;  /* 0x0000000e102c7223 */ /* 0x080fe2000000002c */
        /* <DEDUP_REMOVED lines=24> */
[C---:B0-----:R-:W-:Y:S01]  /*2870*/  FFMA R54, R4.reuse, R15, R13 ;  /* 0x0000000f04367223 */ /* 0x041fe2000000000d */
[C---:B------:R-:W-:Y:S01]  /*2880*/  FFMA R11, R4.reuse, R11, R30 ;  /* 0x0000000b040b7223 */ /* 0x040fe2000000001e */
[C---:B------:R-:W-:Y:S01]  /*2890*/  FFMA R19, R4.reuse, R19, R34 ;  /* 0x0000001304137223 */ /* 0x040fe20000000022 */
[----:B------:R-:W-:Y:S01]  /*28a0*/  FFMA R55, R4, R23, R22 ;  /* 0x0000001704377223 */ /* 0x000fe20000000016 */
[----:B------:R-:W-:Y:S01]  /*28b0*/  @P0 CALL.REL.NOINC `(.L_x_15) ;  /* 0x0000001000000944 */ /* 0x000fe20003c00000 */
[----:B------:R-:W-:Y:S05]  /*28c0*/  BRA `(.L_x_16) ;  /* 0xffffd85000007947 */ /* 0x000fea000383ffff */
.L_x_15:
[----:B------:R-:W0:Y:S01]  /*28d0*/  S2R R20, SR_TID.Z ;  /* 0x0000000000147919 */ /* 0x000e220000002300 */
[----:B------:R-:W-:Y:S01]  /*28e0*/  MOV R3, 0x4 ;  /* 0x0000000400037802 */ /* 0x000fe20000000f00 */
[----:B------:R-:W-:Y:S01]  /*28f0*/  ULDC.64 UR4, c[0x0][0x118] ;  /* 0x0000460000047ab9 */ /* 0x000fe20000000a00 */
[----:B0-----:R-:W-:-:S05]  /*2900*/  LEA R12, R7, R20, 0x6 ;  /* 0x00000014070c7211 */ /* 0x001fca00078e30ff */
[----:B------:R-:W-:-:S05]  /*2910*/  IMAD.WIDE R12, R12, R3, c[0x0][0x178] ;  /* 0x00005e000c0c7625 */ /* 0x000fca00078e0203 */
[----:B------:R-:W2:Y:S04]  /*2920*/  LDG.E.CONSTANT R21, [R12.64] ;  /* 0x000000040c157981 */ /* 0x000ea8000c1e9900 */
[----:B------:R-:W3:Y:S04]  /*2930*/  LDG.E.CONSTANT R14, [R12.64+0x40] ;  /* 0x000040040c0e7981 */ /* 0x000ee8000c1e9900 */
[----:B------:R0:W4:Y:S04]  /*2940*/  LDG.E.CONSTANT R15, [R12.64+0x80] ;  /* 0x000080040c0f7981 */ /* 0x000128000c1e9900 */
[----:B------:R0:W5:Y:S01]  /*2950*/  LDG.E.CONSTANT R4, [R12.64+0xc0] ;  /* 0x0000c0040c047981 */ /* 0x000162000c1e9900 */
[----:B------:R-:W-:-:S04]  /*2960*/  IMAD R2, R20, 0x310, R2 ;  /* 0x0000031014027824 */ /* 0x000fc800078e0202 */
[----:B------:R-:W-:-:S04]  /*2970*/  IMAD R7, R7, 0xc400, R2 ;  /* 0x0000c40007077824 */ /* 0x000fc800078e0202 */
[----:B------:R-:W-:-:S04]  /*2980*/  IMAD R7, R6, 0x70, R7 ;  /* 0x0000007006077824 */ /* 0x000fc800078e0207 */
[----:B------:R-:W-:-:S04]  /*2990*/  IMAD R0, R0, 0x1c, R7 ;  /* 0x0000001c00007824 */ /* 0x000fc800078e0207 */
[----:B------:R-:W-:-:S04]  /*29a0*/  IMAD R0, R5, 0xe, R0 ;  /* 0x0000000e05007824 */ /* 0x000fc800078e0200 */
[----:B------:R-:W-:Y:S01]  /*29b0*/  IMAD.WIDE R2, R0, R3, c[0x0][0x160] ;  /* 0x0000580000027625 */ /* 0x000fe200078e0203 */
[--C-:B--2---:R-:W-:Y:S01]  /*29c0*/  FADD R46, R46, R21.reuse ;  /* 0x000000152e2e7221 */ /* 0x104fe20000000000 */
[--C-:B------:R-:W-:Y:S01]  /*29d0*/  FADD R44, R44, R21.reuse ;  /* 0x000000152c2c7221 */ /* 0x100fe20000000000 */
[--C-:B------:R-:W-:Y:S01]  /*29e0*/  FADD R42, R42, R21.reuse ;  /* 0x000000152a2a7221 */ /* 0x100fe20000000000 */
[----:B------:R-:W-:Y:S01]  /*29f0*/  FADD R47, R47, R21 ;  /* 0x000000152f2f7221 */ /* 0x000fe20000000000 */
[--C-:B---3--:R-:W-:Y:S01]  /*2a00*/  FADD R40, R40, R14.reuse ;  /* 0x0000000e28287221 */ /* 0x108fe20000000000 */
[----:B------:R-:W-:Y:S01]  /*2a10*/  FMNMX R5, RZ, R46, !PT ;  /* 0x0000002eff057209 */ /* 0x000fe20007800000 */
[--C-:B------:R-:W-:Y:S01]  /*2a20*/  FADD R38, R38, R14.reuse ;  /* 0x0000000e26267221 */ /* 0x100fe20000000000 */
[----:B------:R-:W-:Y:S01]  /*2a30*/  FMNMX R7, RZ, R44, !PT ;  /* 0x0000002cff077209 */ /* 0x000fe20007800000 */
[--C-:B------:R-:W-:Y:S01]  /*2a40*/  FADD R36, R36, R14.reuse ;  /* 0x0000000e24247221 */ /* 0x100fe20000000000 */
[--C-:B------:R-:W-:Y:S01]  /*2a50*/  FADD R41, R41, R14.reuse ;  /* 0x0000000e29297221 */ /* 0x100fe20000000000 */
[--C-:B------:R-:W-:Y:S01]  /*2a60*/  FADD R39, R39, R14.reuse ;  /* 0x0000000e27277221 */ /* 0x100fe20000000000 */
[--C-:B------:R-:W-:Y:S01]  /*2a70*/  FADD R37, R37, R14.reuse ;  /* 0x0000000e25257221 */ /* 0x100fe20000000000 */
[----:B------:R1:W-:Y:S01]  /*2a80*/  STG.E [R2.64+0x8], R5 ;  /* 0x0000080502007986 */ /* 0x0003e2000c101904 */
[----:B------:R-:W-:Y:S01]  /*2a90*/  FADD R14, R11, R14 ;  /* 0x0000000e0b0e7221 */ /* 0x000fe20000000000 */
[----:B0-----:R-:W-:Y:S01]  /*2aa0*/  FMNMX R13, RZ, R42, !PT ;  /* 0x0000002aff0d7209 */ /* 0x001fe20007800000 */
[--C-:B----4-:R-:W-:Y:S01]  /*2ab0*/  FADD R18, R18, R15.reuse ;  /* 0x0000000f12127221 */ /* 0x110fe20000000000 */
[----:B------:R0:W-:Y:S01]  /*2ac0*/  STG.E [R2.64+0x18], R7 ;  /* 0x0000180702007986 */ /* 0x0001e2000c101904 */
[----:B------:R-:W-:Y:S01]  /*2ad0*/  FMNMX R11, RZ, R36, !PT ;  /* 0x00000024ff0b7209 */ /* 0x000fe20007800000 */
[--C-:B------:R-:W-:Y:S01]  /*2ae0*/  FADD R16, R16, R15.reuse ;  /* 0x0000000f10107221 */ /* 0x100fe20000000000 */
[--C-:B------:R-:W-:Y:S01]  /*2af0*/  FADD R10, R10, R15.reuse ;  /* 0x0000000f0a0a7221 */ /* 0x100fe20000000000 */
[----:B------:R-:W-:Y:S01]  /*2b00*/  FADD R0, R9, R15 ;  /* 0x0000000f09007221 */ /* 0x000fe20000000000 */
[----:B------:R2:W-:Y:S01]  /*2b10*/  STG.E [R2.64+0x28], R13 ;  /* 0x0000280d02007986 */ /* 0x0005e2000c101904 */
[--C-:B------:R-:W-:Y:S01]  /*2b20*/  FADD R45, R45, R21.reuse ;  /* 0x000000152d2d7221 */ /* 0x100fe20000000000 */
[----:B------:R-:W-:Y:S01]  /*2b30*/  FADD R43, R43, R21 ;  /* 0x000000152b2b7221 */ /* 0x000fe20000000000 */
[----:B-1----:R-:W-:Y:S01]  /*2b40*/  FMNMX R5, RZ, R40, !PT ;  /* 0x00000028ff057209 */ /* 0x002fe20007800000 */
[----:B------:R1:W-:Y:S01]  /*2b50*/  STG.E [R2.64+0xc428], R11 ;  /* 0x00c4280b02007986 */ /* 0x0003e2000c101904 */
[--C-:B------:R-:W-:Y:S01]  /*2b60*/  FADD R17, R17, R15.reuse ;  /* 0x0000000f11117221 */ /* 0x100fe20000000000 */
[----:B------:R-:W-:Y:S01]  /*2b70*/  FADD R8, R8, R15 ;  /* 0x0000000f08087221 */ /* 0x000fe20000000000 */
[----:B0-----:R-:W-:Y:S01]  /*2b80*/  FMNMX R7, RZ, R38, !PT ;  /* 0x00000026ff077209 */ /* 0x001fe20007800000 */
[----:B------:R0:W-:Y:S01]  /*2b90*/  STG.E [R2.64+0xc408], R5 ;  /* 0x00c4080502007986 */ /* 0x0001e2000c101904 */
[----:B------:R-:W-:Y:S01]  /*2ba0*/  FMNMX R9, RZ, R10, !PT ;  /* 0x0000000aff097209 */ /* 0x000fe20007800000 */
[--C-:B-----5:R-:W-:Y:S01]  /*2bb0*/  FADD R48, R48, R4.reuse ;  /* 0x0000000430307221 */ /* 0x120fe20000000000 */
[--C-:B------:R-:W-:Y:S01]  /*2bc0*/  FADD R49, R49, R4.reuse ;  /* 0x0000000431317221 */ /* 0x100fe20000000000 */
[----:B------:R3:W-:Y:S01]  /*2bd0*/  STG.E [R2.64+0xc418], R7 ;  /* 0x00c4180702007986 */ /* 0x0007e2000c101904 */
[----:B--2---:R-:W-:Y:S01]  /*2be0*/  FMNMX R13, RZ, R14, !PT ;  /* 0x0000000eff0d7209 */ /* 0x004fe20007800000 */
[--C-:B------:R-:W-:Y:S01]  /*2bf0*/  FADD R50, R50, R4.reuse ;  /* 0x0000000432327221 */ /* 0x100fe20000000000 */
[--C-:B------:R-:W-:Y:S01]  /*2c00*/  FADD R51, R51, R4.reuse ;  /* 0x0000000433337221 */ /* 0x100fe20000000000 */
[----:B-1----:R-:W-:Y:S01]  /*2c10*/  FMNMX R11, RZ, R0, !PT ;  /* 0x00000000ff0b7209 */ /* 0x002fe20007800000 */
[--C-:B------:R-:W-:Y:S01]  /*2c20*/  FADD R52, R52, R4.reuse ;  /* 0x0000000434347221 */ /* 0x100fe20000000000 */
[--C-:B------:R-:W-:Y:S01]  /*2c30*/  FADD R53, R53, R4.reuse ;  /* 0x0000000435357221 */ /* 0x100fe20000000000 */
[----:B------:R-:W-:Y:S01]  /*2c40*/  FADD R21, R54, R21 ;  /* 0x0000001536157221 */ /* 0x000fe20000000000 */
[----:B0-----:R-:W-:Y:S01]  /*2c50*/  FMNMX R5, RZ, R18, !PT ;  /* 0x00000012ff057209 */ /* 0x001fe20007800000 */
[----:B------:R-:W-:Y:S01]  /*2c60*/  FADD R15, R19, R15 ;  /* 0x0000000f130f7221 */ /* 0x000fe20000000000 */
[----:B------:R-:W-:Y:S01]  /*2c70*/  FADD R4, R55, R4 ;  /* 0x0000000437047221 */ /* 0x000fe20000000000 */
[----:B------:R0:W-:Y:S01]  /*2c80*/  STG.E [R2.64+0xc430], R13 ;  /* 0x00c4300d02007986 */ /* 0x0001e2000c101904 */
[----:B---3--:R-:W-:-:S02]  /*2c90*/  FMNMX R7, RZ, R16, !PT ;  /* 0x00000010ff077209 */ /* 0x008fc40007800000 */
        /* <DEDUP_REMOVED lines=8> */
[----:B------:R-:W-:-:S02]  /*2d20*/  FMNMX R39, RZ, R39, !PT ;  /* 0x00000027ff277209 */ /* 0x000fc40007800000 */
[----:B------:R-:W-:Y:S01]  /*2d30*/  FMNMX R37, RZ, R37, !PT ;  /* 0x00000025ff257209 */ /* 0x000fe20007800000 */
[----:B------:R4:W-:Y:S01]  /*2d40*/  STG.E [R2.64+0x18820], R11 ;  /* 0x0188200b02007986 */ /* 0x0009e2000c101904 */
[----:B------:R-:W-:Y:S02]  /*2d50*/  FMNMX R17, RZ, R17, !PT ;  /* 0x00000011ff117209 */ /* 0x000fe40007800000 */
[----:B0-----:R-:W-:Y:S01]  /*2d60*/  FMNMX R13, RZ, R8, !PT ;  /* 0x00000008ff0d7209 */ /* 0x001fe20007800000 */
[----:B------:R-:W-:Y:S01]  /*2d70*/  STG.E [R2.64], R47 ;  /* 0x0000002f02007986 */ /* 0x000fe2000c101904 */
[----:B------:R-:W-:Y:S02]  /*2d80*/  FMNMX R15, RZ, R15, !PT ;  /* 0x0000000fff0f7209 */ /* 0x000fe40007800000 */
[----:B-1----:R-:W-:Y:S01]  /*2d90*/  FMNMX R5, RZ, R48, !PT ;  /* 0x00000030ff057209 */ /* 0x002fe20007800000 */
[----:B------:R-:W-:Y:S01]  /*2da0*/  STG.E [R2.64+0x10], R45 ;  /* 0x0000102d02007986 */ /* 0x000fe2000c101904 */
[----:B------:R-:W-:-:S02]  /*2db0*/  FMNMX R49, RZ, R49, !PT ;  /* 0x00000031ff317209 */ /* 0x000fc40007800000 */
[----:B--2---:R-:W-:Y:S01]  /*2dc0*/  FMNMX R7, RZ, R50, !PT ;  /* 0x00000032ff077209 */ /* 0x004fe20007800000 */
[----:B------:R-:W-:Y:S01]  /*2dd0*/  STG.E [R2.64+0x20], R43 ;  /* 0x0000202b02007986 */ /* 0x000fe2000c101904 */
[----:B------:R-:W-:Y:S02]  /*2de0*/  FMNMX R51, RZ, R51, !PT ;  /* 0x00000033ff337209 */ /* 0x000fe40007800000 */
[----:B---3--:R-:W-:Y:S01]  /*2df0*/  FMNMX R9, RZ, R52, !PT ;  /* 0x00000034ff097209 */ /* 0x008fe20007800000 */
[----:B------:R-:W-:Y:S01]  /*2e00*/  STG.E [R2.64+0x30], R21 ;  /* 0x0000301502007986 */ /* 0x000fe2000c101904 */
[----:B------:R-:W-:Y:S02]  /*2e10*/  FMNMX R53, RZ, R53, !PT ;  /* 0x00000035ff357209 */ /* 0x000fe40007800000 */
[----:B----4-:R-:W-:Y:S01]  /*2e20*/  FMNMX R11, RZ, R4, !PT ;  /* 0x00000004ff0b7209 */ /* 0x010fe20007800000 */
        /* <DEDUP_REMOVED lines=14> */
.L_x_17:
        /* <DEDUP_REMOVED lines=15> */
.L_x_120:


//--------------------- .text.tvmgen_default_fused_nn_contrib_conv2d_winograd_without_weight_transform_add_nn_relu_1_kernel_2 --------------------------
	.section	.text.tvmgen_default_fused_nn_contrib_conv2d_winograd_without_weight_transform_add_nn_relu_1_kernel_2,"ax",@progbits
	.sectioninfo	@"SHI_REGISTERS=30"
	.align	128
        .global         tvmgen_default_fused_nn_contrib_conv2d_winograd_without_weight_transform_add_nn_relu_1_kernel_2
        .type           tvmgen_default_fused_nn_contrib_conv2d_winograd_without_weight_transform_add_nn_relu_1_kernel_2,@function
        .size           tvmgen_default_fused_nn_contrib_conv2d_winograd_without_weight_transform_add_nn_relu_1_kernel_2,(.L_x_121 - tvmgen_default_fused_nn_contrib_conv2d_winograd_without_weight_transform_add_nn_relu_1_kernel_2)
        .other          tvmgen_default_fused_nn_contrib_conv2d_winograd_without_weight_transform_add_nn_relu_1_kernel_2,@"STO_CUDA_ENTRY STV_DEFAULT"
tvmgen_default_fused_nn_contrib_conv2d_winograd_without_weight_transform_add_nn_relu_1_kernel_2:
.text.tvmgen_default_fused_nn_contrib_conv2d_winograd_without_weight_transform_add_nn_relu_1_kernel_2:
[----:B------:R-:W-:Y:S02]  /*0000*/  MOV R1, c[0x0][0x28] ;  /* 0x00000a0000017a02 */ /* 0x000fe40000000f00 */
[----:B------:R-:W0:Y:S01]  /*0010*/  S2R R5, SR_CTAID.X ;  /* 0x0000000000057919 */ /* 0x000e220000002500 */
[----:B------:R-:W-:Y:S01]  /*0020*/  MOV R0, 0x4 ;  /* 0x0000000400007802 */ /* 0x000fe20000000f00 */
[----:B------:R-:W-:Y:S02]  /*0030*/  ULDC.64 UR4, c[0x0][0x118] ;  /* 0x0000460000047ab9 */ /* 0x000fe40000000a00 */
[----:B------:R-:W0:Y:S02]  /*0040*/  S2R R26, SR_TID.X ;  /* 0x00000000001a7919 */ /* 0x000e240000002100 */
[----:B0-----:R-:W-:-:S05]  /*0050*/  LEA R21, R5, R26, 0x7 ;  /* 0x0000001a05157211 */ /* 0x001fca00078e38ff */
[----:B------:R-:W-:-:S05]  /*0060*/  IMAD.WIDE R20, R21, R0, c[0x0][0x168] ;  /* 0x00005a0015147625 */ /* 0x000fca00078e0200 */
[----:B------:R-:W2:Y:S04]  /*0070*/  LDG.E.CONSTANT R24, [R20.64+0x18800] ;  /* 0x0188000414187981 */ /* 0x000ea8000c1e9900 */
[----:B------:R-:W3:Y:S04]  /*0080*/  LDG.E.CONSTANT R19, [R20.64+0x62000] ;  /* 0x0620000414137981 */ /* 0x000ee8000c1e9900 */
[----:B------:R-:W4:Y:S04]  /*0090*/  LDG.E.CONSTANT R25, [R20.64] ;  /* 0x0000000414197981 */ /* 0x000f28000c1e9900 */
[----:B------:R-:W5:Y:S04]  /*00a0*/  LDG.E.CONSTANT R18, [R20.64+0x7a800] ;  /* 0x07a8000414127981 */ /* 0x000f68000c1e9900 */
[----:B------:R5:W5:Y:S01]  /*00b0*/  LDG.E.CONSTANT R23, [R20.64+0x31000] ;  /* 0x0310000414177981 */ /* 0x000b62000c1e9900 */
[----:B------:R-:W-:-:S03]  /*00c0*/  SHF.R.S32.HI R2, RZ, 0x2, R26 ;  /* 0x00000002ff027819 */ /* 0x000fc6000001141a */
[----:B------:R5:W5:Y:S04]  /*00d0*/  LDG.E.CONSTANT R17, [R20.64+0x93000] ;  /* 0x0930000414117981 */ /* 0x000b68000c1e9900 */
[----:B------:R5:W5:Y:S01]  /*00e0*/  LDG.E.CONSTANT R22, [R20.64+0x49800] ;  /* 0x0498000414167981 */ /* 0x000b62000c1e9900 */
[----:B------:R-:W-:-:S03]  /*00f0*/  LEA R2, R5, R2, 0x5 ;  /* 0x0000000205027211 */ /* 0x000fc600078e28ff */
[----:B------:R5:W5:Y:S04]  /*0100*/  LDG.E.CONSTANT R16, [R20.64+0xab800] ;  /* 0x0ab8000414107981 */ /* 0x000b68000c1e9900 */
[----:B------:R5:W5:Y:S04]  /*0110*/  LDG.E.CONSTANT R15, [R20.64+0xc4000] ;  /* 0x0c400004140f7981 */ /* 0x000b68000c1e9900 */
[----:B------:R5:W5:Y:S01]  /*0120*/  LDG.E.CONSTANT R13, [R20.64+0xdc800] ;  /* 0x0dc80004140d7981 */ /* 0x000b62000c1e9900 */
[----:B------:R-:W-:-:S03]  /*0130*/  IMAD.HI R2, R2, 0x5397829d, RZ ;  /* 0x5397829d02027827 */ /* 0x000fc600078e02ff */
[----:B------:R5:W5:Y:S02]  /*0140*/  LDG.E.CONSTANT R10, [R20.64+0xf5000] ;  /* 0x0f500004140a7981 */ /* 0x000b64000c1e9900 */
[----:B------:R-:W-:Y:S02]  /*0150*/  SHF.R.U32.HI R3, RZ, 0x1f, R2 ;  /* 0x0000001fff037819 */ /* 0x000fe40000011602 */
[----:B------:R5:W5:Y:S02]  /*0160*/  LDG.E.CONSTANT R9, [R20.64+0x10d800] ;  /* 0x10d8000414097981 */ /* 0x000b64000c1e9900 */
[----:B------:R-:W-:Y:S02]  /*0170*/  LEA.HI.SX32 R3, R2, R3, 0x1c ;  /* 0x0000000302037211 */ /* 0x000fe400078fe2ff */
[----:B------:R5:W5:Y:S04]  /*0180*/  LDG.E.CONSTANT R14, [R20.64+0x126000] ;  /* 0x12600004140e7981 */ /* 0x000b68000c1e9900 */
[----:B------:R5:W5:Y:S01]  /*0190*/  LDG.E.CONSTANT R11, [R20.64+0x13e800] ;  /* 0x13e80004140b7981 */ /* 0x000b62000c1e9900 */
[----:B------:R-:W-:-:S03]  /*01a0*/  IMAD.WIDE R6, R3, R0, c[0x0][0x170] ;  /* 0x00005c0003067625 */ /* 0x000fc600078e0200 */
[----:B------:R5:W5:Y:S04]  /*01b0*/  LDG.E.CONSTANT R8, [R20.64+0x157000] ;  /* 0x1570000414087981 */ /* 0x000b68000c1e9900 */
[----:B------:R5:W5:Y:S04]  /*01c0*/  LDG.E.CONSTANT R12, [R20.64+0x16f800] ;  /* 0x16f80004140c7981 */ /* 0x000b68000c1e9900 */
[----:B------:R0:W5:Y:S01]  /*01d0*/  LDG.E.CONSTANT R6, [R6.64] ;  /* 0x0000000406067981 */ /* 0x000162000c1e9900 */
[----:B------:R-:W-:Y:S02]  /*01e0*/  SHF.R.S32.HI R4, RZ, 0x1, R26 ;  /* 0x00000001ff047819 */ /* 0x000fe4000001141a */
[----:B------:R-:W-:-:S02]  /*01f0*/  LEA R3, R5, R26, 0x1 ;  /* 0x0000001a05037211 */ /* 0x000fc400078e08ff */
[----:B------:R-:W-:Y:S02]  /*0200*/  MOV R2, RZ ;  /* 0x000000ff00027202 */ /* 0x000fe40000000f00 */
[----:B------:R-:W-:Y:S02]  /*0210*/  LEA R5, R5, R4, 0x6 ;  /* 0x0000000405057211 */ /* 0x000fe400078e30ff */
[----:B------:R-:W-:Y:S01]  /*0220*/  MOV R4, RZ ;  /* 0x000000ff00047202 */ /* 0x000fe20000000f00 */
[----:B------:R-:W-:-:S04]  /*0230*/  IMAD.HI R2, R3, -0x6db6db6d, R2 ;  /* 0x9249249303027827 */ /* 0x000fc800078e0202 */
[----:B------:R-:W-:Y:S01]  /*0240*/  IMAD.HI R4, R5, -0x6db6db6d, R4 ;  /* 0x9249249305047827 */ /* 0x000fe200078e0204 */
[----:B------:R-:W-:-:S04]  /*0250*/  SHF.R.U32.HI R5, RZ, 0x1f, R2 ;  /* 0x0000001fff057819 */ /* 0x000fc80000011602 */
[----:B------:R-:W-:Y:S02]  /*0260*/  LEA.HI.SX32 R27, R2, R5, 0x1d ;  /* 0x00000005021b7211 */ /* 0x000fe400078feaff */
[----:B------:R-:W-:-:S04]  /*0270*/  SHF.R.U32.HI R5, RZ, 0x1f, R4 ;  /* 0x0000001fff057819 */ /* 0x000fc80000011604 */
[----:B------:R-:W-:Y:S01]  /*0280*/  LEA.HI.SX32 R2, R4, R5, 0x1e ;  /* 0x0000000504027211 */ /* 0x000fe200078ff2ff */
[----:B------:R-:W-:-:S04]  /*0290*/  IMAD R27, R27, -0xe, R3 ;  /* 0xfffffff21b1b7824 */ /* 0x000fc800078e0203 */
[----:B------:R-:W-:Y:S01]  /*02a0*/  IMAD R2, R2, 0x1c, R27 ;  /* 0x0000001c02027824 */ /* 0x000fe200078e021b */
[----:B--2---:R-:W-:Y:S01]  /*02b0*/  FADD R4, RZ, -R24 ;  /* 0x80000018ff047221 */ /* 0x004fe20000000000 */
[----:B---3--:R-:W-:Y:S01]  /*02c0*/  FADD R5, RZ, -R19 ;  /* 0x80000013ff057221 */ /* 0x008fe20000000000 */
[----:B----4-:R-:W-:Y:S01]  /*02d0*/  FADD R25, RZ, R25 ;  /* 0x00000019ff197221 */ /* 0x010fe20000000000 */
[----:B-----5:R-:W-:-:S03]  /*02e0*/  FADD R20, RZ, R18 ;  /* 0x00000012ff147221 */ /* 0x020fc60000000000 */
[----:B------:R-:W-:Y:S01]  /*02f0*/  FADD R24, R25, R24 ;  /* 0x0000001819187221 */ /* 0x000fe20000000000 */
[----:B------:R-:W-:Y:S01]  /*0300*/  FADD R3, R23, R4 ;  /* 0x0000000417037221 */ /* 0x000fe20000000000 */
[----:B------:R-:W-:Y:S01]  /*0310*/  FADD R4, -R18, R5 ;  /* 0x0000000512047221 */ /* 0x000fe20000000100 */
[----:B------:R-:W-:-:S03]  /*0320*/  FADD R5, -R17, R20 ;  /* 0x0000001411057221 */ /* 0x000fc60000000100 */
[----:B------:R-:W-:Y:S01]  /*0330*/  FADD R20, -R17, R4 ;  /* 0x0000000411147221 */ /* 0x000fe20000000100 */
[----:B------:R-:W-:Y:S01]  /*0340*/  FADD R24, R24, R23 ;  /* 0x0000001718187221 */ /* 0x000fe20000000000 */
[----:B------:R-:W-:Y:S01]  /*0350*/  FADD R3, R3, R22 ;  /* 0x0000001603037221 */ /* 0x000fe20000000000 */
[----:B------:R-:W-:-:S03]  /*0360*/  FADD R22, -R16, R5 ;  /* 0x0000000510167221 */ /* 0x000fc60000000100 */
[----:B------:R-:W-:Y:S01]  /*0370*/  FADD R4, -R18, R3 ;  /* 0x0000000312047221 */ /* 0x000fe20000000100 */
[----:B------:R-:W-:Y:S01]  /*0380*/  FADD R19, R24, R19 ;  /* 0x0000001318137221 */ /* 0x000fe20000000000 */
[----:B------:R-:W-:Y:S02]  /*0390*/  FADD R20, R15, R20 ;  /* 0x000000140f147221 */ /* 0x000fe40000000000 */
[----:B------:R-:W-:Y:S01]  /*03a0*/  FADD R3, R17, R4 ;  /* 0x0000000411037221 */ /* 0x000fe20000000000 */
[C---:B0-----:R-:W-:Y:S01]  /*03b0*/  FADD R7, -R13.reuse, R22 ;  /* 0x000000160d077221 */ /* 0x041fe20000000100 */
[----:B------:R-:W-:Y:S01]  /*03c0*/  FADD R5, R13, R20 ;  /* 0x000000140d057221 */ /* 0x000fe20000000000 */
[----:B------:R-:W-:Y:S02]  /*03d0*/  FADD R18, R19, R18 ;  /* 0x0000001213127221 */ /* 0x000fe40000000000 */
[C---:B------:R-:W-:Y:S01]  /*03e0*/  FADD R4, R10.reuse, R7 ;  /* 0x000000070a047221 */ /* 0x040fe20000000000 */
[----:B------:R-:W-:Y:S01]  /*03f0*/  FADD R5, R10, R5 ;  /* 0x000000050a057221 */ /* 0x000fe20000000000 */
[----:B------:R-:W-:Y:S01]  /*0400*/  FADD R18, R18, R17 ;  /* 0x0000001112127221 */ /* 0x000fe20000000000 */
[----:B------:R-:W-:Y:S01]  /*0410*/  FADD R16, R3, R16 ;  /* 0x0000001003107221 */ /* 0x000fe20000000000 */
[----:B------:R-:W-:-:S02]  /*0420*/  FADD R4, R9, R4 ;  /* 0x0000000409047221 */ /* 0x000fc40000000000 */
[----:B------:R-:W-:Y:S01]  /*0430*/  FADD R18, R18, R15 ;  /* 0x0000000f12127221 */ /* 0x000fe20000000000 */
[----:B------:R-:W-:Y:S01]  /*0440*/  FADD R3, -R13, R16 ;  /* 0x000000100d037221 */ /* 0x000fe20000000100 */
[----:B------:R-:W-:Y:S01]  /*0450*/  FADD R14, R5, R14 ;  /* 0x0000000e050e7221 */ /* 0x000fe20000000000 */
[----:B------:R-:W-:Y:S01]  /*0460*/  FADD R5, -R11, R4 ;  /* 0x000000040b057221 */ /* 0x000fe20000000100 */
        /* <DEDUP_REMOVED lines=8> */
[----:B------:R-:W-:Y:S01]  /*04f0*/  SHF.L.U32 R3, R2, 0x1, RZ ;  /* 0x0000000102037819 */ /* 0x000fe200000006ff */
[--C-:B------:R-:W-:Y:S01]  /*0500*/  FADD R13, R13, R6.reuse ;  /* 0x000000060d0d7221 */ /* 0x100fe20000000000 */
[--C-:B------:R-:W-:Y:S01]  /*0510*/  FADD R9, R9, R6.reuse ;  /* 0x0000000609097221 */ /* 0x100fe20000000000 */
[--C-:B------:R-:W-:Y:S01]  /*0520*/  FADD R11, R11, R6.reuse ;  /* 0x000000060b0b7221 */ /* 0x100fe20000000000 */
[----:B------:R-:W-:Y:S01]  /*0530*/  FADD R5, R5, R6 ;  /* 0x0000000605057221 */ /* 0x000fe20000000000 */
[----:B------:R-:W-:Y:S01]  /*0540*/  IMAD.WIDE R2, R3, R0, c[0x0][0x160] ;  /* 0x0000580003027625 */ /* 0x000fe200078e0200 */
[----:B------:R-:W-:-:S02]  /*0550*/  FMNMX R13, RZ, R13, !PT ;  /* 0x0000000dff0d7209 */ /* 0x000fc40007800000 */
[----:B------:R-:W-:Y:S02]  /*0560*/  FMNMX R9, RZ, R9, !PT ;  /* 0x00000009ff097209 */ /* 0x000fe40007800000 */
[----:B------:R-:W-:Y:S02]  /*0570*/  FMNMX R11, RZ, R11, !PT ;  /* 0x0000000bff0b7209 */ /* 0x000fe40007800000 */
[----:B------:R-:W-:Y:S01]  /*0580*/  FMNMX R5, RZ, R5, !PT ;  /* 0x00000005ff057209 */ /* 0x000fe20007800000 */
[----:B------:R-:W-:Y:S04]  /*0590*/  STG.E [R2.64], R13 ;  /* 0x0000000d02007986 */ /* 0x000fe8000c101904 */
[----:B------:R-:W-:Y:S04]  /*05a0*/  STG.E [R2.64+0x4], R9 ;  /* 0x0000040902007986 */ /* 0x000fe8000c101904 */
[----:B------:R-:W-:Y:S04]  /*05b0*/  STG.E [R2.64+0x70], R11 ;  /* 0x0000700b02007986 */ /* 0x000fe8000c101904 */
[----:B------:R-:W-:Y:S01]  /*05c0*/  STG.E [R2.64+0x74], R5 ;  /* 0x0000740502007986 */ /* 0x000fe2000c101904 */
[----:B------:R-:W-:Y:S05]  /*05d0*/  EXIT ;  /* 0x000000000000794d */ /* 0x000fea0003800000 */
.L_x_18:
        /* <DEDUP_REMOVED lines=10> */
.L_x_121:


//--------------------- .text.tvmgen_default_fused_nn_conv2d_add_nn_relu_4_kernel --------------------------
	.section	.text.tvmgen_default_fused_nn_conv2d_add_nn_relu_4_kernel,"ax",@progbits
	.sectionflags	@"SHF_BARRIERS=1"
	.sectioninfo	@"SHI_REGISTERS=56"
	.align	128
        .global         tvmgen_default_fused_nn_conv2d_add_nn_relu_4_kernel
        .type           tvmgen_default_fused_nn_conv2d_add_nn_relu_4_kernel,@function
        .size           tvmgen_default_fused_nn_conv2d_add_nn_relu_4_kernel,(.L_x_122 - tvmgen_default_fused_nn_conv2d_add_nn_relu_4_kernel)
        .other          tvmgen_default_fused_nn_conv2d_add_nn_relu_4_kernel,@"STO_CUDA_ENTRY STV_DEFAULT"
tvmgen_default_fused_nn_conv2d_add_nn_relu_4_kernel:
.text.tvmgen_default_fused_nn_conv2d_add_nn_relu_4_kernel:
[----:B------:R-:W-:Y:S02]  /*0000*/  MOV R1, c[0x0][0x28] ;  /* 0x00000a0000017a02 */ /* 0x000fe40000000f00 */
[----:B------:R-:W0:Y:S01]  /*0010*/  S2R R0, SR_TID.X ;  /* 0x0000000000007919 */ /* 0x000e220000002100 */
[----:B------:R-:W-:Y:S01]  /*0020*/  MOV R10, RZ ;  /* 0x000000ff000a7202 */ /* 0x000fe20000000f00 */
[----:B------:R-:W-:Y:S01]  /*0030*/  ULDC.64 UR4, c[0x0][0x118] ;  /* 0x0000460000047ab9 */ /* 0x000fe20000000a00 */
[----:B------:R-:W-:Y:S01]  /*0040*/  MOV R19, 0xe0 ;  /* 0x000000e000137802 */ /* 0x000fe20000000f00 */
[----:B------:R-:W1:Y:S01]  /*0050*/  S2R R3, SR_TID.Z ;  /* 0x0000000000037919 */ /* 0x000e620000002300 */
[----:B------:R-:W-:Y:S02]  /*0060*/  MOV R21, RZ ;  /* 0x000000ff00157202 */ /* 0x000fe40000000f00 */
[----:B------:R-:W-:Y:S01]  /*0070*/  MOV R41, RZ ;  /* 0x000000ff00297202 */ /* 0x000fe20000000f00 */
[----:B------:R-:W1:Y:S01]  /*0080*/  S2R R8, SR_CTAID.Z ;  /* 0x0000000000087919 */ /* 0x000e620000002700 */
[----:B------:R-:W-:Y:S02]  /*0090*/  MOV R45, RZ ;  /* 0x000000ff002d7202 */ /* 0x000fe40000000f00 */
[----:B------:R-:W-:Y:S01]  /*00a0*/  MOV R49, RZ ;  /* 0x000000ff00317202 */ /* 0x000fe20000000f00 */
[----:B------:R-:W2:Y:S01]  /*00b0*/  S2R R18, SR_CTAID.Y ;  /* 0x0000000000127919 */ /* 0x000ea20000002600 */
[----:B------:R-:W-:-:S02]  /*00c0*/  MOV R23, RZ ;  /* 0x000000ff00177202 */ /* 0x000fc40000000f00 */
[----:B------:R-:W-:Y:S02]  /*00d0*/  MOV R39, RZ ;  /* 0x000000ff00277202 */ /* 0x000fe40000000f00 */
[----:B------:R-:W-:Y:S02]  /*00e0*/  MOV R47, RZ ;  /* 0x000000ff002f7202 */ /* 0x000fe40000000f00 */
[----:B------:R-:W-:Y:S02]  /*00f0*/  MOV R53, RZ ;  /* 0x000000ff00357202 */ /* 0x000fe40000000f00 */
[----:B------:R-:W-:Y:S02]  /*0100*/  MOV R51, RZ ;  /* 0x000000ff00337202 */ /* 0x000fe40000000f00 */
[----:B0-----:R-:W-:Y:S01]  /*0110*/  SHF.R.S32.HI R2, RZ, 0x1, R0 ;  /* 0x00000001ff027819 */ /* 0x001fe20000011400 */
[C---:B------:R-:W-:Y:S01]  /*0120*/  IMAD.HI R4, R0.reuse, 0x2aaaaaab, RZ ;  /* 0x2aaaaaab00047827 */ /* 0x040fe200078e02ff */
[----:B------:R-:W-:-:S03]  /*0130*/  ISETP.GE.AND P0, PT, R0, 0xc, PT ;  /* 0x0000000c0000780c */ /* 0x000fc60003f06270 */
[----:B------:R-:W-:Y:S01]  /*0140*/  IMAD.HI R5, R0, 0x55555556, RZ ;  /* 0x5555555600057827 */ /* 0x000fe200078e02ff */
[----:B------:R-:W-:Y:S02]  /*0150*/  SHF.R.S32.HI R7, RZ, 0x1, R4 ;  /* 0x00000001ff077819 */ /* 0x000fe40000011404 */
[----:B-1----:R-:W-:Y:S01]  /*0160*/  LEA R8, R8, R3, 0x4 ;  /* 0x0000000308087211 */ /* 0x002fe200078e20ff */
[----:B------:R-:W-:Y:S01]  /*0170*/  IMAD R11, R3, 0xc, R0 ;  /* 0x0000000c030b7824 */ /* 0x000fe200078e0200 */
[----:B------:R-:W-:Y:S01]  /*0180*/  LEA.HI R9, R5, R5, RZ, 0x1 ;  /* 0x0000000505097211 */ /* 0x000fe200078f08ff */
[----:B------:R-:W-:Y:S01]  /*0190*/  IMAD R2, R3, 0x6, R2 ;  /* 0x0000000603027824 */ /* 0x000fe200078e0202 */
[----:B------:R-:W-:Y:S01]  /*01a0*/  LEA.HI R12, R4, R7, RZ, 0x1 ;  /* 0x00000007040c7211 */ /* 0x000fe200078f08ff */
[C---:B------:R-:W-:Y:S01]  /*01b0*/  IMAD.HI R6, R11.reuse, -0x53896e7b, R10 ;  /* 0xac7691850b067827 */ /* 0x040fe200078e020a */
[----:B------:R-:W-:Y:S02]  /*01c0*/  LEA R5, R11, R11, 0x1 ;  /* 0x0000000b0b057211 */ /* 0x000fe400078e08ff */
[----:B------:R-:W-:Y:S01]  /*01d0*/  ISETP.LT.AND P2, PT, R2, 0x5f, !P0 ;  /* 0x0000005f0200780c */ /* 0x000fe20004741270 */
[----:B------:R-:W-:Y:S01]  /*01e0*/  IMAD R2, R9, -0x3, R0 ;  /* 0xfffffffd09027824 */ /* 0x000fe200078e0200 */
[----:B------:R-:W-:-:S02]  /*01f0*/  LEA R7, R8, R9, 0x2 ;  /* 0x0000000908077211 */ /* 0x000fc400078e10ff */
[----:B------:R-:W-:Y:S02]  /*0200*/  MOV R4, RZ ;  /* 0x000000ff00047202 */ /* 0x000fe40000000f00 */
[----:B------:R-:W-:Y:S01]  /*0210*/  SHF.R.U32.HI R13, RZ, 0x1f, R6 ;  /* 0x0000001fff0d7819 */ /* 0x000fe20000011606 */
[----:B------:R-:W-:Y:S01]  /*0220*/  IMAD R2, R7, 0xc0, R2 ;  /* 0x000000c007027824 */ /* 0x000fe200078e0202 */
[C---:B------:R-:W-:Y:S01]  /*0230*/  IADD3 R9, R5.reuse, 0x1, RZ ;  /* 0x0000000105097810 */ /* 0x040fe20007ffe0ff */
[----:B------:R-:W-:Y:S01]  /*0240*/  IMAD.HI R4, R5, -0x7047dc11, R4 ;  /* 0x8fb823ef05047827 */ /* 0x000fe200078e0204 */
[----:B------:R-:W-:Y:S02]  /*0250*/  MOV R8, RZ ;  /* 0x000000ff00087202 */ /* 0x000fe40000000f00 */
[CC--:B------:R-:W-:Y:S02]  /*0260*/  LEA.HI.SX32 R10, R6.reuse, R13.reuse, 0x1a ;  /* 0x0000000d060a7211 */ /* 0x0c0fe400078fd2ff */
[----:B------:R-:W-:Y:S01]  /*0270*/  LEA.HI.SX32 R15, R6, R13, 0x19 ;  /* 0x0000000d060f7211 */ /* 0x000fe200078fcaff */
[----:B------:R-:W-:Y:S01]  /*0280*/  IMAD.HI R8, R9, -0x7047dc11, R8 ;  /* 0x8fb823ef09087827 */ /* 0x000fe200078e0208 */
[----:B------:R-:W-:-:S02]  /*0290*/  IADD3 R7, R5, 0x2, RZ ;  /* 0x0000000205077810 */ /* 0x000fc40007ffe0ff */
[----:B------:R-:W-:Y:S01]  /*02a0*/  MOV R6, RZ ;  /* 0x000000ff00067202 */ /* 0x000fe20000000f00 */
[--C-:B------:R-:W-:Y:S01]  /*02b0*/  IMAD R10, R10, -0x5f, R11.reuse ;  /* 0xffffffa10a0a7824 */ /* 0x100fe200078e020b */
[----:B------:R-:W-:Y:S01]  /*02c0*/  SHF.R.U32.HI R13, RZ, 0x1f, R4 ;  /* 0x0000001fff0d7819 */ /* 0x000fe20000011604 */
[----:B------:R-:W-:Y:S01]  /*02d0*/  IMAD R11, R15, -0xbe, R11 ;  /* 0xffffff420f0b7824 */ /* 0x000fe200078e020b */
[----:B------:R-:W-:Y:S01]  /*02e0*/  SHF.R.U32.HI R17, RZ, 0x1f, R8 ;  /* 0x0000001fff117819 */ /* 0x000fe20000011608 */
[----:B------:R-:W-:Y:S01]  /*02f0*/  IMAD.HI R14, R7, -0x7047dc11, R6 ;  /* 0x8fb823ef070e7827 */ /* 0x000fe200078e0206 */
[----:B------:R-:W-:Y:S02]  /*0300*/  LEA.HI.SX32 R6, R4, R13, 0x1b ;  /* 0x0000000d04067211 */ /* 0x000fe400078fdaff */
[----:B------:R-:W-:Y:S01]  /*0310*/  LEA.HI.SX32 R17, R8, R17, 0x1b ;  /* 0x0000001108117211 */ /* 0x000fe200078fdaff */
[----:B------:R-:W-:Y:S01]  /*0320*/  IMAD.HI R4, R10, 0x6bca1af3, RZ ;  /* 0x6bca1af30a047827 */ /* 0x000fe200078e02ff */
[----:B------:R-:W-:-:S02]  /*0330*/  SHF.R.U32.HI R13, RZ, 0x1f, R14 ;  /* 0x0000001fff0d7819 */ /* 0x000fc4000001160e */
[----:B------:R-:W-:Y:S01]  /*0340*/  MOV R10, RZ ;  /* 0x000000ff000a7202 */ /* 0x000fe20000000f00 */
[----:B------:R-:W-:Y:S01]  /*0350*/  IMAD R6, R6, -0x39, R5 ;  /* 0xffffffc706067824 */ /* 0x000fe200078e0205 */
[----:B------:R-:W-:Y:S01]  /*0360*/  LEA.HI.SX32 R15, R14, R13, 0x1b ;  /* 0x0000000d0e0f7211 */ /* 0x000fe200078fdaff */
[----:B------:R-:W-:Y:S01]  /*0370*/  IMAD R14, R17, -0x39, R9 ;  /* 0xffffffc7110e7824 */ /* 0x000fe200078e0209 */
[----:B------:R-:W-:Y:S01]  /*0380*/  SHF.R.U32.HI R9, RZ, 0x1f, R4 ;  /* 0x0000001fff097819 */ /* 0x000fe20000011604 */
[----:B------:R-:W-:Y:S01]  /*0390*/  IMAD.HI R10, R11, -0x53896e7b, R10 ;  /* 0xac7691850b0a7827 */ /* 0x000fe200078e020a */
[----:B------:R-:W-:Y:S02]  /*03a0*/  IADD3 R12, R12, R3, RZ ;  /* 0x000000030c0c7210 */ /* 0x000fe40007ffe0ff */
[----:B------:R-:W-:Y:S01]  /*03b0*/  LEA.HI.SX32 R9, R4, R9, 0x1d ;  /* 0x0000000904097211 */ /* 0x000fe200078feaff */
[C---:B--2---:R-:W-:Y:S01]  /*03c0*/  IMAD R13, R18.reuse, R19, -0x39 ;  /* 0xffffffc7120d7424 */ /* 0x044fe200078e0213 */
[----:B------:R-:W-:Y:S01]  /*03d0*/  SHF.R.U32.HI R11, RZ, 0x1f, R10 ;  /* 0x0000001fff0b7819 */ /* 0x000fe2000001160a */
[----:B------:R-:W-:Y:S01]  /*03e0*/  IMAD R16, R15, -0x39, R7 ;  /* 0xffffffc70f107824 */ /* 0x000fe200078e0207 */
[----:B------:R-:W-:-:S02]  /*03f0*/  LEA R4, R18, R9, 0x2 ;  /* 0x0000000912047211 */ /* 0x000fc400078e10ff */
[----:B------:R-:W-:Y:S02]  /*0400*/  LEA.HI.SX32 R11, R10, R11, 0x1a ;  /* 0x0000000b0a0b7211 */ /* 0x000fe400078fd2ff */
[----:B------:R-:W-:Y:S02]  /*0410*/  IADD3 R8, R6, R13, RZ ;  /* 0x0000000d06087210 */ /* 0x000fe40007ffe0ff */
[C---:B------:R-:W-:Y:S02]  /*0420*/  IADD3 R10, R13.reuse, R14, RZ ;  /* 0x0000000e0d0a7210 */ /* 0x040fe40007ffe0ff */
[----:B------:R-:W-:Y:S02]  /*0430*/  IADD3 R18, R13, R16, RZ ;  /* 0x000000100d127210 */ /* 0x000fe40007ffe0ff */
[----:B------:R-:W-:Y:S01]  /*0440*/  ISETP.GE.AND P1, PT, R4, 0x1, PT ;  /* 0x000000010400780c */ /* 0x000fe20003f26270 */
[C---:B------:R-:W-:Y:S01]  /*0450*/  IMAD R4, R11.reuse, 0xc40, R8 ;  /* 0x00000c400b047824 */ /* 0x040fe200078e0208 */
[----:B------:R-:W-:Y:S01]  /*0460*/  MOV R8, 0x120 ;  /* 0x0000012000087802 */ /* 0x000fe20000000f00 */
[C---:B------:R-:W-:Y:S01]  /*0470*/  IMAD R10, R11.reuse, 0xc40, R10 ;  /* 0x00000c400b0a7824 */ /* 0x040fe200078e020a */
[----:B------:R-:W-:Y:S01]  /*0480*/  ISETP.LT.OR P3, PT, R6, 0x2, !P1 ;  /* 0x000000020600780c */ /* 0x000fe20004f61670 */
[----:B------:R-:W-:Y:S01]  /*0490*/  IMAD R18, R11, 0xc40, R18 ;  /* 0x00000c400b127824 */ /* 0x000fe200078e0212 */
[----:B------:R-:W-:Y:S01]  /*04a0*/  ISETP.LT.OR P4, PT, R14, 0x1, !P1 ;  /* 0x000000010e00780c */ /* 0x000fe20004f81670 */
[C---:B------:R-:W-:Y:S01]  /*04b0*/  IMAD R4, R9.reuse, 0x38, R4 ;  /* 0x0000003809047824 */ /* 0x040fe200078e0204 */
[----:B------:R-:W-:Y:S01]  /*04c0*/  ISETP.LT.OR P1, PT, R16, 0x2, !P1 ;  /* 0x000000021000780c */ /* 0x000fe20004f21670 */
[C---:B------:R-:W-:Y:S01]  /*04d0*/  IMAD R6, R9.reuse, 0x38, R10 ;  /* 0x0000003809067824 */ /* 0x040fe200078e020a */
[----:B------:R-:W-:Y:S01]  /*04e0*/  ISETP.LT.AND P0, PT, R12, 0x10, !P0 ;  /* 0x000000100c00780c */ /* 0x000fe20004701270 */
[----:B------:R-:W-:Y:S01]  /*04f0*/  IMAD R7, R9, 0x38, R18 ;  /* 0x0000003809077824 */ /* 0x000fe200078e0212 */
[----:B------:R-:W-:Y:S01]  /*0500*/  MOV R19, RZ ;  /* 0x000000ff00137202 */ /* 0x000fe20000000f00 */
[----:B------:R-:W-:Y:S01]  /*0510*/  CS2R R16, SRZ ;  /* 0x0000000000107805 */ /* 0x000fe2000001ff00 */
[----:B------:R-:W-:Y:S01]  /*0520*/  MOV R9, RZ ;  /* 0x000000ff00097202 */ /* 0x000fe20000000f00 */
[----:B------:R-:W-:Y:S01]  /*0530*/  IMAD R8, R3, R8, 0x8e8 ;  /* 0x000008e803087424 */ /* 0x000fe200078e0208 */
[----:B------:R-:W-:-:S02]  /*0540*/  MOV R13, RZ ;  /* 0x000000ff000d7202 */ /* 0x000fc40000000f00 */
[----:B------:R-:W-:Y:S02]  /*0550*/  MOV R11, RZ ;  /* 0x000000ff000b7202 */ /* 0x000fe40000000f00 */
[----:B------:R-:W-:Y:S02]  /*0560*/  MOV R10, RZ ;  /* 0x000000ff000a7202 */ /* 0x000fe40000000f00 */
[----:B------:R-:W-:Y:S02]  /*0570*/  MOV R15, RZ ;  /* 0x000000ff000f7202 */ /* 0x000fe40000000f00 */
.L_x_24:
[----:B------:R-:W-:Y:S06]  /*0580*/  BAR.SYNC.DEFER_BLOCKING 0x0 ;  /* 0x0000000000007b1d */ /* 0x000fec0000010000 */
[----:B------:R-:W-:Y:S01]  /*0590*/  BSSY B0, `(.L_x_19) ;  /* 0x0000014000007945 */ /* 0x000fe20003800000 */
[----:B------:R-:W-:Y:S05]  /*05a0*/  @!P2 BRA `(.L_x_20) ;  /* 0x000001200000a947 */ /* 0x000fea0003800000 */
[----:B------:R-:W-:Y:S01]  /*05b0*/  @!P3 MOV R29, 0x4 ;  /* 0x00000004001db802 */ /* 0x000fe20000000f00 */
[C---:B------:R-:W-:Y:S01]  /*05c0*/  @!P3 IMAD R28, R9.reuse, 0x1880, R4 ;  /* 0x00001880091cb824 */ /* 0x040fe200078e0204 */
[----:B------:R-:W-:Y:S01]  /*05d0*/  @!P4 MOV R27, 0x4 ;  /* 0x00000004001bc802 */ /* 0x000fe20000000f00 */
[C---:B------:R-:W-:Y:S01]  /*05e0*/  @!P4 IMAD R26, R9.reuse, 0x1880, R6 ;  /* 0x00001880091ac824 */ /* 0x040fe200078e0206 */
[----:B------:R-:W-:Y:S01]  /*05f0*/  @!P1 MOV R25, 0x4 ;  /* 0x0000000400199802 */ /* 0x000fe20000000f00 */
[----:B------:R-:W-:Y:S01]  /*0600*/  @!P1 IMAD R24, R9, 0x1880, R7 ;  /* 0x0000188009189824 */ /* 0x000fe200078e0207 */
[----:B------:R-:W-:Y:S01]  /*0610*/  MOV R14, RZ ;  /* 0x000000ff000e7202 */ /* 0x000fe20000000f00 */
[----:B------:R-:W-:Y:S01]  /*0620*/  @!P3 IMAD.WIDE R28, R28, R29, c[0x0][0x168] ;  /* 0x00005a001c1cb625 */ /* 0x000fe200078e021d */
[----:B------:R-:W-:-:S02]  /*0630*/  MOV R12, RZ ;  /* 0x000000ff000c7202 */ /* 0x000fc40000000f00 */
[----:B------:R-:W-:Y:S01]  /*0640*/  MOV R18, RZ ;  /* 0x000000ff00127202 */ /* 0x000fe20000000f00 */
[----:B------:R-:W-:Y:S01]  /*0650*/  @!P4 IMAD.WIDE R26, R26, R27, c[0x0][0x168] ;  /* 0x00005a001a1ac625 */ /* 0x000fe200078e021b */
[----:B------:R-:W2:Y:S03]  /*0660*/  @!P3 LDG.E.CONSTANT R14, [R28.64] ;  /* 0x000000041c0eb981 */ /* 0x000ea6000c1e9900 */
[----:B------:R-:W-:Y:S01]  /*0670*/  @!P1 IMAD.WIDE R24, R24, R25, c[0x0][0x168] ;  /* 0x00005a0018189625 */ /* 0x000fe200078e0219 */
[----:B------:R-:W3:Y:S04]  /*0680*/  @!P4 LDG.E.CONSTANT R12, [R26.64] ;  /* 0x000000041a0cc981 */ /* 0x000ee8000c1e9900 */
[----:B------:R-:W4:Y:S04]  /*0690*/  @!P1 LDG.E.CONSTANT R18, [R24.64] ;  /* 0x0000000418129981 */ /* 0x000f28000c1e9900 */
[----:B--2---:R0:W-:Y:S04]  /*06a0*/  STS [R5.X4], R14 ;  /* 0x0000000e05007388 */ /* 0x0041e80000004800 */
[----:B---3--:R0:W-:Y:S04]  /*06b0*/  STS [R5.X4+0x4], R12 ;  /* 0x0000040c05007388 */ /* 0x0081e80000004800 */
[----:B----4-:R0:W-:Y:S02]  /*06c0*/  STS [R5.X4+0x8], R18 ;  /* 0x0000081205007388 */ /* 0x0101e40000004800 */
.L_x_20:
[----:B------:R-:W-:Y:S05]  /*06d0*/  BSYNC B0 ;  /* 0x0000000000007941 */ /* 0x000fea0003800000 */
.L_x_19:
[----:B------:R-:W-:Y:S01]  /*06e0*/  BSSY B0, `(.L_x_21) ;  /* 0x0000011000007945 */ /* 0x000fe20003800000 */
[----:B------:R-:W-:Y:S05]  /*06f0*/  @!P0 BRA `(.L_x_22) ;  /* 0x000000f000008947 */ /* 0x000fea0003800000 */
[----:B------:R-:W-:Y:S01]  /*0700*/  IMAD R30, R9, 0x3, R2 ;  /* 0x00000003091e7824 */ /* 0x000fe200078e0202 */
[----:B------:R-:W-:-:S03]  /*0710*/  MOV R31, 0x4 ;  /* 0x00000004001f7802 */ /* 0x000fc60000000f00 */
[----:B------:R-:W-:-:S04]  /*0720*/  IMAD R30, R30, 0x6, RZ ;  /* 0x000000061e1e7824 */ /* 0x000fc800078e02ff */
[----:B------:R-:W-:-:S05]  /*0730*/  IMAD.WIDE R30, R30, R31, c[0x0][0x170] ;  /* 0x00005c001e1e7625 */ /* 0x000fca00078e021f */
[----:B------:R-:W2:Y:S04]  /*0740*/  LDG.E.CONSTANT R24, [R30.64] ;  /* 0x000000041e187981 */ /* 0x000ea8000c1e9900 */
[----:B------:R-:W2:Y:S04]  /*0750*/  LDG.E.CONSTANT R25, [R30.64+0x4] ;  /* 0x000004041e197981 */ /* 0x000ea8000c1e9900 */
[----:B------:R-:W3:Y:S04]  /*0760*/  LDG.E.CONSTANT R26, [R30.64+0x8] ;  /* 0x000008041e1a7981 */ /* 0x000ee8000c1e9900 */
[----:B------:R-:W3:Y:S04]  /*0770*/  LDG.E.CONSTANT R27, [R30.64+0xc] ;  /* 0x00000c041e1b7981 */ /* 0x000ee8000c1e9900 */
[----:B------:R-:W4:Y:S04]  /*0780*/  LDG.E.CONSTANT R28, [R30.64+0x10] ;  /* 0x000010041e1c7981 */ /* 0x000f28000c1e9900 */
[----:B------:R-:W4:Y:S01]  /*0790*/  LDG.E.CONSTANT R29, [R30.64+0x14] ;  /* 0x000014041e1d7981 */ /* 0x000f22000c1e9900 */
[----:B0-----:R-:W-:-:S04]  /*07a0*/  IMAD R12, R3, 0xc, R0 ;  /* 0x0000000c030c7824 */ /* 0x001fc800078e0200 */
[----:B------:R-:W-:-:S05]  /*07b0*/  IMAD R12, R12, 0x6, RZ ;  /* 0x000000060c0c7824 */ /* 0x000fca00078e02ff */
[----:B--2---:R0:W-:Y:S04]  /*07c0*/  STS.64 [R12.X4+0x8e8], R24 ;  /* 0x0008e8180c007388 */ /* 0x0041e80000004a00 */
[----:B---3--:R0:W-:Y:S04]  /*07d0*/  STS.64 [R12.X4+0x8f0], R26 ;  /* 0x0008f01a0c007388 */ /* 0x0081e80000004a00 */
[----:B----4-:R0:W-:Y:S02]  /*07e0*/  STS.64 [R12.X4+0x8f8], R28 ;  /* 0x0008f81c0c007388 */ /* 0x0101e40000004a00 */
.L_x_22:
[----:B------:R-:W-:Y:S05]  /*07f0*/  BSYNC B0 ;  /* 0x0000000000007941 */ /* 0x000fea0003800000 */
.L_x_21:
[----:B------:R-:W-:Y:S01]  /*0800*/  BAR.SYNC.DEFER_BLOCKING 0x0 ;  /* 0x0000000000007b1d */ /* 0x000fe20000010000 */
[----:B------:R-:W-:-:S04]  /*0810*/  IADD3 R9, R9, 0x1, RZ ;  /* 0x0000000109097810 */ /* 0x000fc80007ffe0ff */
[----:B------:R-:W-:Y:S01]  /*0820*/  ISETP.NE.AND P5, PT, R9, 0x40, PT ;  /* 0x000000400900780c */ /* 0x000fe20003fa5270 */
[----:B0-----:R-:W-:Y:S04]  /*0830*/  LDS.64 R28, [R8] ;  /* 0x00000000081c7984 */ /* 0x001fe80000000a00 */
[----:B------:R-:W0:Y:S04]  /*0840*/  LDS.64 R30, [R0.X8] ;  /* 0x00000000001e7984 */ /* 0x000e280000008a00 */
[----:B------:R-:W1:Y:S04]  /*0850*/  LDS.64 R24, [R0.X8+0x238] ;  /* 0x0002380000187984 */ /* 0x000e680000008a00 */
[----:B------:R-:W2:Y:S04]  /*0860*/  LDS.64 R32, [R0.X8+0x70] ;  /* 0x0000700000207984 */ /* 0x000ea80000008a00 */
[----:B------:R-:W3:Y:S04]  /*0870*/  LDS.64 R26, [R0.X8+0x1c8] ;  /* 0x0001c800001a7984 */ /* 0x000ee80000008a00 */
[----:B------:R-:W4:Y:S04]  /*0880*/  LDS.64 R42, [R8+0x48] ;  /* 0x00004800082a7984 */ /* 0x000f280000000a00 */
[----:B------:R-:W5:Y:S04]  /*0890*/  LDS.64 R36, [R8+0x90] ;  /* 0x0000900008247984 */ /* 0x000f680000000a00 */
[----:B------:R-:W5:Y:S04]  /*08a0*/  LDS.64 R34, [R8+0xd8] ;  /* 0x0000d80008227984 */ /* 0x000f680000000a00 */
[----:B------:R-:W-:Y:S01]  /*08b0*/  LDS R50, [R0.X8+0xe4] ;  /* 0x0000e40000327984 */ /* 0x000fe20000008800 */
[----:B0-----:R-:W-:-:S03]  /*08c0*/  FFMA R12, R28, R30, R19 ;  /* 0x0000001e1c0c7223 */ /* 0x001fc60000000013 */
[----:B------:R-:W-:Y:S01]  /*08d0*/  LDS.64 R18, [R8+0x8] ;  /* 0x0000080008127984 */ /* 0x000fe20000000a00 */
[C---:B-1----:R-:W-:Y:S01]  /*08e0*/  FFMA R40, R28.reuse, R24, R39 ;  /* 0x000000181c287223 */ /* 0x042fe20000000027 */
[C---:B------:R-:W-:Y:S01]  /*08f0*/  FFMA R39, R29.reuse, R31, R12 ;  /* 0x0000001f1d277223 */ /* 0x040fe2000000000c */
[C---:B--2---:R-:W-:Y:S02]  /*0900*/  FFMA R38, R28.reuse, R32, R23 ;  /* 0x000000201c267223 */ /* 0x044fe40000000017 */
[C---:B------:R-:W-:Y:S01]  /*0910*/  FFMA R40, R29.reuse, R25, R40 ;  /* 0x000000191d287223 */ /* 0x040fe20000000028 */
[----:B------:R-:W0:Y:S01]  /*0920*/  LDS R23, [R0.X8+0x240] ;  /* 0x0002400000177984 */ /* 0x000e220000008800 */
[----:B---3--:R-:W-:Y:S01]  /*0930*/  FFMA R22, R28, R26, R21 ;  /* 0x0000001a1c167223 */ /* 0x008fe20000000015 */
[----:B------:R-:W-:Y:S02]  /*0940*/  FFMA R38, R29, R33, R38 ;  /* 0x000000211d267223 */ /* 0x000fe40000000026 */
[----:B------:R-:W1:Y:S01]  /*0950*/  LDS R21, [R0.X8+0x1d0] ;  /* 0x0001d00000157984 */ /* 0x000e620000008800 */
[-C--:B----4-:R-:W-:Y:S01]  /*0960*/  FFMA R12, R30, R42.reuse, R41 ;  /* 0x0000002a1e0c7223 */ /* 0x090fe20000000029 */
[-C--:B------:R-:W-:Y:S01]  /*0970*/  FFMA R46, R32, R42.reuse, R47 ;  /* 0x0000002a202e7223 */ /* 0x080fe2000000002f */
[-C--:B------:R-:W-:Y:S01]  /*0980*/  FFMA R44, R26, R42.reuse, R45 ;  /* 0x0000002a1a2c7223 */ /* 0x080fe2000000002d */
[----:B------:R-:W-:Y:S01]  /*0990*/  FFMA R48, R24, R42, R53 ;  /* 0x0000002a18307223 */ /* 0x000fe20000000035 */
[-C--:B-----5:R-:W-:Y:S01]  /*09a0*/  FFMA R14, R30, R36.reuse, R13 ;  /* 0x000000241e0e7223 */ /* 0x0a0fe2000000000d */
[-C--:B------:R-:W-:Y:S01]  /*09b0*/  FFMA R52, R32, R36.reuse, R15 ;  /* 0x0000002420347223 */ /* 0x080fe2000000000f */
[-C--:B------:R-:W-:Y:S01]  /*09c0*/  FFMA R20, R26, R36.reuse, R11 ;  /* 0x000000241a147223 */ /* 0x080fe2000000000b */
[-C--:B------:R-:W-:Y:S01]  /*09d0*/  FFMA R42, R31, R43.reuse, R12 ;  /* 0x0000002b1f2a7223 */ /* 0x080fe2000000000c */
[-C--:B------:R-:W-:Y:S01]  /*09e0*/  FFMA R46, R33, R43.reuse, R46 ;  /* 0x0000002b212e7223 */ /* 0x080fe2000000002e */
[-C--:B------:R-:W-:Y:S01]  /*09f0*/  FFMA R44, R27, R43.reuse, R44 ;  /* 0x0000002b1b2c7223 */ /* 0x080fe2000000002c */
[----:B------:R-:W-:Y:S01]  /*0a00*/  FFMA R48, R25, R43, R48 ;  /* 0x0000002b19307223 */ /* 0x000fe20000000030 */
[----:B------:R-:W-:Y:S01]  /*0a10*/  FFMA R36, R24, R36, R17 ;  /* 0x0000002418247223 */ /* 0x000fe20000000011 */
[----:B------:R-:W-:Y:S01]  /*0a20*/  FFMA R22, R29, R27, R22 ;  /* 0x0000001b1d167223 */ /* 0x000fe20000000016 */
[----:B------:R-:W2:Y:S01]  /*0a30*/  LDS R43, [R0.X8+0x78] ;  /* 0x00007800002b7984 */ /* 0x000ea20000008800 */
[-C--:B------:R-:W-:Y:S01]  /*0a40*/  FFMA R17, R31, R37.reuse, R14 ;  /* 0x000000251f117223 */ /* 0x080fe2000000000e */
[-C--:B------:R-:W-:Y:S01]  /*0a50*/  FFMA R52, R33, R37.reuse, R52 ;  /* 0x0000002521347223 */ /* 0x080fe20000000034 */
[-C--:B------:R-:W-:Y:S01]  /*0a60*/  FFMA R11, R27, R37.reuse, R20 ;  /* 0x000000251b0b7223 */ /* 0x080fe20000000014 */
[----:B------:R-:W3:Y:S01]  /*0a70*/  LDS R41, [R0.X8+0x8] ;  /* 0x0000080000297984 */ /* 0x000ee20000008800 */
[-C--:B------:R-:W-:Y:S01]  /*0a80*/  FFMA R49, R30, R34.reuse, R49 ;  /* 0x000000221e317223 */ /* 0x080fe20000000031 */
[----:B------:R-:W-:Y:S01]  /*0a90*/  FFMA R37, R25, R37, R36 ;  /* 0x0000002519257223 */ /* 0x000fe20000000024 */
[-C--:B------:R-:W-:Y:S01]  /*0aa0*/  FFMA R32, R32, R34.reuse, R51 ;  /* 0x0000002220207223 */ /* 0x080fe20000000033 */
[----:B------:R-:W4:Y:S01]  /*0ab0*/  LDS.64 R28, [R8+0x50] ;  /* 0x00005000081c7984 */ /* 0x000f220000000a00 */
[-C--:B------:R-:W-:Y:S01]  /*0ac0*/  FFMA R45, R26, R34.reuse, R10 ;  /* 0x000000221a2d7223 */ /* 0x080fe2000000000a */
[----:B------:R-:W-:Y:S01]  /*0ad0*/  FFMA R34, R24, R34, R16 ;  /* 0x0000002218227223 */ /* 0x000fe20000000010 */
[-C--:B------:R-:W-:Y:S01]  /*0ae0*/  FFMA R10, R31, R35.reuse, R49 ;  /* 0x000000231f0a7223 */ /* 0x080fe20000000031 */
[----:B------:R-:W5:Y:S01]  /*0af0*/  LDS.64 R14, [R8+0xe0] ;  /* 0x0000e000080e7984 */ /* 0x000f620000000a00 */
[-C--:B------:R-:W-:Y:S01]  /*0b00*/  FFMA R32, R33, R35.reuse, R32 ;  /* 0x0000002321207223 */ /* 0x080fe20000000020 */
[-C--:B------:R-:W-:Y:S01]  /*0b10*/  FFMA R16, R27, R35.reuse, R45 ;  /* 0x000000231b107223 */ /* 0x080fe2000000002d */
[----:B------:R-:W-:Y:S01]  /*0b20*/  FFMA R34, R25, R35, R34 ;  /* 0x0000002319227223 */ /* 0x000fe20000000022 */
[----:B------:R-:W5:Y:S04]  /*0b30*/  LDS.64 R12, [R8+0x98] ;  /* 0x00009800080c7984 */ /* 0x000f680000000a00 */
[----:B------:R-:W5:Y:S01]  /*0b40*/  LDS R30, [R0.X8+0x2ac] ;  /* 0x0002ac00001e7984 */ /* 0x000f620000008800 */
[----:B0-----:R-:W-:-:S03]  /*0b50*/  FFMA R31, R18, R23, R40 ;  /* 0x00000017121f7223 */ /* 0x001fc60000000028 */
[----:B------:R-:W0:Y:S01]  /*0b60*/  LDS R36, [R0.X8+0x154] ;  /* 0x0001540000247984 */ /* 0x000e220000008800 */
[----:B-1----:R-:W-:-:S03]  /*0b70*/  FFMA R47, R18, R21, R22 ;  /* 0x00000015122f7223 */ /* 0x002fc60000000016 */
[----:B------:R-:W1:Y:S01]  /*0b80*/  LDS R20, [R0.X8+0x31c] ;  /* 0x00031c0000147984 */ /* 0x000e620000008800 */
[C---:B--2---:R-:W-:Y:S01]  /*0b90*/  FFMA R33, R18.reuse, R43, R38 ;  /* 0x0000002b12217223 */ /* 0x044fe20000000026 */
[----:B---3--:R-:W-:Y:S01]  /*0ba0*/  FFMA R35, R18, R41, R39 ;  /* 0x0000002912237223 */ /* 0x008fe20000000027 */
        /* <DEDUP_REMOVED lines=12> */
[----:B------:R-:W-:Y:S01]  /*0c70*/  FFMA R17, R30, R15, R16 ;  /* 0x0000000f1e117223 */ /* 0x000fe20000000010 */
        /* <DEDUP_REMOVED lines=9> */
[----:B------:R-:W-:Y:S01]  /*0d10*/  FFMA R51, R30, R13, R18 ;  /* 0x0000000d1e337223 */ /* 0x000fe20000000012 */
[C---:B-1----:R-:W-:Y:S01]  /*0d20*/  FFMA R16, R20.reuse, R19, R31 ;  /* 0x0000001314107223 */ /* 0x042fe2000000001f */
[----:B------:R-:W-:Y:S01]  /*0d30*/  LDS.64 R10, [R0.X8+0xe8] ;  /* 0x0000e800000a7984 */ /* 0x000fe20000008a00 */
[----:B------:R-:W-:Y:S01]  /*0d40*/  FFMA R29, R20, R29, R39 ;  /* 0x0000001d141d7223 */ /* 0x000fe20000000027 */
[-C--:B------:R-:W-:Y:S01]  /*0d50*/  FFMA R12, R50, R13.reuse, R40 ;  /* 0x0000000d320c7223 */ /* 0x080fe20000000028 */
[C---:B------:R-:W-:Y:S01]  /*0d60*/  FFMA R13, R20.reuse, R13, R28 ;  /* 0x0000000d140d7223 */ /* 0x040fe2000000001c */
[----:B------:R-:W-:Y:S01]  /*0d70*/  LDS.64 R30, [R0.X8+0x158] ;  /* 0x00015800001e7984 */ /* 0x000fe20000008a00 */
[----:B------:R-:W-:-:S03]  /*0d80*/  FFMA R45, R20, R15, R44 ;  /* 0x0000000f142d7223 */ /* 0x000fc6000000002c */
[----:B------:R-:W-:Y:S04]  /*0d90*/  LDS.64 R32, [R0.X8+0x2b0] ;  /* 0x0002b00000207984 */ /* 0x000fe80000008a00 */
[----:B------:R-:W-:Y:S04]  /*0da0*/  LDS.64 R34, [R0.X8+0x320] ;  /* 0x0003200000227984 */ /* 0x000fe80000008a00 */
[----:B------:R-:W0:Y:S04]  /*0db0*/  LDS.64 R36, [R8+0x58] ;  /* 0x0000580008247984 */ /* 0x000e280000000a00 */
[----:B------:R-:W1:Y:S04]  /*0dc0*/  LDS.64 R38, [R8+0xa0] ;  /* 0x0000a00008267984 */ /* 0x000e680000000a00 */
[----:B------:R-:W2:Y:S04]  /*0dd0*/  LDS.64 R18, [R8+0x10] ;  /* 0x0000100008127984 */ /* 0x000ea80000000a00 */
[----:B------:R-:W3:Y:S01]  /*0de0*/  LDS.64 R40, [R8+0xe8] ;  /* 0x0000e80008287984 */ /* 0x000ee20000000a00 */
[-C--:B0-----:R-:W-:Y:S01]  /*0df0*/  FFMA R20, R10, R36.reuse, R14 ;  /* 0x000000240a147223 */ /* 0x081fe2000000000e */
[-C--:B------:R-:W-:Y:S01]  /*0e00*/  FFMA R22, R30, R36.reuse, R22 ;  /* 0x000000241e167223 */ /* 0x080fe20000000016 */
[-C--:B------:R-:W-:Y:S01]  /*0e10*/  FFMA R42, R32, R36.reuse, R42 ;  /* 0x00000024202a7223 */ /* 0x080fe2000000002a */
[----:B------:R-:W-:Y:S01]  /*0e20*/  FFMA R52, R34, R36, R29 ;  /* 0x0000002422347223 */ /* 0x000fe2000000001d */
[-C--:B-1----:R-:W-:Y:S01]  /*0e30*/  FFMA R36, R10, R38.reuse, R12 ;  /* 0x000000260a247223 */ /* 0x082fe2000000000c */
[-C--:B------:R-:W-:Y:S01]  /*0e40*/  FFMA R44, R30, R38.reuse, R53 ;  /* 0x000000261e2c7223 */ /* 0x080fe20000000035 */
[-C--:B------:R-:W-:Y:S01]  /*0e50*/  FFMA R50, R32, R38.reuse, R51 ;  /* 0x0000002620327223 */ /* 0x080fe20000000033 */
[----:B------:R-:W-:Y:S01]  /*0e60*/  FFMA R38, R34, R38, R13 ;  /* 0x0000002622267223 */ /* 0x000fe2000000000d */
[----:B------:R-:W0:Y:S01]  /*0e70*/  LDS.64 R28, [R8+0x18] ;  /* 0x00001800081c7984 */ /* 0x000e220000000a00 */
[C---:B--2---:R-:W-:Y:S01]  /*0e80*/  FFMA R46, R18.reuse, R10, R46 ;  /* 0x0000000a122e7223 */ /* 0x044fe2000000002e */
[C---:B------:R-:W-:Y:S01]  /*0e90*/  FFMA R48, R18.reuse, R30, R48 ;  /* 0x0000001e12307223 */ /* 0x040fe20000000030 */
[C---:B------:R-:W-:Y:S01]  /*0ea0*/  FFMA R47, R18.reuse, R32, R47 ;  /* 0x00000020122f7223 */ /* 0x040fe2000000002f */
[----:B------:R-:W1:Y:S01]  /*0eb0*/  LDS.64 R12, [R0.X8+0x390] ;  /* 0x00039000000c7984 */ /* 0x000e620000008a00 */
[----:B------:R-:W-:Y:S01]  /*0ec0*/  FFMA R18, R18, R34, R16 ;  /* 0x0000002212127223 */ /* 0x000fe20000000010 */
[-C--:B---3--:R-:W-:Y:S01]  /*0ed0*/  FFMA R32, R32, R40.reuse, R17 ;  /* 0x0000002820207223 */ /* 0x088fe20000000011 */
[-C--:B------:R-:W-:Y:S01]  /*0ee0*/  FFMA R30, R30, R40.reuse, R43 ;  /* 0x000000281e1e7223 */ /* 0x080fe2000000002b */
[----:B------:R-:W2:Y:S01]  /*0ef0*/  LDS.64 R14, [R0.X8+0x400] ;  /* 0x00040000000e7984 */ /* 0x000ea20000008a00 */
[-C--:B------:R-:W-:Y:S01]  /*0f00*/  FFMA R10, R10, R40.reuse, R49 ;  /* 0x000000280a0a7223 */ /* 0x080fe20000000031 */
[----:B------:R-:W-:Y:S01]  /*0f10*/  FFMA R34, R34, R40, R45 ;  /* 0x0000002822227223 */ /* 0x000fe2000000002d */
[C---:B------:R-:W-:Y:S01]  /*0f20*/  FFMA R43, R19.reuse, R11, R46 ;  /* 0x0000000b132b7223 */ /* 0x040fe2000000002e */
[----:B------:R-:W3:Y:S01]  /*0f30*/  LDS.64 R16, [R8+0x60] ;  /* 0x0000600008107984 */ /* 0x000ee20000000a00 */
[C---:B------:R-:W-:Y:S01]  /*0f40*/  FFMA R45, R19.reuse, R31, R48 ;  /* 0x0000001f132d7223 */ /* 0x040fe20000000030 */
[C---:B------:R-:W-:Y:S01]  /*0f50*/  FFMA R47, R19.reuse, R33, R47 ;  /* 0x00000021132f7223 */ /* 0x040fe2000000002f */
[----:B------:R-:W-:Y:S01]  /*0f60*/  FFMA R40, R19, R35, R18 ;  /* 0x0000002313287223 */ /* 0x000fe20000000012 */
[-C--:B------:R-:W-:Y:S01]  /*0f70*/  FFMA R51, R11, R37.reuse, R20 ;  /* 0x000000250b337223 */ /* 0x080fe20000000014 */
[----:B------:R-:W4:Y:S01]  /*0f80*/  LDS.64 R18, [R8+0xa8] ;  /* 0x0000a80008127984 */ /* 0x000f220000000a00 */
[C---:B------:R-:W-:Y:S01]  /*0f90*/  FFMA R49, R31.reuse, R37, R22 ;  /* 0x000000251f317223 */ /* 0x040fe20000000016 */
[C---:B------:R-:W-:Y:S01]  /*0fa0*/  FFMA R44, R31.reuse, R39, R44 ;  /* 0x000000271f2c7223 */ /* 0x040fe2000000002c */
[----:B------:R-:W-:Y:S01]  /*0fb0*/  FFMA R20, R31, R41, R30 ;  /* 0x000000291f147223 */ /* 0x000fe2000000001e */
[-C--:B------:R-:W-:Y:S01]  /*0fc0*/  FFMA R53, R33, R37.reuse, R42 ;  /* 0x0000002521357223 */ /* 0x080fe2000000002a */
[----:B------:R-:W5:Y:S01]  /*0fd0*/  LDS.64 R30, [R8+0xf0] ;  /* 0x0000f000081e7984 */ /* 0x000f620000000a00 */
[----:B------:R-:W-:Y:S01]  /*0fe0*/  FFMA R52, R35, R37, R52 ;  /* 0x0000002523347223 */ /* 0x000fe20000000034 */
[----:B------:R-:W-:Y:S01]  /*0ff0*/  FFMA R37, R11, R39, R36 ;  /* 0x000000270b257223 */ /* 0x000fe20000000024 */
[----:B------:R-:W-:Y:S01]  /*1000*/  FFMA R36, R35, R41, R34 ;  /* 0x0000002923247223 */ /* 0x000fe20000000022 */
[-C--:B------:R-:W-:Y:S01]  /*1010*/  FFMA R50, R33, R39.reuse, R50 ;  /* 0x0000002721327223 */ /* 0x080fe20000000032 */
[----:B------:R-:W-:Y:S01]  /*1020*/  FFMA R38, R35, R39, R38 ;  /* 0x0000002723267223 */ /* 0x000fe20000000026 */
[-C--:B------:R-:W-:Y:S01]  /*1030*/  FFMA R22, R33, R41.reuse, R32 ;  /* 0x0000002921167223 */ /* 0x080fe20000000020 */
[----:B------:R-:W-:-:S02]  /*1040*/  FFMA R39, R11, R41, R10 ;  /* 0x000000290b277223 */ /* 0x000fc4000000000a */
[----:B------:R-:W-:Y:S04]  /*1050*/  LDS.64 R10, [R8+0x20] ;  /* 0x00002000080a7984 */ /* 0x000fe80000000a00 */
[----:B------:R-:W5:Y:S01]  /*1060*/  LDS R41, [R0.X8+0x408] ;  /* 0x0004080000297984 */ /* 0x000f620000008800 */
[-C--:B0-----:R-:W-:Y:S01]  /*1070*/  FFMA R34, R24, R28.reuse, R45 ;  /* 0x0000001c18227223 */ /* 0x081fe2000000002d */
[----:B------:R-:W-:Y:S02]  /*1080*/  FFMA R32, R26, R28, R43 ;  /* 0x0000001c1a207223 */ /* 0x000fe4000000002b */
[----:B------:R-:W0:Y:S01]  /*1090*/  LDS R43, [R0.X8+0x398] ;  /* 0x00039800002b7984 */ /* 0x000e220000008800 */
[C---:B-1----:R-:W-:Y:S01]  /*10a0*/  FFMA R42, R28.reuse, R12, R47 ;  /* 0x0000000c1c2a7223 */ /* 0x042fe2000000002f */
[----:B--2---:R-:W-:-:S03]  /*10b0*/  FFMA R46, R28, R14, R40 ;  /* 0x0000000e1c2e7223 */ /* 0x004fc60000000028 */
[----:B------:R-:W-:Y:S01]  /*10c0*/  FFMA R45, R29, R13, R42 ;  /* 0x0000000d1d2d7223 */ /* 0x000fe2000000002a */
[-C--:B------:R-:W-:Y:S01]  /*10d0*/  FFMA R40, R25, R29.reuse, R34 ;  /* 0x0000001d19287223 */ /* 0x080fe20000000022 */
[----:B------:R-:W-:Y:S01]  /*10e0*/  FFMA R28, R27, R29, R32 ;  /* 0x0000001d1b1c7223 */ /* 0x000fe20000000020 */
[----:B------:R-:W-:Y:S01]  /*10f0*/  FFMA R42, R29, R15, R46 ;  /* 0x0000000f1d2a7223 */ /* 0x000fe2000000002e */
[-C--:B---3--:R-:W-:Y:S01]  /*1100*/  FFMA R46, R26, R16.reuse, R51 ;  /* 0x000000101a2e7223 */ /* 0x088fe20000000033 */
[-C--:B------:R-:W-:Y:S01]  /*1110*/  FFMA R48, R24, R16.reuse, R49 ;  /* 0x0000001018307223 */ /* 0x080fe20000000031 */
[-C--:B------:R-:W-:Y:S01]  /*1120*/  FFMA R53, R12, R16.reuse, R53 ;  /* 0x000000100c357223 */ /* 0x080fe20000000035 */
[----:B------:R-:W-:Y:S01]  /*1130*/  FFMA R16, R14, R16, R52 ;  /* 0x000000100e107223 */ /* 0x000fe20000000034 */
[-C--:B------:R-:W-:Y:S01]  /*1140*/  FFMA R52, R27, R17.reuse, R46 ;  /* 0x000000111b347223 */ /* 0x080fe2000000002e */
[----:B------:R-:W1:Y:S01]  /*1150*/  LDS.64 R34, [R8+0xb0] ;  /* 0x0000b00008227984 */ /* 0x000e620000000a00 */
[-C--:B------:R-:W-:Y:S01]  /*1160*/  FFMA R46, R25, R17.reuse, R48 ;  /* 0x00000011192e7223 */ /* 0x080fe20000000030 */
[-C--:B------:R-:W-:Y:S01]  /*1170*/  FFMA R48, R13, R17.reuse, R53 ;  /* 0x000000110d307223 */ /* 0x080fe20000000035 */
[----:B------:R-:W-:Y:S01]  /*1180*/  FFMA R29, R15, R17, R16 ;  /* 0x000000110f1d7223 */ /* 0x000fe20000000010 */
[----:B------:R-:W2:Y:S01]  /*1190*/  LDS.64 R32, [R8+0x68] ;  /* 0x0000680008207984 */ /* 0x000ea20000000a00 */
[C---:B----4-:R-:W-:Y:S01]  /*11a0*/  FFMA R47, R24.reuse, R18, R44 ;  /* 0x00000012182f7223 */ /* 0x050fe2000000002c */
[----:B-----5:R-:W-:Y:S01]  /*11b0*/  FFMA R24, R24, R30, R20 ;  /* 0x0000001e18187223 */ /* 0x020fe20000000014 */
[-C--:B------:R-:W-:Y:S01]  /*11c0*/  FFMA R37, R26, R18.reuse, R37 ;  /* 0x000000121a257223 */ /* 0x080fe20000000025 */
[----:B------:R-:W3:Y:S01]  /*11d0*/  LDS.64 R16, [R8+0xf8] ;  /* 0x0000f80008107984 */ /* 0x000ee20000000a00 */
[-C--:B------:R-:W-:Y:S01]  /*11e0*/  FFMA R50, R12, R18.reuse, R50 ;  /* 0x000000120c327223 */ /* 0x080fe20000000032 */
[----:B------:R-:W-:Y:S01]  /*11f0*/  FFMA R49, R14, R18, R38 ;  /* 0x000000120e317223 */ /* 0x000fe20000000026 */
[-C--:B------:R-:W-:Y:S01]  /*1200*/  FFMA R26, R26, R30.reuse, R39 ;  /* 0x0000001e1a1a7223 */ /* 0x080fe20000000027 */
[----:B------:R-:W4:Y:S01]  /*1210*/  LDS R20, [R0.X8+0x474] ;  /* 0x0004740000147984 */ /* 0x000f220000008800 */
[-C--:B------:R-:W-:Y:S01]  /*1220*/  FFMA R12, R12, R30.reuse, R22 ;  /* 0x0000001e0c0c7223 */ /* 0x080fe20000000016 */
[-C--:B------:R-:W-:Y:S01]  /*1230*/  FFMA R44, R27, R19.reuse, R37 ;  /* 0x000000131b2c7223 */ /* 0x080fe20000000025 */
[-C--:B------:R-:W-:Y:S01]  /*1240*/  FFMA R18, R25, R19.reuse, R47 ;  /* 0x0000001319127223 */ /* 0x080fe2000000002f */
[-C--:B------:R-:W-:Y:S01]  /*1250*/  FFMA R38, R13, R19.reuse, R50 ;  /* 0x000000130d267223 */ /* 0x080fe20000000032 */
[----:B------:R-:W-:Y:S01]  /*1260*/  FFMA R14, R14, R30, R36 ;  /* 0x0000001e0e0e7223 */ /* 0x000fe20000000024 */
[----:B------:R-:W-:Y:S01]  /*1270*/  FFMA R50, R15, R19, R49 ;  /* 0x000000130f327223 */ /* 0x000fe20000000031 */
[----:B------:R-:W-:Y:S01]  /*1280*/  FFMA R22, R27, R31, R26 ;  /* 0x0000001f1b167223 */ /* 0x000fe2000000001a */
[C---:B------:R-:W-:Y:S01]  /*1290*/  FFMA R37, R10.reuse, R41, R42 ;  /* 0x000000290a257223 */ /* 0x040fe2000000002a */
[-C--:B------:R-:W-:Y:S01]  /*12a0*/  FFMA R36, R25, R31.reuse, R24 ;  /* 0x0000001f19247223 */ /* 0x080fe20000000018 */
[----:B------:R-:W5:Y:S01]  /*12b0*/  LDS R42, [R0.X8+0x4e4] ;  /* 0x0004e400002a7984 */ /* 0x000f620000008800 */
[----:B------:R-:W-:Y:S01]  /*12c0*/  FFMA R26, R13, R31, R12 ;  /* 0x0000001f0d1a7223 */ /* 0x000fe2000000000c */
[-C--:B------:R-:W-:Y:S01]  /*12d0*/  FFMA R13, R21, R10.reuse, R28 ;  /* 0x0000000a150d7223 */ /* 0x080fe2000000001c */
[----:B------:R-:W-:Y:S01]  /*12e0*/  FFMA R40, R23, R10, R40 ;  /* 0x0000000a17287223 */ /* 0x000fe20000000028 */
[----:B0-----:R-:W-:Y:S01]  /*12f0*/  FFMA R45, R10, R43, R45 ;  /* 0x0000002b0a2d7223 */ /* 0x001fe2000000002d */
[----:B------:R-:W-:Y:S01]  /*1300*/  FFMA R27, R15, R31, R14 ;  /* 0x0000001f0f1b7223 */ /* 0x000fe2000000000e */
[----:B------:R-:W0:Y:S04]  /*1310*/  LDS R10, [R0.X8+0x6ac] ;  /* 0x0006ac00000a7984 */ /* 0x000e280000008800 */
[----:B------:R-:W0:Y:S04]  /*1320*/  LDS R12, [R0.X8+0x63c] ;  /* 0x00063c00000c7984 */ /* 0x000e280000008800 */
[----:B------:R-:W-:Y:S01]  /*1330*/  LDS.64 R24, [R8+0x28] ;  /* 0x0000280008187984 */ /* 0x000fe20000000a00 */
[-C--:B-1----:R-:W-:Y:S01]  /*1340*/  FFMA R39, R21, R34.reuse, R44 ;  /* 0x0000002215277223 */ /* 0x082fe2000000002c */
[-C--:B------:R-:W-:Y:S01]  /*1350*/  FFMA R44, R23, R34.reuse, R18 ;  /* 0x00000022172c7223 */ /* 0x080fe20000000012 */
[-C--:B------:R-:W-:Y:S01]  /*1360*/  FFMA R38, R43, R34.reuse, R38 ;  /* 0x000000222b267223 */ /* 0x080fe20000000026 */
[----:B------:R-:W-:Y:S01]  /*1370*/  FFMA R50, R41, R34, R50 ;  /* 0x0000002229327223 */ /* 0x000fe20000000032 */
[-C--:B--2---:R-:W-:Y:S01]  /*1380*/  FFMA R46, R23, R32.reuse, R46 ;  /* 0x00000020172e7223 */ /* 0x084fe2000000002e */
[----:B------:R-:W1:Y:S01]  /*1390*/  LDS.64 R14, [R0.X8+0x478] ;  /* 0x00047800000e7984 */ /* 0x000e620000008a00 */
[-C--:B------:R-:W-:Y:S01]  /*13a0*/  FFMA R48, R43, R32.reuse, R48 ;  /* 0x000000202b307223 */ /* 0x080fe20000000030 */
[C---:B------:R-:W-:Y:S01]  /*13b0*/  FFMA R52, R21.reuse, R32, R52 ;  /* 0x0000002015347223 */ /* 0x040fe20000000034 */
[-C--:B---3--:R-:W-:Y:S01]  /*13c0*/  FFMA R34, R21, R16.reuse, R22 ;  /* 0x0000001015227223 */ /* 0x088fe20000000016 */
[----:B------:R-:W2:Y:S01]  /*13d0*/  LDS.64 R18, [R0.X8+0x4e8] ;  /* 0x0004e80000127984 */ /* 0x000ea20000008a00 */
[-C--:B------:R-:W-:Y:S01]  /*13e0*/  FFMA R36, R23, R16.reuse, R36 ;  /* 0x0000001017247223 */ /* 0x080fe20000000024 */
[-C--:B------:R-:W-:Y:S01]  /*13f0*/  FFMA R43, R43, R16.reuse, R26 ;  /* 0x000000102b2b7223 */ /* 0x080fe2000000001a */
[C---:B------:R-:W-:Y:S01]  /*1400*/  FFMA R16, R41.reuse, R16, R27 ;  /* 0x0000001029107223 */ /* 0x040fe2000000001b */
[----:B------:R-:W3:Y:S01]  /*1410*/  LDS.64 R22, [R8+0x70] ;  /* 0x0000700008167984 */ /* 0x000ee20000000a00 */
[----:B------:R-:W-:Y:S01]  /*1420*/  FFMA R32, R41, R32, R29 ;  /* 0x0000002029207223 */ /* 0x000fe2000000001d */
[C---:B----4-:R-:W-:Y:S01]  /*1430*/  FFMA R13, R20.reuse, R11, R13 ;  /* 0x0000000b140d7223 */ /* 0x050fe2000000000d */
[C---:B------:R-:W-:Y:S01]  /*1440*/  FFMA R41, R20.reuse, R33, R52 ;  /* 0x0000002114297223 */ /* 0x040fe20000000034 */
[----:B------:R-:W4:Y:S01]  /*1450*/  LDS.64 R30, [R0.X8+0x640] ;  /* 0x00064000001e7984 */ /* 0x000f220000008a00 */
[C---:B------:R-:W-:Y:S01]  /*1460*/  FFMA R39, R20.reuse, R35, R39 ;  /* 0x0000002314277223 */ /* 0x040fe20000000027 */
[----:B------:R-:W-:-:S02]  /*1470*/  FFMA R47, R20, R17, R34 ;  /* 0x00000011142f7223 */ /* 0x000fc40000000022 */
[----:B------:R-:W4:Y:S01]  /*1480*/  LDS.64 R26, [R8+0xb8] ;  /* 0x0000b800081a7984 */ /* 0x000f220000000a00 */
[C---:B-----5:R-:W-:Y:S01]  /*1490*/  FFMA R40, R42.reuse, R11, R40 ;  /* 0x0000000b2a287223 */ /* 0x060fe20000000028 */
[C---:B------:R-:W-:Y:S01]  /*14a0*/  FFMA R46, R42.reuse, R33, R46 ;  /* 0x000000212a2e7223 */ /* 0x040fe2000000002e */
[C---:B------:R-:W-:Y:S01]  /*14b0*/  FFMA R49, R42.reuse, R35, R44 ;  /* 0x000000232a317223 */ /* 0x040fe2000000002c */
[----:B------:R-:W5:Y:S01]  /*14c0*/  LDS.64 R28, [R0.X8+0x6b0] ;  /* 0x0006b000001c7984 */ /* 0x000f620000008a00 */
[-C--:B------:R-:W-:Y:S01]  /*14d0*/  FFMA R53, R42, R17.reuse, R36 ;  /* 0x000000112a357223 */ /* 0x080fe20000000024 */
[C---:B0-----:R-:W-:Y:S02]  /*14e0*/  FFMA R51, R10.reuse, R17, R16 ;  /* 0x000000110a337223 */ /* 0x041fe40000000010 */
[----:B------:R-:W0:Y:S01]  /*14f0*/  LDS.64 R20, [R8+0x100] ;  /* 0x0001000008147984 */ /* 0x000e220000000a00 */
[-C--:B------:R-:W-:Y:S01]  /*1500*/  FFMA R32, R10, R33.reuse, R32 ;  /* 0x000000210a207223 */ /* 0x080fe20000000020 */
[C---:B------:R-:W-:Y:S01]  /*1510*/  FFMA R48, R12.reuse, R33, R48 ;  /* 0x000000210c307223 */ /* 0x040fe20000000030 */
[C---:B------:R-:W-:Y:S01]  /*1520*/  FFMA R45, R12.reuse, R11, R45 ;  /* 0x0000000b0c2d7223 */ /* 0x040fe2000000002d */
[----:B------:R-:W-:Y:S01]  /*1530*/  FFMA R33, R12, R35, R38 ;  /* 0x000000230c217223 */ /* 0x000fe20000000026 */
[C---:B------:R-:W-:Y:S01]  /*1540*/  FFMA R11, R10.reuse, R11, R37 ;  /* 0x0000000b0a0b7223 */ /* 0x040fe20000000025 */
[----:B------:R-:W-:Y:S01]  /*1550*/  FFMA R35, R10, R35, R50 ;  /* 0x000000230a237223 */ /* 0x000fe20000000032 */
[----:B------:R-:W-:Y:S01]  /*1560*/  FFMA R37, R12, R17, R43 ;  /* 0x000000110c257223 */ /* 0x000fe2000000002b */
[C---:B-1----:R-:W-:Y:S01]  /*1570*/  FFMA R16, R24.reuse, R14, R13 ;  /* 0x0000000e18107223 */ /* 0x042fe2000000000d */
[----:B--2---:R-:W-:-:S03]  /*1580*/  FFMA R40, R24, R18, R40 ;  /* 0x0000001218287223 */ /* 0x004fc60000000028 */
[C---:B------:R-:W-:Y:S01]  /*1590*/  FFMA R43, R25.reuse, R15, R16 ;  /* 0x0000000f192b7223 */ /* 0x040fe20000000010 */
[-C--:B---3--:R-:W-:Y:S01]  /*15a0*/  FFMA R46, R18, R22.reuse, R46 ;  /* 0x00000016122e7223 */ /* 0x088fe2000000002e */
[----:B------:R-:W-:Y:S01]  /*15b0*/  FFMA R13, R25, R19, R40 ;  /* 0x00000013190d7223 */ /* 0x000fe20000000028 */
[----:B------:R-:W-:Y:S01]  /*15c0*/  FFMA R42, R14, R22, R41 ;  /* 0x000000160e2a7223 */ /* 0x000fe20000000029 */
[----:B----4-:R-:W-:Y:S01]  /*15d0*/  FFMA R34, R24, R30, R45 ;  /* 0x0000001e18227223 */ /* 0x010fe2000000002d */
[----:B------:R-:W-:Y:S01]  /*15e0*/  FFMA R40, R30, R22, R48 ;  /* 0x000000161e287223 */ /* 0x000fe20000000030 */
[-C--:B------:R-:W-:Y:S01]  /*15f0*/  FFMA R41, R19, R23.reuse, R46 ;  /* 0x0000001713297223 */ /* 0x080fe2000000002e */
[-C--:B------:R-:W-:Y:S01]  /*1600*/  FFMA R42, R15, R23.reuse, R42 ;  /* 0x000000170f2a7223 */ /* 0x080fe2000000002a */
[-C--:B------:R-:W-:Y:S01]  /*1610*/  FFMA R16, R18, R26.reuse, R49 ;  /* 0x0000001a12107223 */ /* 0x080fe20000000031 */
[-C--:B------:R-:W-:Y:S01]  /*1620*/  FFMA R46, R14, R26.reuse, R39 ;  /* 0x0000001a0e2e7223 */ /* 0x080fe20000000027 */
[----:B------:R-:W-:Y:S01]  /*1630*/  FFMA R48, R30, R26, R33 ;  /* 0x0000001a1e307223 */ /* 0x000fe20000000021 */
[----:B------:R-:W-:Y:S01]  /*1640*/  FFMA R40, R31, R23, R40 ;  /* 0x000000171f287223 */ /* 0x000fe20000000028 */
[----:B-----5:R-:W-:Y:S01]  /*1650*/  FFMA R24, R24, R28, R11 ;  /* 0x0000001c18187223 */ /* 0x020fe2000000000b */
[C---:B------:R-:W-:Y:S01]  /*1660*/  FFMA R32, R28.reuse, R22, R32 ;  /* 0x000000161c207223 */ /* 0x040fe20000000020 */
[----:B------:R-:W-:Y:S01]  /*1670*/  FFMA R50, R28, R26, R35 ;  /* 0x0000001a1c327223 */ /* 0x000fe20000000023 */
[----:B------:R-:W-:Y:S01]  /*1680*/  FFMA R11, R25, R31, R34 ;  /* 0x0000001f190b7223 */ /* 0x000fe20000000022 */
[-C--:B0-----:R-:W-:Y:S01]  /*1690*/  FFMA R52, R18, R20.reuse, R53 ;  /* 0x0000001412347223 */ /* 0x081fe20000000035 */
[----:B------:R-:W-:Y:S01]  /*16a0*/  FFMA R44, R29, R23, R32 ;  /* 0x000000171d2c7223 */ /* 0x000fe20000000020 */
[-C--:B------:R-:W-:Y:S01]  /*16b0*/  FFMA R46, R15, R27.reuse, R46 ;  /* 0x0000001b0f2e7223 */ /* 0x080fe2000000002e */
[-C--:B------:R-:W-:Y:S01]  /*16c0*/  FFMA R49, R19, R27.reuse, R16 ;  /* 0x0000001b13317223 */ /* 0x080fe20000000010 */
[-C--:B------:R-:W-:Y:S01]  /*16d0*/  FFMA R48, R31, R27.reuse, R48 ;  /* 0x0000001b1f307223 */ /* 0x080fe20000000030 */
[----:B------:R-:W-:Y:S01]  /*16e0*/  FFMA R50, R29, R27, R50 ;  /* 0x0000001b1d327223 */ /* 0x000fe20000000032 */
[-C--:B------:R-:W-:Y:S01]  /*16f0*/  FFMA R18, R30, R20.reuse, R37 ;  /* 0x000000141e127223 */ /* 0x080fe20000000025 */
[----:B------:R-:W-:Y:S01]  /*1700*/  FFMA R45, R25, R29, R24 ;  /* 0x0000001d192d7223 */ /* 0x000fe20000000018 */
[----:B------:R-:W-:Y:S01]  /*1710*/  LDS.64 R22, [R8+0x30] ;  /* 0x0000300008167984 */ /* 0x000fe20000000a00 */
[-C--:B------:R-:W-:Y:S01]  /*1720*/  FFMA R14, R14, R20.reuse, R47 ;  /* 0x000000140e0e7223 */ /* 0x080fe2000000002f */
[-C--:B------:R-:W-:Y:S01]  /*1730*/  FFMA R47, R31, R21.reuse, R18 ;  /* 0x000000151f2f7223 */ /* 0x080fe20000000012 */
[----:B------:R-:W-:Y:S01]  /*1740*/  FFMA R20, R28, R20, R51 ;  /* 0x000000141c147223 */ /* 0x000fe20000000033 */
[----:B------:R-:W0:Y:S01]  /*1750*/  LDS.64 R16, [R0.X8+0x558] ;  /* 0x0005580000107984 */ /* 0x000e220000008a00 */
[-C--:B------:R-:W-:Y:S01]  /*1760*/  FFMA R15, R15, R21.reuse, R14 ;  /* 0x000000150f0f7223 */ /* 0x080fe2000000000e */
[-C--:B------:R-:W-:Y:S01]  /*1770*/  FFMA R19, R19, R21.reuse, R52 ;  /* 0x0000001513137223 */ /* 0x080fe20000000034 */
[----:B------:R-:W-:Y:S01]  /*1780*/  FFMA R21, R29, R21, R20 ;  /* 0x000000151d157223 */ /* 0x000fe20000000014 */
[----:B------:R-:W1:Y:S04]  /*1790*/  LDS.64 R26, [R0.X8+0x720] ;  /* 0x00072000001a7984 */ /* 0x000e680000008a00 */
[----:B------:R-:W2:Y:S04]  /*17a0*/  LDS.64 R34, [R8+0x78] ;  /* 0x0000780008227984 */ /* 0x000ea80000000a00 */
[----:B------:R-:W3:Y:S04]  /*17b0*/  LDS.64 R36, [R8+0xc0] ;  /* 0x0000c00008247984 */ /* 0x000ee80000000a00 */
[----:B------:R-:W4:Y:S04]  /*17c0*/  LDS.64 R24, [R0.X8+0x5c8] ;  /* 0x0005c80000187984 */ /* 0x000f280000008a00 */
[----:B------:R-:W5:Y:S04]  /*17d0*/  LDS.64 R32, [R0.X8+0x790] ;  /* 0x0007900000207984 */ /* 0x000f680000008a00 */
[----:B------:R-:W5:Y:S01]  /*17e0*/  LDS.64 R38, [R8+0x108] ;  /* 0x0001080008267984 */ /* 0x000f620000000a00 */
[----:B0-----:R-:W-:-:S03]  /*17f0*/  FFMA R52, R22, R16, R43 ;  /* 0x0000001016347223 */ /* 0x001fc6000000002b */
[----:B------:R-:W-:Y:S01]  /*1800*/  LDS R43, [R0.X8+0x728] ;  /* 0x00072800002b7984 */ /* 0x000fe20000008800 */
[----:B-1----:R-:W-:Y:S01]  /*1810*/  FFMA R11, R22, R26, R11 ;  /* 0x0000001a160b7223 */ /* 0x002fe2000000000b */
[----:B------:R-:W-:Y:S01]  /*1820*/  FFMA R51, R23, R17, R52 ;  /* 0x0000001117337223 */ /* 0x000fe20000000034 */
[-C--:B--2---:R-:W-:Y:S01]  /*1830*/  FFMA R42, R16, R34.reuse, R42 ;  /* 0x00000022102a7223 */ /* 0x084fe2000000002a */
[----:B------:R-:W-:Y:S01]  /*1840*/  FFMA R40, R26, R34, R40 ;  /* 0x000000221a287223 */ /* 0x000fe20000000028 */
[-C--:B---3--:R-:W-:Y:S01]  /*1850*/  FFMA R46, R16, R36.reuse, R46 ;  /* 0x00000024102e7223 */ /* 0x088fe2000000002e */
[----:B------:R-:W-:Y:S01]  /*1860*/  FFMA R48, R26, R36, R48 ;  /* 0x000000241a307223 */ /* 0x000fe20000000030 */
[-C--:B------:R-:W-:Y:S01]  /*1870*/  FFMA R42, R17, R35.reuse, R42 ;  /* 0x00000023112a7223 */ /* 0x080fe2000000002a */
[----:B------:R-:W-:Y:S01]  /*1880*/  FFMA R40, R27, R35, R40 ;  /* 0x000000231b287223 */ /* 0x000fe20000000028 */
[----:B----4-:R-:W-:Y:S01]  /*1890*/  FFMA R41, R24, R34, R41 ;  /* 0x0000002218297223 */ /* 0x010fe20000000029 */
[----:B------:R-:W-:Y:S01]  /*18a0*/  FFMA R13, R22, R24, R13 ;  /* 0x00000018160d7223 */ /* 0x000fe2000000000d */
[-C--:B------:R-:W-:Y:S01]  /*18b0*/  FFMA R46, R17, R37.reuse, R46 ;  /* 0x00000025112e7223 */ /* 0x080fe2000000002e */
[----:B------:R-:W-:Y:S01]  /*18c0*/  FFMA R48, R27, R37, R48 ;  /* 0x000000251b307223 */ /* 0x000fe20000000030 */
[----:B-----5:R-:W-:Y:S01]  /*18d0*/  FFMA R44, R32, R34, R44 ;  /* 0x00000022202c7223 */ /* 0x020fe2000000002c */
[----:B------:R-:W-:Y:S01]  /*18e0*/  FFMA R34, R24, R36, R49 ;  /* 0x0000002418227223 */ /* 0x000fe20000000031 */
[----:B------:R-:W-:Y:S01]  /*18f0*/  FFMA R22, R22, R32, R45 ;  /* 0x0000002016167223 */ /* 0x000fe2000000002d */
[----:B------:R-:W-:Y:S01]  /*1900*/  LDS R49, [R0.X8+0x560] ;  /* 0x0005600000317984 */ /* 0x000fe20000008800 */
[-C--:B------:R-:W-:Y:S01]  /*1910*/  FFMA R16, R16, R38.reuse, R15 ;  /* 0x0000002610107223 */ /* 0x080fe2000000000f */
[-C--:B------:R-:W-:Y:S01]  /*1920*/  FFMA R26, R26, R38.reuse, R47 ;  /* 0x000000261a1a7223 */ /* 0x080fe2000000002f */
[----:B------:R-:W-:Y:S01]  /*1930*/  FFMA R24, R24, R38, R19 ;  /* 0x0000002618187223 */ /* 0x000fe20000000013 */
[----:B------:R-:W0:Y:S01]  /*1940*/  LDS.64 R14, [R8+0x38] ;  /* 0x00003800080e7984 */ /* 0x000e220000000a00 */
[C---:B------:R-:W-:Y:S01]  /*1950*/  FFMA R50, R32.reuse, R36, R50 ;  /* 0x0000002420327223 */ /* 0x040fe20000000032 */
[----:B------:R-:W-:Y:S01]  /*1960*/  FFMA R32, R32, R38, R21 ;  /* 0x0000002620207223 */ /* 0x000fe20000000015 */
[C---:B------:R-:W-:Y:S01]  /*1970*/  FFMA R36, R23.reuse, R25, R13 ;  /* 0x0000001917247223 */ /* 0x040fe2000000000d */
[----:B------:R-:W1:Y:S01]  /*1980*/  LDS R47, [R0.X8+0x5d0] ;  /* 0x0005d000002f7984 */ /* 0x000e620000008800 */
[C---:B------:R-:W-:Y:S01]  /*1990*/  FFMA R38, R23.reuse, R27, R11 ;  /* 0x0000001b17267223 */ /* 0x040fe2000000000b */
[----:B------:R-:W-:Y:S01]  /*19a0*/  FFMA R52, R23, R33, R22 ;  /* 0x0000002117347223 */ /* 0x000fe20000000016 */
[-C--:B------:R-:W-:Y:S01]  /*19b0*/  FFMA R41, R25, R35.reuse, R41 ;  /* 0x0000002319297223 */ /* 0x080fe20000000029 */
[----:B------:R-:W2:Y:S01]  /*19c0*/  LDS.64 R18, [R8+0x80] ;  /* 0x0000800008127984 */ /* 0x000ea20000000a00 */
[----:B------:R-:W-:Y:S01]  /*19d0*/  FFMA R44, R33, R35, R44 ;  /* 0x00000023212c7223 */ /* 0x000fe2000000002c */
[-C--:B------:R-:W-:Y:S01]  /*19e0*/  FFMA R34, R25, R37.reuse, R34 ;  /* 0x0000002519227223 */ /* 0x080fe20000000022 */
[----:B------:R-:W-:Y:S01]  /*19f0*/  FFMA R50, R33, R37, R50 ;  /* 0x0000002521327223 */ /* 0x000fe20000000032 */
[----:B------:R-:W3:Y:S01]  /*1a00*/  LDS R45, [R0.X8+0x798] ;  /* 0x00079800002d7984 */ /* 0x000ee20000008800 */
[-C--:B------:R-:W-:Y:S01]  /*1a10*/  FFMA R16, R17, R39.reuse, R16 ;  /* 0x0000002711107223 */ /* 0x080fe20000000010 */
[-C--:B------:R-:W-:Y:S01]  /*1a20*/  FFMA R11, R25, R39.reuse, R24 ;  /* 0x00000027190b7223 */ /* 0x080fe20000000018 */
[-C--:B------:R-:W-:Y:S01]  /*1a30*/  FFMA R13, R27, R39.reuse, R26 ;  /* 0x000000271b0d7223 */ /* 0x080fe2000000001a */
[----:B------:R-:W4:Y:S01]  /*1a40*/  LDS.64 R20, [R8+0xc8] ;  /* 0x0000c80008147984 */ /* 0x000f220000000a00 */
[----:B------:R-:W-:-:S03]  /*1a50*/  FFMA R32, R33, R39, R32 ;  /* 0x0000002721207223 */ /* 0x000fc60000000020 */
[----:B------:R-:W5:Y:S04]  /*1a60*/  LDS.64 R22, [R8+0x110] ;  /* 0x0001100008167984 */ /* 0x000f680000000a00 */
[----:B------:R-:W-:Y:S04]  /*1a70*/  LDS.64 R24, [R0.X8+0x808] ;  /* 0x0008080000187984 */ /* 0x000fe80000008a00 */
[----:B------:R-:W-:Y:S01]  /*1a80*/  LDS.64 R26, [R0.X8+0x878] ;  /* 0x00087800001a7984 */ /* 0x000fe20000008a00 */
[C---:B0-----:R-:W-:Y:S01]  /*1a90*/  FFMA R51, R14.reuse, R49, R51 ;  /* 0x000000310e337223 */ /* 0x041fe20000000033 */
[C---:B-1----:R-:W-:Y:S01]  /*1aa0*/  FFMA R37, R14.reuse, R47, R36 ;  /* 0x0000002f0e257223 */ /* 0x042fe20000000024 */
[----:B------:R-:W-:-:S02]  /*1ab0*/  FFMA R36, R14, R43, R38 ;  /* 0x0000002b0e247223 */ /* 0x000fc40000000026 */
[----:B------:R-:W-:Y:S01]  /*1ac0*/  FFMA R51, R12, R15, R51 ;  /* 0x0000000f0c337223 */ /* 0x000fe20000000033 */
[----:B------:R-:W0:Y:S01]  /*1ad0*/  LDS.64 R38, [R8+0x40] ;  /* 0x0000400008267984 */ /* 0x000e220000000a00 */
[-C--:B--2---:R-:W-:Y:S01]  /*1ae0*/  FFMA R33, R49, R18.reuse, R42 ;  /* 0x0000001231217223 */ /* 0x084fe2000000002a */
[-C--:B------:R-:W-:Y:S01]  /*1af0*/  FFMA R42, R47, R18.reuse, R41 ;  /* 0x000000122f2a7223 */ /* 0x080fe20000000029 */
[-C--:B------:R-:W-:Y:S01]  /*1b00*/  FFMA R40, R43, R18.reuse, R40 ;  /* 0x000000122b287223 */ /* 0x080fe20000000028 */
[----:B---3--:R-:W-:Y:S01]  /*1b10*/  FFMA R52, R14, R45, R52 ;  /* 0x0000002d0e347223 */ /* 0x008fe20000000034 */
[----:B------:R-:W-:Y:S01]  /*1b20*/  FFMA R44, R45, R18, R44 ;  /* 0x000000122d2c7223 */ /* 0x000fe2000000002c */
[----:B------:R-:W1:Y:S01]  /*1b30*/  LDS R14, [R0.X8+0x804] ;  /* 0x00080400000e7984 */ /* 0x000e620000008800 */
[-C--:B----4-:R-:W-:Y:S01]  /*1b40*/  FFMA R41, R49, R20.reuse, R46 ;  /* 0x0000001431297223 */ /* 0x090fe2000000002e */
[-C--:B------:R-:W-:Y:S02]  /*1b50*/  FFMA R46, R47, R20.reuse, R34 ;  /* 0x000000142f2e7223 */ /* 0x080fe40000000022 */
[----:B------:R-:W2:Y:S01]  /*1b60*/  LDS R18, [R0.X8+0x874] ;  /* 0x0008740000127984 */ /* 0x000ea20000008800 */
[-C--:B------:R-:W-:Y:S01]  /*1b70*/  FFMA R48, R43, R20.reuse, R48 ;  /* 0x000000142b307223 */ /* 0x080fe20000000030 */
[----:B------:R-:W-:Y:S01]  /*1b80*/  FFMA R50, R45, R20, R50 ;  /* 0x000000142d327223 */ /* 0x000fe20000000032 */
[-C--:B-----5:R-:W-:Y:S01]  /*1b90*/  FFMA R49, R49, R22.reuse, R16 ;  /* 0x0000001631317223 */ /* 0x0a0fe20000000010 */
[----:B------:R-:W3:Y:S01]  /*1ba0*/  LDS.64 R34, [R8+0x88] ;  /* 0x0000880008227984 */ /* 0x000ee20000000a00 */
[-C--:B------:R-:W-:Y:S01]  /*1bb0*/  FFMA R20, R47, R22.reuse, R11 ;  /* 0x000000162f147223 */ /* 0x080fe2000000000b */
[-C--:B------:R-:W-:Y:S01]  /*1bc0*/  FFMA R13, R43, R22.reuse, R13 ;  /* 0x000000162b0d7223 */ /* 0x080fe2000000000d */
[----:B------:R-:W-:Y:S01]  /*1bd0*/  FFMA R22, R45, R22, R32 ;  /* 0x000000162d167223 */ /* 0x000fe20000000020 */
[----:B------:R-:W4:Y:S01]  /*1be0*/  LDS.64 R16, [R8+0xd0] ;  /* 0x0000d00008107984 */ /* 0x000f220000000a00 */
[----:B------:R-:W-:Y:S01]  /*1bf0*/  FFMA R45, R12, R19, R33 ;  /* 0x000000130c2d7223 */ /* 0x000fe20000000021 */
[----:B------:R-:W-:Y:S01]  /*1c00*/  FFMA R47, R10, R15, R37 ;  /* 0x0000000f0a2f7223 */ /* 0x000fe20000000025 */
[C---:B------:R-:W-:Y:S01]  /*1c10*/  FFMA R11, R12.reuse, R21, R41 ;  /* 0x000000150c0b7223 */ /* 0x040fe20000000029 */
[----:B------:R-:W5:Y:S01]  /*1c20*/  LDS.64 R32, [R8+0x118] ;  /* 0x0001180008207984 */ /* 0x000f620000000a00 */
[----:B------:R-:W-:Y:S01]  /*1c30*/  FFMA R43, R12, R23, R49 ;  /* 0x000000170c2b7223 */ /* 0x000fe20000000031 */
[C---:B------:R-:W-:Y:S01]  /*1c40*/  FFMA R41, R10.reuse, R19, R42 ;  /* 0x000000130a297223 */ /* 0x040fe2000000002a */
[C---:B------:R-:W-:Y:S01]  /*1c50*/  FFMA R49, R10.reuse, R21, R46 ;  /* 0x000000150a317223 */ /* 0x040fe2000000002e */
[----:B------:R-:W-:Y:S01]  /*1c60*/  FFMA R37, R10, R23, R20 ;  /* 0x000000170a257223 */ /* 0x000fe20000000014 */
[-C--:B0-----:R-:W-:Y:S01]  /*1c70*/  FFMA R10, R30, R38.reuse, R51 ;  /* 0x000000261e0a7223 */ /* 0x081fe20000000033 */
[----:B------:R-:W-:Y:S01]  /*1c80*/  FFMA R12, R28, R38, R47 ;  /* 0x000000261c0c7223 */ /* 0x000fe2000000002f */
[C---:B-1----:R-:W-:Y:S01]  /*1c90*/  FFMA R36, R14.reuse, R15, R36 ;  /* 0x0000000f0e247223 */ /* 0x042fe20000000024 */
[C---:B------:R-:W-:Y:S01]  /*1ca0*/  FFMA R53, R14.reuse, R19, R40 ;  /* 0x000000130e357223 */ /* 0x040fe20000000028 */
[C---:B------:R-:W-:Y:S01]  /*1cb0*/  FFMA R48, R14.reuse, R21, R48 ;  /* 0x000000150e307223 */ /* 0x040fe20000000030 */
[----:B------:R-:W-:Y:S01]  /*1cc0*/  FFMA R14, R14, R23, R13 ;  /* 0x000000170e0e7223 */ /* 0x000fe2000000000d */
[C---:B--2---:R-:W-:Y:S01]  /*1cd0*/  FFMA R52, R18.reuse, R15, R52 ;  /* 0x0000000f12347223 */ /* 0x044fe20000000034 */
[C---:B------:R-:W-:Y:S01]  /*1ce0*/  FFMA R15, R18.reuse, R19, R44 ;  /* 0x00000013120f7223 */ /* 0x040fe2000000002c */
[----:B------:R-:W-:Y:S01]  /*1cf0*/  FFMA R22, R18, R23, R22 ;  /* 0x0000001712167223 */ /* 0x000fe20000000016 */
[-C--:B------:R-:W-:Y:S01]  /*1d00*/  FFMA R19, R31, R39.reuse, R10 ;  /* 0x000000271f137223 */ /* 0x080fe2000000000a */
[----:B------:R-:W-:Y:S01]  /*1d10*/  FFMA R23, R29, R39, R12 ;  /* 0x000000271d177223 */ /* 0x000fe2000000000c */
[-C--:B---3--:R-:W-:Y:S01]  /*1d20*/  FFMA R10, R30, R34.reuse, R45 ;  /* 0x000000221e0a7223 */ /* 0x088fe2000000002d */
[----:B------:R-:W-:Y:S01]  /*1d30*/  FFMA R12, R28, R34, R41 ;  /* 0x000000221c0c7223 */ /* 0x000fe20000000029 */
[----:B------:R-:W-:Y:S01]  /*1d40*/  FFMA R13, R18, R21, R50 ;  /* 0x00000015120d7223 */ /* 0x000fe20000000032 */
[-C--:B----4-:R-:W-:Y:S01]  /*1d50*/  FFMA R48, R24, R16.reuse, R48 ;  /* 0x0000001018307223 */ /* 0x090fe20000000030 */
[-C--:B------:R-:W-:Y:S01]  /*1d60*/  FFMA R41, R31, R35.reuse, R10 ;  /* 0x000000231f297223 */ /* 0x080fe2000000000a */
[----:B------:R-:W-:Y:S01]  /*1d70*/  FFMA R47, R29, R35, R12 ;  /* 0x000000231d2f7223 */ /* 0x000fe2000000000c */
[-C--:B------:R-:W-:Y:S01]  /*1d80*/  FFMA R10, R30, R16.reuse, R11 ;  /* 0x000000101e0a7223 */ /* 0x080fe2000000000b */
[----:B------:R-:W-:Y:S01]  /*1d90*/  FFMA R12, R28, R16, R49 ;  /* 0x000000101c0c7223 */ /* 0x000fe20000000031 */
[----:B------:R-:W-:Y:S01]  /*1da0*/  FFMA R36, R38, R24, R36 ;  /* 0x0000001826247223 */ /* 0x000fe20000000024 */
[----:B------:R-:W-:Y:S01]  /*1db0*/  FFMA R18, R24, R34, R53 ;  /* 0x0000002218127223 */ /* 0x000fe20000000035 */
[----:B------:R-:W-:Y:S01]  /*1dc0*/  FFMA R16, R26, R16, R13 ;  /* 0x000000101a107223 */ /* 0x000fe2000000000d */
[----:B------:R-:W-:Y:S01]  /*1dd0*/  FFMA R52, R38, R26, R52 ;  /* 0x0000001a26347223 */ /* 0x000fe20000000034 */
[----:B------:R-:W-:Y:S01]  /*1de0*/  FFMA R34, R26, R34, R15 ;  /* 0x000000221a227223 */ /* 0x000fe2000000000f */
[-C--:B-----5:R-:W-:Y:S01]  /*1df0*/  FFMA R30, R30, R32.reuse, R43 ;  /* 0x000000201e1e7223 */ /* 0x0a0fe2000000002b */
[-C--:B------:R-:W-:Y:S01]  /*1e00*/  FFMA R28, R28, R32.reuse, R37 ;  /* 0x000000201c1c7223 */ /* 0x080fe20000000025 */
[-C--:B------:R-:W-:Y:S01]  /*1e10*/  FFMA R14, R24, R32.reuse, R14 ;  /* 0x00000020180e7223 */ /* 0x080fe2000000000e */
[----:B------:R-:W-:Y:S01]  /*1e20*/  FFMA R22, R26, R32, R22 ;  /* 0x000000201a167223 */ /* 0x000fe20000000016 */
[-C--:B------:R-:W-:Y:S01]  /*1e30*/  FFMA R13, R31, R17.reuse, R10 ;  /* 0x000000111f0d7223 */ /* 0x080fe2000000000a */
[-C--:B------:R-:W-:Y:S01]  /*1e40*/  FFMA R15, R29, R17.reuse, R12 ;  /* 0x000000111d0f7223 */ /* 0x080fe2000000000c */
[----:B------:R-:W-:Y:S01]  /*1e50*/  FFMA R11, R25, R17, R48 ;  /* 0x00000011190b7223 */ /* 0x000fe20000000030 */
[----:B------:R-:W-:Y:S01]  /*1e60*/  FFMA R21, R39, R25, R36 ;  /* 0x0000001927157223 */ /* 0x000fe20000000024 */
[----:B------:R-:W-:Y:S01]  /*1e70*/  FFMA R17, R27, R17, R16 ;  /* 0x000000111b117223 */ /* 0x000fe20000000010 */
[----:B------:R-:W-:Y:S01]  /*1e80*/  FFMA R39, R39, R27, R52 ;  /* 0x0000001b27277223 */ /* 0x000fe20000000034 */
[-C--:B------:R-:W-:Y:S01]  /*1e90*/  FFMA R45, R25, R35.reuse, R18 ;  /* 0x00000023192d7223 */ /* 0x080fe20000000012 */
[----:B------:R-:W-:Y:S01]  /*1ea0*/  FFMA R53, R27, R35, R34 ;  /* 0x000000231b357223 */ /* 0x000fe20000000022 */
[-C--:B------:R-:W-:Y:S01]  /*1eb0*/  FFMA R49, R31, R33.reuse, R30 ;  /* 0x000000211f317223 */ /* 0x080fe2000000001e */
[-C--:B------:R-:W-:Y:S01]  /*1ec0*/  FFMA R51, R29, R33.reuse, R28 ;  /* 0x000000211d337223 */ /* 0x080fe2000000001c */
[-C--:B------:R-:W-:Y:S01]  /*1ed0*/  FFMA R10, R25, R33.reuse, R14 ;  /* 0x00000021190a7223 */ /* 0x080fe2000000000e */
[----:B------:R-:W-:Y:S01]  /*1ee0*/  FFMA R16, R27, R33, R22 ;  /* 0x000000211b107223 */ /* 0x000fe20000000016 */
[----:B------:R-:W-:Y:S01]  /*1ef0*/  @!P5 CALL.REL.NOINC `(.L_x_23) ;  /* 0x000000100000d944 */ /* 0x000fe20003c00000 */
[----:B------:R-:W-:Y:S05]  /*1f00*/  BRA `(.L_x_24) ;  /* 0xffffe67000007947 */ /* 0x000fea000383ffff */
.L_x_23:
[----:B------:R-:W0:Y:S01]  /*1f10*/  S2R R2, SR_CTAID.Z ;  /* 0x0000000000027919 */ /* 0x000e220000002700 */
[----:B------:R-:W-:-:S02]  /*1f20*/  MOV R7, 0x4 ;  /* 0x0000000400077802 */ /* 0x000fc40000000f00 */
[----:B0-----:R-:W-:-:S04]  /*1f30*/  LEA R8, R2, R3, 0x4 ;  /* 0x0000000302087211 */ /* 0x001fc800078e20ff */
[----:B------:R-:W-:-:S05]  /*1f40*/  SHF.L.U32 R8, R8, 0x2, RZ ;  /* 0x0000000208087819 */ /* 0x000fca00000006ff */
[----:B------:R-:W-:-:S05]  /*1f50*/  IMAD.WIDE R8, R8, R7, c[0x0][0x178] ;  /* 0x00005e0008087625 */ /* 0x000fca00078e0207 */
[----:B------:R-:W2:Y:S04]  /*1f60*/  LDG.E.CONSTANT R12, [R8.64] ;  /* 0x00000004080c7981 */ /* 0x000ea8000c1e9900 */
[----:B------:R-:W3:Y:S04]  /*1f70*/  LDG.E.CONSTANT R14, [R8.64+0x4] ;  /* 0x00000404080e7981 */ /* 0x000ee8000c1e9900 */
[----:B------:R-:W4:Y:S04]  /*1f80*/  LDG.E.CONSTANT R6, [R8.64+0x8] ;  /* 0x0000080408067981 */ /* 0x000f28000c1e9900 */
[----:B------:R-:W5:Y:S01]  /*1f90*/  LDG.E.CONSTANT R4, [R8.64+0xc] ;  /* 0x00000c0408047981 */ /* 0x000f62000c1e9900 */
[----:B------:R-:W-:-:S03]  /*1fa0*/  IMAD R0, R3, 0xc40, R0 ;  /* 0x00000c4003007824 */ /* 0x000fc600078e0200 */
[----:B------:R-:W0:Y:S01]  /*1fb0*/  S2R R5, SR_CTAID.Y ;  /* 0x0000000000057919 */ /* 0x000e220000002600 */
[----:B------:R-:W-:-:S04]  /*1fc0*/  IMAD R0, R2, 0xc400, R0 ;  /* 0x0000c40002007824 */ /* 0x000fc800078e0200 */
[----:B0-----:R-:W-:-:S04]  /*1fd0*/  IMAD R0, R5, 0x38, R0 ;  /* 0x0000003805007824 */ /* 0x001fc800078e0200 */
[----:B------:R-:W-:Y:S01]  /*1fe0*/  IMAD.WIDE R2, R0, R7, c[0x0][0x160] ;  /* 0x0000580000027625 */ /* 0x000fe200078e0207 */
[--C-:B--2---:R-:W-:Y:S01]  /*1ff0*/  FADD R19, R19, R12.reuse ;  /* 0x0000000c13137221 */ /* 0x104fe20000000000 */
[--C-:B------:R-:W-:Y:S01]  /*2000*/  FADD R23, R23, R12.reuse ;  /* 0x0000000c17177221 */ /* 0x100fe20000000000 */
[--C-:B------:R-:W-:Y:S01]  /*2010*/  FADD R21, R21, R12.reuse ;  /* 0x0000000c15157221 */ /* 0x100fe20000000000 */
[----:B------:R-:W-:Y:S01]  /*2020*/  FADD R12, R39, R12 ;  /* 0x0000000c270c7221 */ /* 0x000fe20000000000 */
[--C-:B---3--:R-:W-:Y:S01]  /*2030*/  FADD R41, R41, R14.reuse ;  /* 0x0000000e29297221 */ /* 0x108fe20000000000 */
[--C-:B------:R-:W-:Y:S01]  /*2040*/  FADD R47, R47, R14.reuse ;  /* 0x0000000e2f2f7221 */ /* 0x100fe20000000000 */
[--C-:B------:R-:W-:Y:S01]  /*2050*/  FADD R45, R45, R14.reuse ;  /* 0x0000000e2d2d7221 */ /* 0x100fe20000000000 */
[----:B------:R-:W-:Y:S01]  /*2060*/  FADD R14, R53, R14 ;  /* 0x0000000e350e7221 */ /* 0x000fe20000000000 */
[----:B------:R-:W-:Y:S01]  /*2070*/  FMNMX R5, RZ, R12, !PT ;  /* 0x0000000cff057209 */ /* 0x000fe20007800000 */
[--C-:B----4-:R-:W-:Y:S01]  /*2080*/  FADD R13, R13, R6.reuse ;  /* 0x000000060d0d7221 */ /* 0x110fe20000000000 */
[--C-:B------:R-:W-:Y:S01]  /*2090*/  FADD R15, R15, R6.reuse ;  /* 0x000000060f0f7221 */ /* 0x100fe20000000000 */
[----:B------:R-:W-:Y:S01]  /*20a0*/  FADD R11, R11, R6 ;  /* 0x000000060b0b7221 */ /* 0x000fe20000000000 */
[----:B------:R-:W-:Y:S01]  /*20b0*/  FMNMX R7, RZ, R14, !PT ;  /* 0x0000000eff077209 */ /* 0x000fe20007800000 */
[--C-:B-----5:R-:W-:Y:S01]  /*20c0*/  FADD R49, R49, R4.reuse ;  /* 0x0000000431317221 */ /* 0x120fe20000000000 */
[--C-:B------:R-:W-:Y:S01]  /*20d0*/  FADD R51, R51, R4.reuse ;  /* 0x0000000433337221 */ /* 0x100fe20000000000 */
        /* <DEDUP_REMOVED lines=9> */
[----:B------:R-:W-:Y:S01]  /*2170*/  STG.E [R2.64], R19 ;  /* 0x0000001302007986 */ /* 0x000fe2000c101904 */
[----:B------:R-:W-:Y:S02]  /*2180*/  FMNMX R47, RZ, R47, !PT ;  /* 0x0000002fff2f7209 */ /* 0x000fe40007800000 */
[----:B------:R-:W-:Y:S01]  /*2190*/  FMNMX R45, RZ, R45, !PT ;  /* 0x0000002dff2d7209 */ /* 0x000fe20007800000 */
[----:B------:R-:W-:Y:S01]  /*21a0*/  STG.E [R2.64+0x38], R23 ;  /* 0x0000381702007986 */ /* 0x000fe2000c101904 */
[----:B------:R-:W-:-:S02]  /*21b0*/  FMNMX R13, RZ, R13, !PT ;  /* 0x0000000dff0d7209 */ /* 0x000fc40007800000 */
[----:B------:R-:W-:Y:S01]  /*21c0*/  FMNMX R15, RZ, R15, !PT ;  /* 0x0000000fff0f7209 */ /* 0x000fe20007800000 */
[----:B------:R-:W-:Y:S01]  /*21d0*/  STG.E [R2.64+0x70], R21 ;  /* 0x0000701502007986 */ /* 0x000fe2000c101904 */
[----:B------:R-:W-:Y:S02]  /*21e0*/  FMNMX R11, RZ, R11, !PT ;  /* 0x0000000bff0b7209 */ /* 0x000fe40007800000 */
[----:B0-----:R-:W-:Y:S01]  /*21f0*/  FMNMX R5, RZ, R6, !PT ;  /* 0x00000006ff057209 */ /* 0x001fe20007800000 */
[----:B------:R-:W-:Y:S01]  /*2200*/  STG.E [R2.64+0xc40], R41 ;  /* 0x000c402902007986 */ /* 0x000fe2000c101904 */
[----:B------:R-:W-:Y:S02]  /*2210*/  FMNMX R49, RZ, R49, !PT ;  /* 0x00000031ff317209 */ /* 0x000fe40007800000 */
[----:B------:R-:W-:Y:S01]  /*2220*/  FMNMX R51, RZ, R51, !PT ;  /* 0x00000033ff337209 */ /* 0x000fe20007800000 */
[----:B------:R-:W-:Y:S01]  /*2230*/  STG.E [R2.64+0xc78], R47 ;  /* 0x000c782f02007986 */ /* 0x000fe2000c101904 */
[----:B-1----:R-:W-:-:S02]  /*2240*/  FMNMX R7, RZ, R10, !PT ;  /* 0x0000000aff077209 */ /* 0x002fc40007800000 */
[----:B------:R-:W-:Y:S01]  /*2250*/  FMNMX R9, RZ, R4, !PT ;  /* 0x00000004ff097209 */ /* 0x000fe20007800000 */
        /* <DEDUP_REMOVED lines=10> */
.L_x_25:
        /* <DEDUP_REMOVED lines=16> */
.L_x_122:


//--------------------- .text.tvmgen_default_fused_nn_batch_flatten_kernel --------------------------
	.section	.text.tvmgen_default_fused_nn_batch_flatten_kernel,"ax",@progbits
	.sectioninfo	@"SHI_REGISTERS=8"
	.align	128
        .global         tvmgen_default_fused_nn_batch_flatten_kernel
        .type           tvmgen_default_fused_nn_batch_flatten_kernel,@function
        .size           tvmgen_default_fused_nn_batch_flatten_kernel,(.L_x_123 - tvmgen_default_fused_nn_batch_flatten_kernel)
        .other          tvmgen_default_fused_nn_batch_flatten_kernel,@"STO_CUDA_ENTRY STV_DEFAULT"
tvmgen_default_fused_nn_batch_flatten_kernel:
.text.tvmgen_default_fused_nn_batch_flatten_kernel:
        /* <DEDUP_REMOVED lines=8> */
[----:B------:R-:W-:-:S05]  /*0080*/  IMAD.WIDE R4, R4, R5, c[0x0][0x168] ;  /* 0x00005a0004047625 */ /* 0x000fca00078e0205 */
[----:B--2---:R-:W-:Y:S01]  /*0090*/  STG.E [R4.64], R3 ;  /* 0x0000000304007986 */ /* 0x004fe2000c101904 */
[----:B------:R-:W-:Y:S05]  /*00a0*/  EXIT ;  /* 0x000000000000794d */ /* 0x000fea0003800000 */
.L_x_26:
        /* <DEDUP_REMOVED lines=13> */
.L_x_123:


//--------------------- .text.tvmgen_default_fused_nn_contrib_conv2d_winograd_without_weight_transform_add_nn_relu_3_kernel_1 --------------------------
	.section	.text.tvmgen_default_fused_nn_contrib_conv2d_winograd_without_weight_transform_add_nn_relu_3_kernel_1,"ax",@progbits
	.sectionflags	@"SHF_BARRIERS=1"
	.sectioninfo	@"SHI_REGISTERS=40"
	.align	128
        .global         tvmgen_default_fused_nn_contrib_conv2d_winograd_without_weight_transform_add_nn_relu_3_kernel_1
        .type           tvmgen_default_fused_nn_contrib_conv2d_winograd_without_weight_transform_add_nn_relu_3_kernel_1,@function
        .size           tvmgen_default_fused_nn_contrib_conv2d_winograd_without_weight_transform_add_nn_relu_3_kernel_1,(.L_x_124 - tvmgen_default_fused_nn_contrib_conv2d_winograd_without_weight_transform_add_nn_relu_3_kernel_1)
        .other          tvmgen_default_fused_nn_contrib_conv2d_winograd_without_weight_transform_add_nn_relu_3_kernel_1,@"STO_CUDA_ENTRY STV_DEFAULT"
tvmgen_default_fused_nn_contrib_conv2d_winograd_without_weight_transform_add_nn_relu_3_kernel_1:
.text.tvmgen_default_fused_nn_contrib_conv2d_winograd_without_weight_transform_add_nn_relu_3_kernel_1:
[----:B------:R-:W-:Y:S02]  /*0000*/  MOV R1, c[0x0][0x28] ;  /* 0x00000a0000017a02 */ /* 0x000fe40000000f00 */
[----:B------:R-:W0:Y:S01]  /*0010*/  S2R R0, SR_TID.Y ;  /* 0x0000000000007919 */ /* 0x000e220000002200 */
[----:B------:R-:W-:Y:S01]  /*0020*/  MOV R7, RZ ;  /* 0x000000ff00077202 */ /* 0x000fe20000000f00 */
[----:B------:R-:W-:Y:S01]  /*0030*/  CS2R R14, SRZ ;  /* 0x00000000000e7805 */ /* 0x000fe2000001ff00 */
[----:B------:R-:W-:Y:S01]  /*0040*/  MOV R34, RZ ;  /* 0x000000ff00227202 */ /* 0x000fe20000000f00 */
[----:B------:R-:W1:Y:S01]  /*0050*/  S2R R2, SR_CTAID.Z ;  /* 0x0000000000027919 */ /* 0x000e620000002700 */
[----:B------:R-:W-:Y:S01]  /*0060*/  MOV R32, RZ ;  /* 0x000000ff00207202 */ /* 0x000fe20000000f00 */
[----:B------:R-:W-:Y:S01]  /*0070*/  CS2R R12, SRZ ;  /* 0x00000000000c7805 */ /* 0x000fe2000001ff00 */
[----:B------:R-:W-:Y:S01]  /*0080*/  MOV R30, RZ ;  /* 0x000000ff001e7202 */ /* 0x000fe20000000f00 */
[----:B------:R-:W1:Y:S01]  /*0090*/  S2R R3, SR_TID.X ;  /* 0x0000000000037919 */ /* 0x000e620000002100 */
[----:B------:R-:W-:Y:S01]  /*00a0*/  MOV R29, RZ ;  /* 0x000000ff001d7202 */ /* 0x000fe20000000f00 */
[----:B------:R-:W-:-:S02]  /*00b0*/  ULDC.64 UR4, c[0x0][0x118] ;  /* 0x0000460000047ab9 */ /* 0x000fc40000000a00 */
[----:B------:R-:W2:Y:S01]  /*00c0*/  S2R R5, SR_CTAID.Y ;  /* 0x0000000000057919 */ /* 0x000ea20000002600 */
[C---:B0-----:R-:W-:Y:S02]  /*00d0*/  SHF.L.U32 R27, R0.reuse, 0x6, RZ ;  /* 0x00000006001b7819 */ /* 0x041fe400000006ff */
[----:B------:R-:W-:Y:S02]  /*00e0*/  SHF.L.U32 R26, R0, 0x3, RZ ;  /* 0x00000003001a7819 */ /* 0x000fe400000006ff */
[----:B------:R-:W-:Y:S02]  /*00f0*/  LOP3.LUT R28, R27, 0xfffffe00, RZ, 0xc0, !PT ;  /* 0xfffffe001b1c7812 */ /* 0x000fe400078ec0ff */
[----:B------:R-:W-:Y:S02]  /*0100*/  LOP3.LUT R9, R26, 0x38, RZ, 0xc0, !PT ;  /* 0x000000381a097812 */ /* 0x000fe400078ec0ff */
[----:B-1----:R-:W-:-:S04]  /*0110*/  LEA R4, R2, R3, 0x12 ;  /* 0x0000000302047211 */ /* 0x002fc800078e90ff */
[----:B--2---:R-:W-:-:S04]  /*0120*/  LEA R6, R5, R4, 0x6 ;  /* 0x0000000405067211 */ /* 0x004fc800078e30ff */
[----:B------:R-:W-:Y:S01]  /*0130*/  IADD3 R28, R9, R6, R28 ;  /* 0x00000006091c7210 */ /* 0x000fe20007ffe01c */
[----:B------:R-:W-:-:S05]  /*0140*/  IMAD R9, R2, -0x3e000, R4 ;  /* 0xfffc200002097824 */ /* 0x000fca00078e0204 */
[C---:B------:R-:W-:Y:S02]  /*0150*/  IADD3 R6, R26.reuse, R9, RZ ;  /* 0x000000091a067210 */ /* 0x040fe40007ffe0ff */
[----:B------:R-:W-:Y:S02]  /*0160*/  IADD3 R26, R26, R3, RZ ;  /* 0x000000031a1a7210 */ /* 0x000fe40007ffe0ff */
.L_x_27:
[C---:B------:R-:W-:Y:S01]  /*0170*/  LEA R11, R7.reuse, R28, 0xd ;  /* 0x0000001c070b7211 */ /* 0x040fe200078e68ff */
[----:B------:R-:W-:Y:S01]  /*0180*/  BAR.SYNC.DEFER_BLOCKING 0x0 ;  /* 0x0000000000007b1d */ /* 0x000fe20000010000 */
[----:B------:R-:W-:Y:S02]  /*0190*/  MOV R4, 0x4 ;  /* 0x0000000400047802 */ /* 0x000fe40000000f00 */
[----:B------:R-:W-:-:S03]  /*01a0*/  LEA R9, R7, R6, 0x8 ;  /* 0x0000000607097211 */ /* 0x000fc600078e40ff */
[----:B------:R-:W-:-:S04]  /*01b0*/  IMAD.WIDE R10, R11, R4, c[0x0][0x170] ;  /* 0x00005c000b0a7625 */ /* 0x000fc800078e0204 */
[----:B------:R-:W-:Y:S01]  /*01c0*/  IMAD.WIDE R8, R9, R4, c[0x0][0x168] ;  /* 0x00005a0009087625 */ /* 0x000fe200078e0204 */
[----:B------:R-:W2:Y:S04]  /*01d0*/  LDG.E.CONSTANT R17, [R10.64] ;  /* 0x000000040a117981 */ /* 0x000ea8000c1e9900 */
[----:B------:R-:W3:Y:S04]  /*01e0*/  LDG.E.CONSTANT R19, [R10.64+0x1000] ;  /* 0x001000040a137981 */ /* 0x000ee8000c1e9900 */
[----:B------:R-:W4:Y:S04]  /*01f0*/  LDG.E.CONSTANT R21, [R10.64+0x2000] ;  /* 0x002000040a157981 */ /* 0x000f28000c1e9900 */
[----:B------:R-:W5:Y:S04]  /*0200*/  LDG.E.CONSTANT R23, [R10.64+0x3000] ;  /* 0x003000040a177981 */ /* 0x000f68000c1e9900 */
[----:B------:R-:W5:Y:S04]  /*0210*/  LDG.E.CONSTANT R31, [R10.64+0x4000] ;  /* 0x004000040a1f7981 */ /* 0x000f68000c1e9900 */
[----:B------:R-:W5:Y:S04]  /*0220*/  LDG.E.CONSTANT R33, [R10.64+0x5000] ;  /* 0x005000040a217981 */ /* 0x000f68000c1e9900 */
[----:B------:R-:W5:Y:S04]  /*0230*/  LDG.E.CONSTANT R35, [R10.64+0x6000] ;  /* 0x006000040a237981 */ /* 0x000f68000c1e9900 */
[----:B------:R-:W5:Y:S04]  /*0240*/  LDG.E.CONSTANT R37, [R10.64+0x7000] ;  /* 0x007000040a257981 */ /* 0x000f68000c1e9900 */
[----:B------:R-:W5:Y:S04]  /*0250*/  LDG.E.CONSTANT R22, [R8.64] ;  /* 0x0000000408167981 */ /* 0x000f68000c1e9900 */
[----:B------:R-:W5:Y:S01]  /*0260*/  LDG.E.CONSTANT R25, [R8.64+0x200] ;  /* 0x0002000408197981 */ /* 0x000f62000c1e9900 */
[----:B------:R-:W-:-:S04]  /*0270*/  IADD3 R7, R7, 0x1, RZ ;  /* 0x0000000107077810 */ /* 0x000fc80007ffe0ff */
[----:B------:R-:W-:Y:S01]  /*0280*/  ISETP.GE.U32.AND P0, PT, R7, 0x20, PT ;  /* 0x000000200700780c */ /* 0x000fe20003f06070 */
[----:B--2---:R-:W-:Y:S04]  /*0290*/  STS [R26.X4], R17 ;  /* 0x000000111a007388 */ /* 0x004fe80000004800 */
[----:B---3--:R-:W-:Y:S04]  /*02a0*/  STS [R26.X4+0x200], R19 ;  /* 0x000200131a007388 */ /* 0x008fe80000004800 */
[----:B----4-:R-:W-:Y:S04]  /*02b0*/  STS [R26.X4+0x400], R21 ;  /* 0x000400151a007388 */ /* 0x010fe80000004800 */
[----:B-----5:R-:W-:Y:S04]  /*02c0*/  STS [R26.X4+0x600], R23 ;  /* 0x000600171a007388 */ /* 0x020fe80000004800 */
[----:B------:R-:W-:Y:S04]  /*02d0*/  STS [R26.X4+0x800], R31 ;  /* 0x0008001f1a007388 */ /* 0x000fe80000004800 */
[----:B------:R-:W-:Y:S04]  /*02e0*/  STS [R26.X4+0xa00], R33 ;  /* 0x000a00211a007388 */ /* 0x000fe80000004800 */
[----:B------:R-:W-:Y:S04]  /*02f0*/  STS [R26.X4+0xc00], R35 ;  /* 0x000c00231a007388 */ /* 0x000fe80000004800 */
[----:B------:R-:W-:Y:S04]  /*0300*/  STS [R26.X4+0xe00], R37 ;  /* 0x000e00251a007388 */ /* 0x000fe80000004800 */
[----:B------:R-:W-:Y:S04]  /*0310*/  STS [R26.X4+0x1000], R22 ;  /* 0x001000161a007388 */ /* 0x000fe80000004800 */
[----:B------:R-:W-:Y:S04]  /*0320*/  STS [R26.X4+0x1200], R25 ;  /* 0x001200191a007388 */ /* 0x000fe80000004800 */
[----:B------:R-:W-:Y:S06]  /*0330*/  BAR.SYNC.DEFER_BLOCKING 0x0 ;  /* 0x0000000000007b1d */ /* 0x000fec0000010000 */
[----:B------:R-:W-:Y:S04]  /*0340*/  LDS.64 R24, [R3.X8+0x1000] ;  /* 0x0010000003187984 */ /* 0x000fe80000008a00 */
[----:B------:R-:W0:Y:S04]  /*0350*/  LDS.128 R16, [R0.X16] ;  /* 0x0000000000107984 */ /* 0x000e28000000cc00 */
[----:B------:R-:W-:Y:S04]  /*0360*/  LDS.64 R20, [R3.X8+0x1040] ;  /* 0x0010400003147984 */ /* 0x000fe80000008a00 */
[----:B------:R-:W1:Y:S04]  /*0370*/  LDS.128 R8, [R0.X16+0x100] ;  /* 0x0001000000087984 */ /* 0x000e68000000cc00 */
[----:B------:R-:W-:Y:S01]  /*0380*/  LDS.64 R22, [R3.X8+0x1080] ;  /* 0x0010800003167984 */ /* 0x000fe20000008a00 */
[----:B0-----:R-:W-:Y:S01]  /*0390*/  FFMA R31, R24, R16, R15 ;  /* 0x00000010181f7223 */ /* 0x001fe2000000000f */
[----:B------:R-:W-:Y:S01]  /*03a0*/  FFMA R33, R16, R25, R13 ;  /* 0x0000001910217223 */ /* 0x000fe2000000000d */
[CC--:B------:R-:W-:Y:S01]  /*03b0*/  FFMA R16, R24.reuse, R17.reuse, R12 ;  /* 0x0000001118107223 */ /* 0x0c0fe2000000000c */
[C---:B------:R-:W-:Y:S01]  /*03c0*/  FFMA R36, R25.reuse, R17, R14 ;  /* 0x0000001119247223 */ /* 0x040fe2000000000e */
[CC--:B------:R-:W-:Y:S01]  /*03d0*/  FFMA R29, R24.reuse, R18.reuse, R29 ;  /* 0x00000012181d7223 */ /* 0x0c0fe2000000001d */
[----:B------:R-:W0:Y:S01]  /*03e0*/  LDS.128 R12, [R0.X16+0x200] ;  /* 0x00020000000c7984 */ /* 0x000e22000000cc00 */
[C---:B------:R-:W-:Y:S01]  /*03f0*/  FFMA R30, R25.reuse, R18, R30 ;  /* 0x00000012191e7223 */ /* 0x040fe2000000001e */
[----:B------:R-:W-:Y:S01]  /*0400*/  FFMA R32, R24, R19, R32 ;  /* 0x0000001318207223 */ /* 0x000fe20000000020 */
[----:B-1----:R-:W-:Y:S01]  /*0410*/  FFMA R31, R20, R8, R31 ;  /* 0x00000008141f7223 */ /* 0x002fe2000000001f */
[----:B------:R-:W-:Y:S01]  /*0420*/  FFMA R33, R8, R21, R33 ;  /* 0x0000001508217223 */ /* 0x000fe20000000021 */
[----:B------:R-:W-:Y:S01]  /*0430*/  FFMA R34, R25, R19, R34 ;  /* 0x0000001319227223 */ /* 0x000fe20000000022 */
[CC--:B------:R-:W-:Y:S01]  /*0440*/  FFMA R8, R20.reuse, R9.reuse, R16 ;  /* 0x0000000914087223 */ /* 0x0c0fe20000000010 */
[----:B------:R-:W-:Y:S01]  /*0450*/  LDS.64 R24, [R3.X8+0x10c0] ;  /* 0x0010c00003187984 */ /* 0x000fe20000008a00 */
[C---:B------:R-:W-:Y:S01]  /*0460*/  FFMA R36, R21.reuse, R9, R36 ;  /* 0x0000000915247223 */ /* 0x040fe20000000024 */
[CC--:B------:R-:W-:Y:S01]  /*0470*/  FFMA R29, R20.reuse, R10.reuse, R29 ;  /* 0x0000000a141d7223 */ /* 0x0c0fe2000000001d */
[C---:B------:R-:W-:Y:S01]  /*0480*/  FFMA R30, R21.reuse, R10, R30 ;  /* 0x0000000a151e7223 */ /* 0x040fe2000000001e */
[----:B------:R-:W1:Y:S01]  /*0490*/  LDS.128 R16, [R0.X16+0x300] ;  /* 0x0003000000107984 */ /* 0x000e62000000cc00 */
[-C--:B------:R-:W-:Y:S01]  /*04a0*/  FFMA R32, R20, R11.reuse, R32 ;  /* 0x0000000b14207223 */ /* 0x080fe20000000020 */
[----:B------:R-:W-:-:S02]  /*04b0*/  FFMA R34, R21, R11, R34 ;  /* 0x0000000b15227223 */ /* 0x000fc40000000022 */
[----:B------:R-:W-:Y:S01]  /*04c0*/  LDS.64 R20, [R3.X8+0x1100] ;  /* 0x0011000003147984 */ /* 0x000fe20000008a00 */
[----:B0-----:R-:W-:Y:S01]  /*04d0*/  FFMA R31, R22, R12, R31 ;  /* 0x0000000c161f7223 */ /* 0x001fe2000000001f */
[----:B------:R-:W-:Y:S01]  /*04e0*/  FFMA R33, R12, R23, R33 ;  /* 0x000000170c217223 */ /* 0x000fe20000000021 */
[CC--:B------:R-:W-:Y:S01]  /*04f0*/  FFMA R12, R22.reuse, R13.reuse, R8 ;  /* 0x0000000d160c7223 */ /* 0x0c0fe20000000008 */
[C---:B------:R-:W-:Y:S01]  /*0500*/  FFMA R36, R23.reuse, R13, R36 ;  /* 0x0000000d17247223 */ /* 0x040fe20000000024 */
[----:B------:R-:W0:Y:S01]  /*0510*/  LDS.128 R8, [R0.X16+0x400] ;  /* 0x0004000000087984 */ /* 0x000e22000000cc00 */
[CC--:B------:R-:W-:Y:S01]  /*0520*/  FFMA R29, R22.reuse, R14.reuse, R29 ;  /* 0x0000000e161d7223 */ /* 0x0c0fe2000000001d */
[C---:B------:R-:W-:Y:S01]  /*0530*/  FFMA R30, R23.reuse, R14, R30 ;  /* 0x0000000e171e7223 */ /* 0x040fe2000000001e */
[-C--:B------:R-:W-:Y:S01]  /*0540*/  FFMA R32, R22, R15.reuse, R32 ;  /* 0x0000000f16207223 */ /* 0x080fe20000000020 */
[----:B------:R-:W-:Y:S02]  /*0550*/  FFMA R34, R23, R15, R34 ;  /* 0x0000000f17227223 */ /* 0x000fe40000000022 */
[----:B------:R-:W-:Y:S01]  /*0560*/  LDS.64 R22, [R3.X8+0x1140] ;  /* 0x0011400003167984 */ /* 0x000fe20000008a00 */
[----:B-1----:R-:W-:Y:S01]  /*0570*/  FFMA R31, R24, R16, R31 ;  /* 0x00000010181f7223 */ /* 0x002fe2000000001f */
[----:B------:R-:W-:Y:S01]  /*0580*/  FFMA R33, R16, R25, R33 ;  /* 0x0000001910217223 */ /* 0x000fe20000000021 */
[CC--:B------:R-:W-:Y:S01]  /*0590*/  FFMA R16, R24.reuse, R17.reuse, R12 ;  /* 0x0000001118107223 */ /* 0x0c0fe2000000000c */
[C---:B------:R-:W-:Y:S01]  /*05a0*/  FFMA R36, R25.reuse, R17, R36 ;  /* 0x0000001119247223 */ /* 0x040fe20000000024 */
[----:B------:R-:W1:Y:S01]  /*05b0*/  LDS.128 R12, [R0.X16+0x500] ;  /* 0x00050000000c7984 */ /* 0x000e62000000cc00 */
[CC--:B------:R-:W-:Y:S01]  /*05c0*/  FFMA R29, R24.reuse, R18.reuse, R29 ;  /* 0x00000012181d7223 */ /* 0x0c0fe2000000001d */
[C---:B------:R-:W-:Y:S01]  /*05d0*/  FFMA R30, R25.reuse, R18, R30 ;  /* 0x00000012191e7223 */ /* 0x040fe2000000001e */
        /* <DEDUP_REMOVED lines=66> */
[CC--:B------:R-:W-:Y:S01]  /*0a00*/  FFMA R33, R20.reuse, R10.reuse, R17 ;  /* 0x0000000a14217223 */ /* 0x0c0fe20000000011 */
[C---:B------:R-:W-:Y:S01]  /*0a10*/  FFMA R36, R21.reuse, R9, R36 ;  /* 0x0000000915247223 */ /* 0x040fe20000000024 */
[----:B------:R-:W0:Y:S01]  /*0a20*/  LDS.128 R16, [R0.X16+0xc00] ;  /* 0x000c000000107984 */ /* 0x000e22000000cc00 */
        /* <DEDUP_REMOVED lines=10> */
[-C--:B------:R-:W-:Y:S01]  /*0ad0*/  FFMA R32, R22, R15.reuse, R32 ;  /* 0x0000000f16207223 */ /* 0x080fe20000000020 */
[C---:B------:R-:W-:Y:S01]  /*0ae0*/  FFMA R30, R23.reuse, R14, R30 ;  /* 0x0000000e171e7223 */ /* 0x040fe2000000001e */
        /* <DEDUP_REMOVED lines=8> */
[-C--:B------:R-:W-:Y:S01]  /*0b70*/  FFMA R32, R24, R19.reuse, R32 ;  /* 0x0000001318207223 */ /* 0x080fe20000000020 */
[C---:B------:R-:W-:Y:S01]  /*0b80*/  FFMA R30, R25.reuse, R18, R30 ;  /* 0x00000012191e7223 */ /* 0x040fe2000000001e */
[----:B------:R-:W-:Y:S01]  /*0b90*/  FFMA R34, R25, R19, R34 ;  /* 0x0000001319227223 */ /* 0x000fe20000000022 */
[----:B-1----:R-:W-:Y:S01]  /*0ba0*/  FFMA R31, R20, R8, R31 ;  /* 0x00000008141f7223 */ /* 0x002fe2000000001f */
[----:B------:R-:W-:Y:S01]  /*0bb0*/  FFMA R35, R8, R21, R35 ;  /* 0x0000001508237223 */ /* 0x000fe20000000023 */
[CC--:B------:R-:W-:Y:S01]  /*0bc0*/  FFMA R24, R20.reuse, R9.reuse, R16 ;  /* 0x0000000914187223 */ /* 0x0c0fe20000000010 */
[C---:B------:R-:W-:Y:S01]  /*0bd0*/  FFMA R36, R21.reuse, R9, R36 ;  /* 0x0000000915247223 */ /* 0x040fe20000000024 */
[----:B------:R-:W-:Y:S01]  /*0be0*/  LDS.128 R16, [R0.X16+0xf00] ;  /* 0x000f000000107984 */ /* 0x000fe2000000cc00 */
[CC--:B------:R-:W-:Y:S01]  /*0bf0*/  FFMA R33, R20.reuse, R10.reuse, R33 ;  /* 0x0000000a14217223 */ /* 0x0c0fe20000000021 */
[C---:B------:R-:W-:Y:S01]  /*0c00*/  FFMA R30, R21.reuse, R10, R30 ;  /* 0x0000000a151e7223 */ /* 0x040fe2000000001e */
[-C--:B------:R-:W-:Y:S01]  /*0c10*/  FFMA R32, R20, R11.reuse, R32 ;  /* 0x0000000b14207223 */ /* 0x080fe20000000020 */
[----:B------:R-:W1:Y:S01]  /*0c20*/  LDS.64 R8, [R3.X8+0x13c0] ;  /* 0x0013c00003087984 */ /* 0x000e620000008a00 */
[----:B------:R-:W-:Y:S01]  /*0c30*/  FFMA R34, R21, R11, R34 ;  /* 0x0000000b15227223 */ /* 0x000fe20000000022 */
[----:B0-----:R-:W-:Y:S01]  /*0c40*/  FFMA R31, R22, R12, R31 ;  /* 0x0000000c161f7223 */ /* 0x001fe2000000001f */
[----:B------:R-:W-:Y:S01]  /*0c50*/  FFMA R35, R12, R23, R35 ;  /* 0x000000170c237223 */ /* 0x000fe20000000023 */
[CC--:B------:R-:W-:Y:S01]  /*0c60*/  FFMA R24, R22.reuse, R13.reuse, R24 ;  /* 0x0000000d16187223 */ /* 0x0c0fe20000000018 */
[C---:B------:R-:W-:Y:S01]  /*0c70*/  FFMA R36, R23.reuse, R13, R36 ;  /* 0x0000000d17247223 */ /* 0x040fe20000000024 */
[CC--:B------:R-:W-:Y:S01]  /*0c80*/  FFMA R33, R22.reuse, R14.reuse, R33 ;  /* 0x0000000e16217223 */ /* 0x0c0fe20000000021 */
[C---:B------:R-:W-:Y:S01]  /*0c90*/  FFMA R30, R23.reuse, R14, R30 ;  /* 0x0000000e171e7223 */ /* 0x040fe2000000001e */
[-C--:B------:R-:W-:Y:S01]  /*0ca0*/  FFMA R32, R22, R15.reuse, R32 ;  /* 0x0000000f16207223 */ /* 0x080fe20000000020 */
[----:B------:R-:W-:Y:S01]  /*0cb0*/  FFMA R34, R23, R15, R34 ;  /* 0x0000000f17227223 */ /* 0x000fe20000000022 */
[----:B-1----:R-:W-:Y:S01]  /*0cc0*/  FFMA R15, R8, R16, R31 ;  /* 0x00000010080f7223 */ /* 0x002fe2000000001f */
[----:B------:R-:W-:Y:S01]  /*0cd0*/  FFMA R13, R16, R9, R35 ;  /* 0x00000009100d7223 */ /* 0x000fe20000000023 */
[CC--:B------:R-:W-:Y:S01]  /*0ce0*/  FFMA R12, R8.reuse, R17.reuse, R24 ;  /* 0x00000011080c7223 */ /* 0x0c0fe20000000018 */
[C---:B------:R-:W-:Y:S01]  /*0cf0*/  FFMA R14, R9.reuse, R17, R36 ;  /* 0x00000011090e7223 */ /* 0x040fe20000000024 */
[CC--:B------:R-:W-:Y:S01]  /*0d00*/  FFMA R29, R8.reuse, R18.reuse, R33 ;  /* 0x00000012081d7223 */ /* 0x0c0fe20000000021 */
[C---:B------:R-:W-:Y:S01]  /*0d10*/  FFMA R30, R9.reuse, R18, R30 ;  /* 0x00000012091e7223 */ /* 0x040fe2000000001e */
[-C--:B------:R-:W-:Y:S01]  /*0d20*/  FFMA R32, R8, R19.reuse, R32 ;  /* 0x0000001308207223 */ /* 0x080fe20000000020 */
[----:B------:R-:W-:Y:S01]  /*0d30*/  FFMA R34, R9, R19, R34 ;  /* 0x0000001309227223 */ /* 0x000fe20000000022 */
[----:B------:R-:W-:Y:S05]  /*0d40*/  @!P0 BRA `(.L_x_27) ;  /* 0xfffff42000008947 */ /* 0x000fea000383ffff */
[----:B------:R-:W-:-:S04]  /*0d50*/  LEA R0, R2, R5, 0x3 ;  /* 0x0000000502007211 */ /* 0x000fc800078e18ff */
[----:B------:R-:W-:-:S04]  /*0d60*/  LEA R0, R0, R27, 0xa ;  /* 0x0000001b00007211 */ /* 0x000fc800078e50ff */
[----:B------:R-:W-:-:S05]  /*0d70*/  LEA R5, R3, R0, 0x1 ;  /* 0x0000000003057211 */ /* 0x000fca00078e08ff */
[----:B------:R-:W-:-:S05]  /*0d80*/  IMAD.WIDE R4, R5, R4, c[0x0][0x160] ;  /* 0x0000580005047625 */ /* 0x000fca00078e0204 */
[----:B------:R-:W-:Y:S04]  /*0d90*/  STG.E [R4.64], R15 ;  /* 0x0000000f04007986 */ /* 0x000fe8000c101904 */
        /* <DEDUP_REMOVED lines=8> */
.L_x_28:
        /* <DEDUP_REMOVED lines=14> */
.L_x_124:


//--------------------- .text.tvmgen_default_fused_nn_contrib_conv2d_winograd_without_weight_transform_add_nn_relu_3_kernel --------------------------
	.section	.text.tvmgen_default_fused_nn_contrib_conv2d_winograd_without_weight_transform_add_nn_relu_3_kernel,"ax",@progbits
	.sectioninfo	@"SHI_REGISTERS=28"
	.align	128
        .global         tvmgen_default_fused_nn_contrib_conv2d_winograd_without_weight_transform_add_nn_relu_3_kernel
        .type           tvmgen_default_fused_nn_contrib_conv2d_winograd_without_weight_transform_add_nn_relu_3_kernel,@function
        .size           tvmgen_default_fused_nn_contrib_conv2d_winograd_without_weight_transform_add_nn_relu_3_kernel,(.L_x_125 - tvmgen_default_fused_nn_contrib_conv2d_winograd_without_weight_transform_add_nn_relu_3_kernel)
        .other          tvmgen_default_fused_nn_contrib_conv2d_winograd_without_weight_transform_add_nn_relu_3_kernel,@"STO_CUDA_ENTRY STV_DEFAULT"
tvmgen_default_fused_nn_contrib_conv2d_winograd_without_weight_transform_add_nn_relu_3_kernel:
.text.tvmgen_default_fused_nn_contrib_conv2d_winograd_without_weight_transform_add_nn_relu_3_kernel:
[----:B------:R-:W-:Y:S02]  /*0000*/  MOV R1, c[0x0][0x28] ;  /* 0x00000a0000017a02 */ /* 0x000fe40000000f00 */
[----:B------:R-:W0:Y:S01]  /*0010*/  S2R R21, SR_TID.X ;  /* 0x0000000000157919 */ /* 0x000e220000002100 */
[----:B------:R-:W-:Y:S01]  /*0020*/  MOV R23, 0x4 ;  /* 0x0000000400177802 */ /* 0x000fe20000000f00 */
[----:B------:R-:W-:Y:S01]  /*0030*/  ULDC.64 UR4, c[0x0][0x118] ;  /* 0x0000460000047ab9 */ /* 0x000fe20000000a00 */
[----:B------:R-:W-:Y:S01]  /*0040*/  MOV R20, RZ ;  /* 0x000000ff00147202 */ /* 0x000fe20000000f00 */
[----:B------:R-:W1:Y:S01]  /*0050*/  S2R R22, SR_CTAID.X ;  /* 0x0000000000167919 */ /* 0x000e620000002500 */
[----:B------:R-:W-:Y:S01]  /*0060*/  CS2R R16, SRZ ;  /* 0x0000000000107805 */ /* 0x000fe2000001ff00 */
[----:B------:R-:W-:Y:S01]  /*0070*/  CS2R R18, SRZ ;  /* 0x0000000000127805 */ /* 0x000fe2000001ff00 */
[----:B0-----:R-:W-:Y:S02]  /*0080*/  SHF.R.S32.HI R0, RZ, 0x4, R21 ;  /* 0x00000004ff007819 */ /* 0x001fe40000011415 */
[----:B------:R-:W-:Y:S02]  /*0090*/  LOP3.LUT R5, R21, 0xc, RZ, 0xc0, !PT ;  /* 0x0000000c15057812 */ /* 0x000fe400078ec0ff */
[----:B-1----:R-:W-:-:S02]  /*00a0*/  LEA R4, R22, R0, 0x3 ;  /* 0x0000000016047211 */ /* 0x002fc400078e18ff */
[C---:B------:R-:W-:Y:S02]  /*00b0*/  SHF.L.U32 R0, R21.reuse, 0x1, RZ ;  /* 0x0000000115007819 */ /* 0x040fe400000006ff */
[C---:B------:R-:W-:Y:S01]  /*00c0*/  LOP3.LUT P2, RZ, R21.reuse, 0xc, RZ, 0xc0, !PT ;  /* 0x0000000c15ff7812 */ /* 0x040fe2000784c0ff */
[----:B------:R-:W-:Y:S01]  /*00d0*/  IMAD R4, R4, 0x31, RZ ;  /* 0x0000003104047824 */ /* 0x000fe200078e02ff */
[----:B------:R-:W-:Y:S02]  /*00e0*/  LOP3.LUT R3, R0, 0x6, RZ, 0xc0, !PT ;  /* 0x0000000600037812 */ /* 0x000fe400078ec0ff */
[----:B------:R-:W-:Y:S02]  /*00f0*/  SHF.R.U32.HI R0, RZ, 0x2, R5 ;  /* 0x00000002ff007819 */ /* 0x000fe40000011605 */
[----:B------:R-:W-:Y:S02]  /*0100*/  IADD3 R3, R4, -0x8, R3 ;  /* 0xfffffff804037810 */ /* 0x000fe40007ffe003 */
[----:B------:R-:W-:-:S02]  /*0110*/  LOP3.LUT P3, RZ, R21, 0x3, RZ, 0xc0, !PT ;  /* 0x0000000315ff7812 */ /* 0x000fc4000786c0ff */
[----:B------:R-:W-:Y:S01]  /*0120*/  LOP3.LUT R2, R21, 0x3, RZ, 0xc0, !PT ;  /* 0x0000000315027812 */ /* 0x000fe200078ec0ff */
[----:B------:R-:W-:Y:S01]  /*0130*/  IMAD R3, R0, 0xe, R3 ;  /* 0x0000000e00037824 */ /* 0x000fe200078e0203 */
[----:B------:R-:W-:Y:S02]  /*0140*/  PLOP3.LUT P1, PT, P2, P3, PT, 0x2a, 0x0 ;  /* 0x000000000000781c */ /* 0x000fe40001726572 */
[----:B------:R-:W-:Y:S02]  /*0150*/  IADD3 R2, R2, 0x1, RZ ;  /* 0x0000000102027810 */ /* 0x000fe40007ffe0ff */
[----:B------:R-:W-:Y:S02]  /*0160*/  IADD3 R3, R3, 0x8, RZ ;  /* 0x0000000803037810 */ /* 0x000fe40007ffe0ff */
[----:B------:R-:W-:Y:S02]  /*0170*/  ISETP.NE.AND P0, PT, R5, RZ, PT ;  /* 0x000000ff0500720c */ /* 0x000fe40003f05270 */
[----:B------:R-:W-:Y:S01]  /*0180*/  IADD3 R5, R0, 0x1, RZ ;  /* 0x0000000100057810 */ /* 0x000fe20007ffe0ff */
[----:B------:R-:W-:Y:S01]  /*0190*/  IMAD.WIDE R14, R3, R23, c[0x0][0x168] ;  /* 0x00005a00030e7625 */ /* 0x000fe200078e0217 */
[----:B------:R-:W-:-:S02]  /*01a0*/  ISETP.GT.U32.AND P5, PT, R2, 0x3, PT ;  /* 0x000000030200780c */ /* 0x000fc40003fa4070 */
[----:B------:R-:W-:Y:S02]  /*01b0*/  ISETP.LT.U32.AND P0, PT, R2, 0x4, P0 ;  /* 0x000000040200780c */ /* 0x000fe40000701070 */
[C---:B------:R-:W-:Y:S01]  /*01c0*/  ISETP.GT.U32.OR P6, PT, R5.reuse, 0x3, !P3 ;  /* 0x000000030500780c */ /* 0x040fe20005fc4470 */
[----:B------:R-:W2:Y:S01]  /*01d0*/  @!P1 LDG.E.CONSTANT R3, [R14.64+-0x20] ;  /* 0xffffe0040e039981 */ /* 0x000ea2000c1e9900 */
[----:B------:R-:W-:Y:S02]  /*01e0*/  MOV R0, RZ ;  /* 0x000000ff00007202 */ /* 0x000fe40000000f00 */
[----:B------:R-:W-:Y:S01]  /*01f0*/  LOP3.LUT P4, RZ, R5, 0x4, R2, 0xc8, !PT ;  /* 0x0000000405ff7812 */ /* 0x000fe2000788c802 */
[----:B------:R-:W3:Y:S01]  /*0200*/  @P3 LDG.E.CONSTANT R20, [R14.64+-0x4] ;  /* 0xfffffc040e143981 */ /* 0x000ee2000c1e9900 */
[----:B------:R-:W-:-:S03]  /*0210*/  CS2R R12, SRZ ;  /* 0x00000000000c7805 */ /* 0x000fc6000001ff00 */
[----:B------:R-:W4:Y:S01]  /*0220*/  @P2 LDG.E.CONSTANT R17, [R14.64+-0x1c] ;  /* 0xffffe4040e112981 */ /* 0x000f22000c1e9900 */
[----:B------:R-:W-:Y:S01]  /*0230*/  ISETP.GT.U32.AND P2, PT, R5, 0x3, PT ;  /* 0x000000030500780c */ /* 0x000fe20003f44070 */
[----:B------:R-:W-:Y:S02]  /*0240*/  CS2R R8, SRZ ;  /* 0x0000000000087805 */ /* 0x000fe4000001ff00 */
[----:B------:R-:W5:Y:S01]  /*0250*/  @!P5 LDG.E.CONSTANT R0, [R14.64+0x4] ;  /* 0x000004040e00d981 */ /* 0x000f62000c1e9900 */
[----:B------:R-:W-:-:S03]  /*0260*/  CS2R R10, SRZ ;  /* 0x00000000000a7805 */ /* 0x000fc6000001ff00 */
[----:B------:R-:W5:Y:S04]  /*0270*/  @P0 LDG.E.CONSTANT R19, [R14.64+-0x18] ;  /* 0xffffe8040e130981 */ /* 0x000f68000c1e9900 */
[----:B------:R-:W5:Y:S04]  /*0280*/  @!P6 LDG.E.CONSTANT R13, [R14.64+0x18] ;  /* 0x000018040e0de981 */ /* 0x000f68000c1e9900 */
[----:B------:R0:W5:Y:S01]  /*0290*/  @!P4 LDG.E.CONSTANT R9, [R14.64+0x20] ;  /* 0x000020040e09c981 */ /* 0x000162000c1e9900 */
[----:B------:R-:W-:-:S03]  /*02a0*/  MOV R5, RZ ;  /* 0x000000ff00057202 */ /* 0x000fc60000000f00 */
[----:B------:R0:W5:Y:S01]  /*02b0*/  @P0 LDG.E.CONSTANT R16, [R14.64+-0x14] ;  /* 0xffffec040e100981 */ /* 0x000162000c1e9900 */
[----:B------:R-:W-:-:S03]  /*02c0*/  CS2R R6, SRZ ;  /* 0x0000000000067805 */ /* 0x000fc6000001ff00 */
[----:B------:R0:W5:Y:S04]  /*02d0*/  @!P2 LDG.E.CONSTANT R11, [R14.64+0x1c] ;  /* 0x00001c040e0ba981 */ /* 0x000168000c1e9900 */
[----:B------:R0:W5:Y:S04]  /*02e0*/  LDG.E.CONSTANT R4, [R14.64] ;  /* 0x000000040e047981 */ /* 0x000168000c1e9900 */
[----:B------:R0:W5:Y:S04]  /*02f0*/  @!P6 LDG.E.CONSTANT R12, [R14.64+0x34] ;  /* 0x000034040e0ce981 */ /* 0x000168000c1e9900 */
[----:B------:R0:W5:Y:S04]  /*0300*/  @!P4 LDG.E.CONSTANT R5, [R14.64+0x24] ;  /* 0x000024040e05c981 */ /* 0x000168000c1e9900 */
[----:B------:R0:W5:Y:S04]  /*0310*/  @!P5 LDG.E.CONSTANT R7, [R14.64+0x8] ;  /* 0x000008040e07d981 */ /* 0x000168000c1e9900 */
[----:B------:R0:W5:Y:S04]  /*0320*/  @!P2 LDG.E.CONSTANT R6, [R14.64+0x38] ;  /* 0x000038040e06a981 */ /* 0x000168000c1e9900 */
[----:B------:R0:W5:Y:S04]  /*0330*/  @!P4 LDG.E.CONSTANT R10, [R14.64+0x3c] ;  /* 0x00003c040e0ac981 */ /* 0x000168000c1e9900 */
[----:B------:R0:W5:Y:S01]  /*0340*/  @!P4 LDG.E.CONSTANT R8, [R14.64+0x40] ;  /* 0x000040040e08c981 */ /* 0x000162000c1e9900 */
[----:B------:R-:W-:Y:S01]  /*0350*/  LEA R2, R22, R21, 0x7 ;  /* 0x0000001516027211 */ /* 0x000fe200078e38ff */
[----:B--2---:R-:W-:-:S04]  /*0360*/  @!P1 FADD R18, RZ, R3 ;  /* 0x00000003ff129221 */ /* 0x004fc80000000000 */
[----:B------:R-:W-:Y:S01]  /*0370*/  IMAD.WIDE R2, R2, R23, c[0x0][0x160] ;  /* 0x0000580002027625 */ /* 0x000fe200078e0217 */
[----:B---3--:R-:W-:Y:S01]  /*0380*/  FADD R23, RZ, -R20 ;  /* 0x80000014ff177221 */ /* 0x008fe20000000000 */
[--C-:B----4-:R-:W-:Y:S01]  /*0390*/  FADD R21, RZ, -R17.reuse ;  /* 0x80000011ff157221 */ /* 0x110fe20000000000 */
[----:B------:R-:W-:Y:S02]  /*03a0*/  FADD R22, RZ, R17 ;  /* 0x00000011ff167221 */ /* 0x000fe40000000000 */
[----:B-----5:R-:W-:Y:S01]  /*03b0*/  FADD R23, R23, R0 ;  /* 0x0000000017177221 */ /* 0x020fe20000000000 */
[----:B------:R-:W-:Y:S01]  /*03c0*/  FADD R17, RZ, R20 ;  /* 0x00000014ff117221 */ /* 0x000fe20000000000 */
[----:B------:R-:W-:Y:S01]  /*03d0*/  FADD R18, -R19, R18 ;  /* 0x0000001213127221 */ /* 0x000fe20000000100 */
[----:B------:R-:W-:Y:S01]  /*03e0*/  FADD R22, R22, R19 ;  /* 0x0000001316167221 */ /* 0x000fe20000000000 */
[----:B------:R-:W-:Y:S01]  /*03f0*/  FADD R20, R23, R13 ;  /* 0x0000000d17147221 */ /* 0x000fe20000000000 */
[----:B0-----:R-:W-:Y:S01]  /*0400*/  FADD R14, R21, R19 ;  /* 0x00000013150e7221 */ /* 0x001fe20000000000 */
[----:B------:R-:W-:-:S02]  /*0410*/  FADD R18, R18, -R13 ;  /* 0x8000000d12127221 */ /* 0x000fc40000000000 */
[--C-:B------:R-:W-:Y:S01]  /*0420*/  FADD R19, R20, -R9.reuse ;  /* 0x8000000914137221 */ /* 0x100fe20000000000 */
[----:B------:R-:W-:Y:S01]  /*0430*/  FADD R24, R17, -R0 ;  /* 0x8000000011187221 */ /* 0x000fe20000000000 */
[----:B------:R-:W-:Y:S01]  /*0440*/  FADD R15, R18, R9 ;  /* 0x00000009120f7221 */ /* 0x000fe20000000000 */
[----:B------:R-:W-:Y:S02]  /*0450*/  FADD R16, R21, R16 ;  /* 0x0000001015107221 */ /* 0x000fe40000000000 */
[----:B------:R0:W-:Y:S01]  /*0460*/  STG.E [R2.64+0x20000], R19 ;  /* 0x0200001302007986 */ /* 0x0001e2000c101904 */
[--C-:B------:R-:W-:Y:S01]  /*0470*/  FADD R22, R22, -R11.reuse ;  /* 0x8000000b16167221 */ /* 0x100fe20000000000 */
[--C-:B------:R-:W-:Y:S01]  /*0480*/  FADD R14, R14, R11.reuse ;  /* 0x0000000b0e0e7221 */ /* 0x100fe20000000000 */
[----:B------:R-:W-:Y:S01]  /*0490*/  FADD R16, R16, R11 ;  /* 0x0000000b10107221 */ /* 0x000fe20000000000 */
[--C-:B------:R-:W-:Y:S01]  /*04a0*/  FADD R21, RZ, -R4.reuse ;  /* 0x80000004ff157221 */ /* 0x100fe20000000000 */
[----:B------:R-:W-:Y:S01]  /*04b0*/  FADD R17, R22, -R9 ;  /* 0x8000000916117221 */ /* 0x000fe20000000000 */
[----:B------:R-:W-:Y:S01]  /*04c0*/  FADD R24, R24, R13 ;  /* 0x0000000d18187221 */ /* 0x000fe20000000000 */
[----:B0-----:R-:W-:Y:S01]  /*04d0*/  FADD R19, RZ, R4 ;  /* 0x00000004ff137221 */ /* 0x001fe20000000000 */
[----:B------:R0:W-:Y:S01]  /*04e0*/  STG.E [R2.64], R15 ;  /* 0x0000000f02007986 */ /* 0x0001e2000c101904 */
[----:B------:R-:W-:Y:S01]  /*04f0*/  FADD R13, R14, -R9 ;  /* 0x800000090e0d7221 */ /* 0x000fe20000000000 */
[----:B------:R-:W-:Y:S01]  /*0500*/  FADD R23, R23, R12 ;  /* 0x0000000c17177221 */ /* 0x000fe20000000000 */
[--C-:B------:R-:W-:Y:S01]  /*0510*/  FADD R4, R19, -R0.reuse ;  /* 0x8000000013047221 */ /* 0x100fe20000000000 */
[C-C-:B------:R-:W-:Y:S01]  /*0520*/  FADD R14, R21.reuse, R0.reuse ;  /* 0x00000000150e7221 */ /* 0x140fe20000000000 */
[C-C-:B------:R-:W-:Y:S01]  /*0530*/  FADD R12, R21.reuse, -R0.reuse ;  /* 0x80000000150c7221 */ /* 0x140fe20000000000 */
[----:B------:R1:W-:Y:S01]  /*0540*/  STG.E [R2.64+0x10000], R17 ;  /* 0x0100001102007986 */ /* 0x0003e2000c101904 */
[----:B------:R-:W-:Y:S01]  /*0550*/  FADD R18, R21, R7 ;  /* 0x0000000715127221 */ /* 0x000fe20000000000 */
[----:B0-----:R-:W-:Y:S01]  /*0560*/  FADD R15, R16, -R5 ;  /* 0x80000005100f7221 */ /* 0x001fe20000000000 */
[C---:B------:R-:W-:Y:S01]  /*0570*/  FADD R16, R19.reuse, R0 ;  /* 0x0000000013107221 */ /* 0x040fe20000000000 */
[----:B------:R-:W-:Y:S01]  /*0580*/  FADD R19, R19, -R7 ;  /* 0x8000000713137221 */ /* 0x000fe20000000000 */
[--C-:B------:R-:W-:Y:S01]  /*0590*/  FADD R0, R4, -R11.reuse ;  /* 0x8000000b04007221 */ /* 0x100fe20000000000 */
[--C-:B------:R-:W-:Y:S01]  /*05a0*/  FADD R14, R14, -R11.reuse ;  /* 0x8000000b0e0e7221 */ /* 0x100fe20000000000 */
[--C-:B------:R-:W-:Y:S01]  /*05b0*/  FADD R16, R16, R11.reuse ;  /* 0x0000000b10107221 */ /* 0x100fe20000000000 */
[--C-:B-1----:R-:W-:Y:S01]  /*05c0*/  FADD R17, R4, -R6.reuse ;  /* 0x8000000604117221 */ /* 0x102fe20000000000 */
[C-C-:B------:R-:W-:Y:S01]  /*05d0*/  FADD R4, R12.reuse, R11.reuse ;  /* 0x0000000b0c047221 */ /* 0x140fe20000000000 */
[--C-:B------:R-:W-:Y:S01]  /*05e0*/  FADD R21, R12, R6.reuse ;  /* 0x000000060c157221 */ /* 0x100fe20000000000 */
[C-C-:B------:R-:W-:Y:S01]  /*05f0*/  FADD R12, R19.reuse, -R11.reuse ;  /* 0x8000000b130c7221 */ /* 0x140fe20000000000 */
[----:B------:R-:W-:Y:S01]  /*0600*/  FADD R18, R18, -R11 ;  /* 0x8000000b12127221 */ /* 0x000fe20000000000 */
[----:B------:R-:W-:Y:S01]  /*0610*/  FADD R19, R19, -R6 ;  /* 0x8000000613137221 */ /* 0x000fe20000000000 */
[----:B------:R0:W-:Y:S01]  /*0620*/  STG.E [R2.64+0x8000], R13 ;  /* 0x0080000d02007986 */ /* 0x0001e2000c101904 */
[--C-:B------:R-:W-:Y:S01]  /*0630*/  FADD R25, R24, -R9.reuse ;  /* 0x8000000918197221 */ /* 0x100fe20000000000 */
[--C-:B------:R-:W-:Y:S01]  /*0640*/  FADD R7, R0, R9.reuse ;  /* 0x0000000900077221 */ /* 0x100fe20000000000 */
[--C-:B------:R-:W-:Y:S01]  /*0650*/  FADD R11, R4, R9.reuse ;  /* 0x00000009040b7221 */ /* 0x100fe20000000000 */
[----:B------:R1:W-:Y:S01]  /*0660*/  STG.E [R2.64+0x18000], R15 ;  /* 0x0180000f02007986 */ /* 0x0003e2000c101904 */
[--C-:B------:R-:W-:Y:S01]  /*0670*/  FADD R23, R23, -R10.reuse ;  /* 0x8000000a17177221 */ /* 0x100fe20000000000 */
[--C-:B------:R-:W-:Y:S01]  /*0680*/  FADD R17, R17, R10.reuse ;  /* 0x0000000a11117221 */ /* 0x100fe20000000000 */
[----:B------:R-:W-:Y:S01]  /*0690*/  FADD R21, R21, R10 ;  /* 0x0000000a15157221 */ /* 0x000fe20000000000 */
[----:B------:R-:W-:Y:S01]  /*06a0*/  FADD R19, R19, R8 ;  /* 0x0000000813137221 */ /* 0x000fe20000000000 */
[--C-:B0-----:R-:W-:Y:S01]  /*06b0*/  FADD R13, R14, R9.reuse ;  /* 0x000000090e0d7221 */ /* 0x101fe20000000000 */
[----:B-1----:R-:W-:Y:S01]  /*06c0*/  FADD R15, R16, R9 ;  /* 0x00000009100f7221 */ /* 0x002fe20000000000 */
[--C-:B------:R-:W-:Y:S01]  /*06d0*/  FADD R9, R12, R5.reuse ;  /* 0x000000050c097221 */ /* 0x100fe20000000000 */
        /* <DEDUP_REMOVED lines=13> */
.L_x_29:
        /* <DEDUP_REMOVED lines=13> */
.L_x_125:


//--------------------- .text.tvmgen_default_fused_nn_conv2d_add_add_nn_relu_2_kernel --------------------------
	.section	.text.tvmgen_default_fused_nn_conv2d_add_add_nn_relu_2_kernel,"ax",@progbits
	.sectionflags	@"SHF_BARRIERS=1"
	.sectioninfo	@"SHI_REGISTERS=56"
	.align	128
        .global         tvmgen_default_fused_nn_conv2d_add_add_nn_relu_2_kernel
        .type           tvmgen_default_fused_nn_conv2d_add_add_nn_relu_2_kernel,@function
        .size           tvmgen_default_fused_nn_conv2d_add_add_nn_relu_2_kernel,(.L_x_126 - tvmgen_default_fused_nn_conv2d_add_add_nn_relu_2_kernel)
        .other          tvmgen_default_fused_nn_conv2d_add_add_nn_relu_2_kernel,@"STO_CUDA_ENTRY STV_DEFAULT"
tvmgen_default_fused_nn_conv2d_add_add_nn_relu_2_kernel:
.text.tvmgen_default_fused_nn_conv2d_add_add_nn_relu_2_kernel:
[----:B------:R-:W-:Y:S02]  /*0000*/  MOV R1, c[0x0][0x28] ;  /* 0x00000a0000017a02 */ /* 0x000fe40000000f00 */
[----:B------:R-:W0:Y:S01]  /*0010*/  S2R R0, SR_TID.Z ;  /* 0x0000000000007919 */ /* 0x000e220000002300 */
[----:B------:R-:W-:Y:S01]  /*0020*/  MOV R12, 0x4 ;  /* 0x00000004000c7802 */ /* 0x000fe20000000f00 */
[----:B------:R-:W-:Y:S01]  /*0030*/  CS2R R26, SRZ ;  /* 0x00000000001a7805 */ /* 0x000fe2000001ff00 */
[----:B------:R-:W-:Y:S01]  /*0040*/  MOV R45, RZ ;  /* 0x000000ff002d7202 */ /* 0x000fe20000000f00 */
[----:B------:R-:W1:Y:S01]  /*0050*/  S2R R3, SR_CTAID.Z ;  /* 0x0000000000037919 */ /* 0x000e620000002700 */
[----:B------:R-:W-:Y:S01]  /*0060*/  CS2R R30, SRZ ;  /* 0x00000000001e7805 */ /* 0x000fe2000001ff00 */
[----:B------:R-:W-:Y:S01]  /*0070*/  CS2R R36, SRZ ;  /* 0x0000000000247805 */ /* 0x000fe2000001ff00 */
[----:B------:R-:W-:Y:S01]  /*0080*/  MOV R39, RZ ;  /* 0x000000ff00277202 */ /* 0x000fe20000000f00 */
[----:B------:R-:W2:Y:S01]  /*0090*/  S2R R9, SR_TID.X ;  /* 0x0000000000097919 */ /* 0x000ea20000002100 */
[----:B------:R-:W-:Y:S01]  /*00a0*/  MOV R53, RZ ;  /* 0x000000ff00357202 */ /* 0x000fe20000000f00 */
[----:B------:R-:W-:-:S02]  /*00b0*/  ULDC.64 UR4, c[0x0][0x118] ;  /* 0x0000460000047ab9 */ /* 0x000fc40000000a00 */
[----:B------:R-:W3:Y:S04]  /*00c0*/  S2R R2, SR_TID.Y ;  /* 0x0000000000027919 */ /* 0x000ee80000002200 */
[----:B------:R-:W4:Y:S01]  /*00d0*/  S2R R4, SR_CTAID.Y ;  /* 0x0000000000047919 */ /* 0x000f220000002600 */
[C---:B0-----:R-:W-:Y:S02]  /*00e0*/  LOP3.LUT R6, R0.reuse, 0x1, RZ, 0xc0, !PT ;  /* 0x0000000100067812 */ /* 0x041fe400078ec0ff */
[----:B------:R-:W-:Y:S02]  /*00f0*/  SHF.R.S32.HI R5, RZ, 0x1, R0 ;  /* 0x00000001ff057819 */ /* 0x000fe40000011400 */
[----:B-1----:R-:W-:Y:S02]  /*0100*/  LEA R11, R3, R0, 0x4 ;  /* 0x00000000030b7211 */ /* 0x002fe400078e20ff */
[----:B------:R-:W-:Y:S01]  /*0110*/  SHF.L.U32 R43, R0, 0x5, RZ ;  /* 0x00000005002b7819 */ /* 0x000fe200000006ff */
[C---:B--2---:R-:W-:Y:S01]  /*0120*/  IMAD R7, R9.reuse, 0x60, RZ ;  /* 0x0000006009077824 */ /* 0x044fe200078e02ff */
[----:B------:R-:W-:Y:S01]  /*0130*/  LEA R51, R9, R9, 0x1 ;  /* 0x0000000909337211 */ /* 0x000fe200078e08ff */
[--C-:B------:R-:W-:Y:S01]  /*0140*/  IMAD R8, R6, 0xe, R9.reuse ;  /* 0x0000000e06087824 */ /* 0x100fe200078e0209 */
[----:B---3--:R-:W-:Y:S01]  /*0150*/  LEA R10, R11, R2, 0x1 ;  /* 0x000000020b0a7211 */ /* 0x008fe200078e08ff */
[----:B------:R-:W-:Y:S01]  /*0160*/  IMAD R9, R2, 0x7, R9 ;  /* 0x0000000702097824 */ /* 0x000fe200078e0209 */
[----:B------:R-:W-:Y:S01]  /*0170*/  LOP3.LUT R7, R7, 0xffffff00, RZ, 0xc0, !PT ;  /* 0xffffff0007077812 */ /* 0x000fe200078ec0ff */
[----:B------:R-:W-:Y:S01]  /*0180*/  IMAD R11, R5, 0xc4, R8 ;  /* 0x000000c4050b7824 */ /* 0x000fe200078e0208 */
[C---:B------:R-:W-:Y:S01]  /*0190*/  LOP3.LUT R6, R51.reuse, 0x7, RZ, 0xc0, !PT ;  /* 0x0000000733067812 */ /* 0x040fe200078ec0ff */
[----:B------:R-:W-:Y:S01]  /*01a0*/  IMAD R44, R0, 0xe, R9 ;  /* 0x0000000e002c7824 */ /* 0x000fe200078e0209 */
[----:B------:R-:W-:Y:S01]  /*01b0*/  SHF.L.U32 R10, R10, 0x9, RZ ;  /* 0x000000090a0a7819 */ /* 0x000fe200000006ff */
[----:B----4-:R-:W-:Y:S01]  /*01c0*/  IMAD R11, R4, 0x1c, R11 ;  /* 0x0000001c040b7824 */ /* 0x010fe200078e020b */
[----:B------:R-:W-:-:S02]  /*01d0*/  IADD3 R47, R51, 0x2, RZ ;  /* 0x00000002332f7810 */ /* 0x000fc40007ffe0ff */
[C---:B------:R-:W-:Y:S01]  /*01e0*/  IADD3 R49, R51.reuse, 0x1, RZ ;  /* 0x0000000133317810 */ /* 0x040fe20007ffe0ff */
[C---:B------:R-:W-:Y:S01]  /*01f0*/  IMAD R11, R2.reuse, 0x7, R11 ;  /* 0x00000007020b7824 */ /* 0x040fe200078e020b */
[----:B------:R-:W-:Y:S02]  /*0200*/  LEA.HI.SX32 R13, R51, R2, 0x1c ;  /* 0x00000002330d7211 */ /* 0x000fe400078fe2ff */
[----:B------:R-:W-:Y:S02]  /*0210*/  LEA R42, R2, R43, 0x4 ;  /* 0x0000002b022a7211 */ /* 0x000fe400078e20ff */
[----:B------:R-:W-:Y:S02]  /*0220*/  IADD3 R40, R6, R10, R7 ;  /* 0x0000000a06287210 */ /* 0x000fe40007ffe007 */
[----:B------:R-:W-:Y:S02]  /*0230*/  SHF.L.U32 R7, R47, 0x5, RZ ;  /* 0x000000052f077819 */ /* 0x000fe400000006ff */
[----:B------:R-:W-:Y:S01]  /*0240*/  SHF.L.U32 R5, R49, 0x5, RZ ;  /* 0x0000000531057819 */ /* 0x000fe200000006ff */
[----:B------:R-:W-:Y:S01]  /*0250*/  IMAD.WIDE R40, R40, R12, c[0x0][0x170] ;  /* 0x00005c0028287625 */ /* 0x000fe200078e020c */
[----:B------:R-:W-:-:S02]  /*0260*/  ISETP.GT.AND P0, PT, R13, 0x1, PT ;  /* 0x000000010d00780c */ /* 0x000fc40003f04270 */
[----:B------:R-:W-:Y:S02]  /*0270*/  IADD3 R42, R51, R42, RZ ;  /* 0x0000002a332a7210 */ /* 0x000fe40007ffe0ff */
[----:B------:R-:W-:Y:S02]  /*0280*/  LOP3.LUT R8, R47, 0x7, RZ, 0xc0, !PT ;  /* 0x000000072f087812 */ /* 0x000fe400078ec0ff */
[----:B------:R-:W-:Y:S02]  /*0290*/  LOP3.LUT R6, R49, 0x7, RZ, 0xc0, !PT ;  /* 0x0000000731067812 */ /* 0x000fe400078ec0ff */
[----:B------:R-:W-:Y:S02]  /*02a0*/  LOP3.LUT R7, R7, 0xffffff00, RZ, 0xc0, !PT ;  /* 0xffffff0007077812 */ /* 0x000fe400078ec0ff */
[----:B------:R-:W-:Y:S02]  /*02b0*/  LOP3.LUT R5, R5, 0xffffff00, RZ, 0xc0, !PT ;  /* 0xffffff0005057812 */ /* 0x000fe400078ec0ff */
[----:B------:R-:W-:-:S02]  /*02c0*/  ISETP.GT.OR P0, PT, R42, 0x1ff, P0 ;  /* 0x000001ff2a00780c */ /* 0x000fc40000704670 */
[-C--:B------:R-:W-:Y:S02]  /*02d0*/  IADD3 R7, R8, R10.reuse, R7 ;  /* 0x0000000a08077210 */ /* 0x080fe40007ffe007 */
[----:B------:R-:W-:Y:S02]  /*02e0*/  IADD3 R6, R6, R10, R5 ;  /* 0x0000000a06067210 */ /* 0x000fe40007ffe005 */
[----:B------:R-:W-:Y:S01]  /*02f0*/  LEA.HI.SX32 R13, R13, R0, 0x1f ;  /* 0x000000000d0d7211 */ /* 0x000fe200078ffaff */
[-C--:B------:R-:W-:Y:S01]  /*0300*/  IMAD.WIDE R34, R7, R12.reuse, c[0x0][0x170] ;  /* 0x00005c0007227625 */ /* 0x080fe200078e020c */
[----:B------:R-:W-:Y:S02]  /*0310*/  ISETP.GT.OR P0, PT, R51, 0xf, P0 ;  /* 0x0000000f3300780c */ /* 0x000fe40000704670 */
[----:B------:R-:W-:Y:S01]  /*0320*/  MOV R5, R41 ;  /* 0x0000002900057202 */ /* 0x000fe20000000f00 */
[----:B------:R-:W-:Y:S01]  /*0330*/  IMAD.WIDE R32, R6, R12, c[0x0][0x170] ;  /* 0x00005c0006207625 */ /* 0x000fe200078e020c */
[----:B------:R-:W-:-:S02]  /*0340*/  ISETP.GT.OR P0, PT, R13, 0xf, P0 ;  /* 0x0000000f0d00780c */ /* 0x000fc40000704670 */
[----:B------:R-:W-:Y:S01]  /*0350*/  SHF.L.U32 R41, R9, 0x1, RZ ;  /* 0x0000000109297819 */ /* 0x000fe200000006ff */
[----:B------:R-:W-:-:S04]  /*0360*/  IMAD.WIDE R6, R11, R12, c[0x0][0x168] ;  /* 0x00005a000b067625 */ /* 0x000fc800078e020c */
.L_x_30:
[-C--:B------:R-:W-:Y:S01]  /*0370*/  LEA.HI.SX32 R9, R49, R2.reuse, 0x1c ;  /* 0x0000000231097211 */ /* 0x080fe200078fe2ff */
[----:B------:R0:W2:Y:S01]  /*0380*/  LDG.E.CONSTANT R38, [R6.64] ;  /* 0x0000000406267981 */ /* 0x0000a2000c1e9900 */
[----:B------:R-:W-:-:S03]  /*0390*/  LEA.HI.SX32 R11, R47, R2, 0x1c ;  /* 0x000000022f0b7211 */ /* 0x000fc600078fe2ff */
[----:B------:R-:W-:Y:S01]  /*03a0*/  BAR.SYNC.DEFER_BLOCKING 0x0 ;  /* 0x0000000000007b1d */ /* 0x000fe20000010000 */
[----:B------:R-:W-:Y:S02]  /*03b0*/  ISETP.GT.AND P1, PT, R9, 0x1, PT ;  /* 0x000000010900780c */ /* 0x000fe40003f24270 */
[----:B------:R-:W-:Y:S02]  /*03c0*/  ISETP.GT.AND P2, PT, R11, 0x1, PT ;  /* 0x000000010b00780c */ /* 0x000fe40003f44270 */
[C---:B------:R-:W-:Y:S02]  /*03d0*/  ISETP.GT.OR P1, PT, R42.reuse, 0x1fe, P1 ;  /* 0x000001fe2a00780c */ /* 0x040fe40000f24670 */
[----:B------:R-:W-:Y:S02]  /*03e0*/  ISETP.GT.OR P2, PT, R42, 0x1fd, P2 ;  /* 0x000001fd2a00780c */ /* 0x000fe40001744670 */
[----:B------:R-:W-:Y:S02]  /*03f0*/  LEA.HI.SX32 R9, R9, R0, 0x1f ;  /* 0x0000000009097211 */ /* 0x000fe400078ffaff */
[----:B------:R-:W-:-:S02]  /*0400*/  ISETP.GT.OR P1, PT, R51, 0xe, P1 ;  /* 0x0000000e3300780c */ /* 0x000fc40000f24670 */
[----:B------:R-:W-:Y:S02]  /*0410*/  LEA.HI.SX32 R11, R11, R0, 0x1f ;  /* 0x000000000b0b7211 */ /* 0x000fe400078ffaff */
[----:B------:R-:W-:Y:S02]  /*0420*/  ISETP.GT.OR P2, PT, R51, 0xd, P2 ;  /* 0x0000000d3300780c */ /* 0x000fe40001744670 */
[----:B------:R-:W-:Y:S02]  /*0430*/  ISETP.GT.OR P1, PT, R9, 0xf, P1 ;  /* 0x0000000f0900780c */ /* 0x000fe40000f24670 */
[----:B------:R-:W-:Y:S02]  /*0440*/  ISETP.GT.OR P2, PT, R11, 0xf, P2 ;  /* 0x0000000f0b00780c */ /* 0x000fe40001744670 */
[----:B------:R-:W-:Y:S02]  /*0450*/  @!P0 MOV R8, R40 ;  /* 0x0000002800088202 */ /* 0x000fe40000000f00 */
[----:B------:R-:W-:-:S05]  /*0460*/  @!P0 MOV R9, R5 ;  /* 0x0000000500098202 */ /* 0x000fca0000000f00 */
[----:B------:R-:W3:Y:S04]  /*0470*/  @!P0 LDG.E.CONSTANT R46, [R8.64] ;  /* 0x00000004082e8981 */ /* 0x000ee8000c1e9900 */
[----:B------:R1:W4:Y:S04]  /*0480*/  @!P1 LDG.E.CONSTANT R48, [R32.64] ;  /* 0x0000000420309981 */ /* 0x000328000c1e9900 */
[----:B------:R-:W5:Y:S01]  /*0490*/  @!P2 LDG.E.CONSTANT R50, [R34.64] ;  /* 0x000000042232a981 */ /* 0x000f62000c1e9900 */
[----:B------:R-:W-:Y:S02]  /*04a0*/  IADD3 R45, R45, 0x1, RZ ;  /* 0x000000012d2d7810 */ /* 0x000fe40007ffe0ff */
[----:B------:R-:W-:-:S02]  /*04b0*/  IADD3 R40, P4, R40, 0x20, RZ ;  /* 0x0000002028287810 */ /* 0x000fc40007f9e0ff */
[----:B0-----:R-:W-:Y:S02]  /*04c0*/  IADD3 R6, P5, R6, 0x1880, RZ ;  /* 0x0000188006067810 */ /* 0x001fe40007fbe0ff */
[----:B-1----:R-:W-:Y:S02]  /*04d0*/  IADD3 R32, P3, R32, 0x20, RZ ;  /* 0x0000002020207810 */ /* 0x002fe40007f7e0ff */
[----:B------:R-:W-:Y:S02]  /*04e0*/  IADD3.X R5, RZ, R5, RZ, P4, !PT ;  /* 0x00000005ff057210 */ /* 0x000fe400027fe4ff */
[----:B------:R-:W-:Y:S02]  /*04f0*/  IADD3.X R7, RZ, R7, RZ, P5, !PT ;  /* 0x00000007ff077210 */ /* 0x000fe40002ffe4ff */
[----:B------:R-:W-:Y:S01]  /*0500*/  IADD3.X R33, RZ, R33, RZ, P3, !PT ;  /* 0x00000021ff217210 */ /* 0x000fe20001ffe4ff */
[----:B--2---:R-:W-:Y:S04]  /*0510*/  STS [R44.X4], R38 ;  /* 0x000000262c007388 */ /* 0x004fe80000004800 */
[----:B---3--:R-:W-:Y:S04]  /*0520*/  @!P0 STS [R42.X4+0x380], R46 ;  /* 0x0003802e2a008388 */ /* 0x008fe80000004800 */
[----:B----4-:R-:W-:Y:S04]  /*0530*/  @!P1 STS [R42.X4+0x384], R48 ;  /* 0x000384302a009388 */ /* 0x010fe80000004800 */
[----:B-----5:R-:W-:Y:S04]  /*0540*/  @!P2 STS [R42.X4+0x388], R50 ;  /* 0x000388322a00a388 */ /* 0x020fe80000004800 */
[----:B------:R-:W-:Y:S06]  /*0550*/  BAR.SYNC.DEFER_BLOCKING 0x0 ;  /* 0x0000000000007b1d */ /* 0x000fec0000010000 */
[----:B------:R-:W-:Y:S04]  /*0560*/  LDS.64 R24, [R41.X4] ;  /* 0x0000000029187984 */ /* 0x000fe80000004a00 */
[----:B------:R-:W0:Y:S04]  /*0570*/  LDS.128 R8, [R43+0x380] ;  /* 0x000380002b087984 */ /* 0x000e280000000c00 */
[----:B------:R-:W1:Y:S04]  /*0580*/  LDS.128 R12, [R43+0x580] ;  /* 0x000580002b0c7984 */ /* 0x000e680000000c00 */
[----:B------:R-:W2:Y:S04]  /*0590*/  LDS.64 R28, [R41.X4+0x70] ;  /* 0x00007000291c7984 */ /* 0x000ea80000004a00 */
[----:B------:R-:W3:Y:S04]  /*05a0*/  LDS.128 R16, [R43+0x780] ;  /* 0x000780002b107984 */ /* 0x000ee80000000c00 */
[----:B------:R-:W4:Y:S01]  /*05b0*/  LDS.128 R20, [R43+0x980] ;  /* 0x000980002b147984 */ /* 0x000f220000000c00 */
[----:B0-----:R-:W-:Y:S01]  /*05c0*/  FFMA R37, R24, R8, R37 ;  /* 0x0000000818257223 */ /* 0x001fe20000000025 */
[----:B------:R-:W-:Y:S01]  /*05d0*/  FFMA R46, R8, R25, R53 ;  /* 0x00000019082e7223 */ /* 0x000fe20000000035 */
[----:B-1----:R-:W-:-:S02]  /*05e0*/  FFMA R8, R24, R12, R39 ;  /* 0x0000000c18087223 */ /* 0x002fc40000000027 */
[----:B------:R-:W0:Y:S01]  /*05f0*/  LDS.64 R38, [R41.X4+0xe0] ;  /* 0x0000e00029267984 */ /* 0x000e220000004a00 */
[----:B------:R-:W-:Y:S01]  /*0600*/  FFMA R12, R12, R25, R36 ;  /* 0x000000190c0c7223 */ /* 0x000fe20000000024 */
[----:B--2---:R-:W-:Y:S02]  /*0610*/  FFMA R53, R28, R9, R37 ;  /* 0x000000091c357223 */ /* 0x004fe40000000025 */
[----:B------:R-:W1:Y:S01]  /*0620*/  LDS.64 R36, [R41.X4+0x150] ;  /* 0x0001500029247984 */ /* 0x000e620000004a00 */
[----:B------:R-:W-:Y:S01]  /*0630*/  FFMA R9, R9, R29, R46 ;  /* 0x0000001d09097223 */ /* 0x000fe2000000002e */
[----:B---3--:R-:W-:Y:S01]  /*0640*/  FFMA R30, R24, R16, R30 ;  /* 0x00000010181e7223 */ /* 0x008fe2000000001e */
[----:B------:R-:W-:Y:S01]  /*0650*/  FFMA R46, R16, R25, R31 ;  /* 0x00000019102e7223 */ /* 0x000fe2000000001f */
[C---:B------:R-:W-:Y:S01]  /*0660*/  FFMA R8, R28.reuse, R13, R8 ;  /* 0x0000000d1c087223 */ /* 0x040fe20000000008 */
[----:B------:R-:W-:Y:S01]  /*0670*/  FFMA R13, R13, R29, R12 ;  /* 0x0000001d0d0d7223 */ /* 0x000fe2000000000c */
[----:B------:R-:W-:Y:S01]  /*0680*/  FFMA R12, R28, R17, R30 ;  /* 0x000000111c0c7223 */ /* 0x000fe2000000001e */
[----:B------:R-:W-:Y:S01]  /*0690*/  FFMA R46, R17, R29, R46 ;  /* 0x0000001d112e7223 */ /* 0x000fe2000000002e */
[----:B----4-:R-:W-:Y:S01]  /*06a0*/  FFMA R31, R24, R20, R26 ;  /* 0x00000014181f7223 */ /* 0x010fe2000000001a */
[----:B------:R-:W-:Y:S01]  /*06b0*/  FFMA R30, R20, R25, R27 ;  /* 0x00000019141e7223 */ /* 0x000fe2000000001b */
[----:B------:R-:W-:Y:S04]  /*06c0*/  LDS.64 R16, [R41.X4+0x1c0] ;  /* 0x0001c00029107984 */ /* 0x000fe80000004a00 */
[----:B------:R-:W2:Y:S01]  /*06d0*/  LDS.128 R24, [R43+0x390] ;  /* 0x000390002b187984 */ /* 0x000ea20000000c00 */
[----:B------:R-:W-:Y:S01]  /*06e0*/  FFMA R20, R28, R21, R31 ;  /* 0x000000151c147223 */ /* 0x000fe2000000001f */
[----:B------:R-:W-:-:S02]  /*06f0*/  FFMA R21, R21, R29, R30 ;  /* 0x0000001d15157223 */ /* 0x000fc4000000001e */
[----:B------:R-:W3:Y:S01]  /*0700*/  LDS.128 R28, [R43+0x590] ;  /* 0x000590002b1c7984 */ /* 0x000ee20000000c00 */
[C---:B0-----:R-:W-:Y:S01]  /*0710*/  FFMA R53, R38.reuse, R10, R53 ;  /* 0x0000000a26357223 */ /* 0x041fe20000000035 */
[----:B------:R-:W-:Y:S01]  /*0720*/  FFMA R8, R38, R14, R8 ;  /* 0x0000000e26087223 */ /* 0x000fe20000000008 */
[-C--:B------:R-:W-:Y:S01]  /*0730*/  FFMA R10, R10, R39.reuse, R9 ;  /* 0x000000270a0a7223 */ /* 0x080fe20000000009 */
[C---:B------:R-:W-:Y:S01]  /*0740*/  FFMA R12, R38.reuse, R18, R12 ;  /* 0x00000012260c7223 */ /* 0x040fe2000000000c */
[----:B------:R-:W-:Y:S01]  /*0750*/  FFMA R20, R38, R22, R20 ;  /* 0x0000001626147223 */ /* 0x000fe20000000014 */
[-C--:B------:R-:W-:Y:S01]  /*0760*/  FFMA R14, R14, R39.reuse, R13 ;  /* 0x000000270e0e7223 */ /* 0x080fe2000000000d */
[-C--:B------:R-:W-:Y:S01]  /*0770*/  FFMA R46, R18, R39.reuse, R46 ;  /* 0x00000027122e7223 */ /* 0x080fe2000000002e */
[----:B------:R-:W-:Y:S01]  /*0780*/  FFMA R38, R22, R39, R21 ;  /* 0x0000002716267223 */ /* 0x000fe20000000015 */
[C---:B-1----:R-:W-:Y:S01]  /*0790*/  FFMA R18, R36.reuse, R11, R53 ;  /* 0x0000000b24127223 */ /* 0x042fe20000000035 */
[C---:B------:R-:W-:Y:S01]  /*07a0*/  FFMA R22, R36.reuse, R15, R8 ;  /* 0x0000000f24167223 */ /* 0x040fe20000000008 */
[C---:B------:R-:W-:Y:S01]  /*07b0*/  FFMA R39, R36.reuse, R19, R12 ;  /* 0x0000001324277223 */ /* 0x040fe2000000000c */
[----:B------:R-:W-:Y:S01]  /*07c0*/  FFMA R53, R36, R23, R20 ;  /* 0x0000001724357223 */ /* 0x000fe20000000014 */
[-C--:B------:R-:W-:Y:S01]  /*07d0*/  FFMA R48, R11, R37.reuse, R10 ;  /* 0x000000250b307223 */ /* 0x080fe2000000000a */
[-C--:B------:R-:W-:Y:S01]  /*07e0*/  FFMA R36, R15, R37.reuse, R14 ;  /* 0x000000250f247223 */ /* 0x080fe2000000000e */
[----:B------:R-:W0:Y:S04]  /*07f0*/  LDS.128 R8, [R43+0x790] ;  /* 0x000790002b087984 */ /* 0x000e280000000c00 */
[----:B------:R-:W1:Y:S01]  /*0800*/  LDS.128 R12, [R43+0x990] ;  /* 0x000990002b0c7984 */ /* 0x000e620000000c00 */
[-C--:B------:R-:W-:Y:S01]  /*0810*/  FFMA R46, R19, R37.reuse, R46 ;  /* 0x00000025132e7223 */ /* 0x080fe2000000002e */
[----:B------:R-:W-:-:S02]  /*0820*/  FFMA R37, R23, R37, R38 ;  /* 0x0000002517257223 */ /* 0x000fc40000000026 */
[----:B------:R-:W4:Y:S01]  /*0830*/  LDS.64 R20, [R41.X4+0x230] ;  /* 0x0002300029147984 */ /* 0x000f220000004a00 */
[----:B--2---:R-:W-:-:S03]  /*0840*/  FFMA R38, R16, R24, R18 ;  /* 0x0000001810267223 */ /* 0x004fc60000000012 */
[----:B------:R-:W2:Y:S01]  /*0850*/  LDS.64 R18, [R41.X4+0x2a0] ;  /* 0x0002a00029127984 */ /* 0x000ea20000004a00 */
[-C--:B------:R-:W-:Y:S01]  /*0860*/  FFMA R48, R24, R17.reuse, R48 ;  /* 0x0000001118307223 */ /* 0x080fe20000000030 */
[----:B---3--:R-:W-:Y:S02]  /*0870*/  FFMA R24, R16, R28, R22 ;  /* 0x0000001c10187223 */ /* 0x008fe40000000016 */
[----:B------:R-:W3:Y:S01]  /*0880*/  LDS.64 R22, [R41.X4+0x310] ;  /* 0x0003100029167984 */ /* 0x000ee20000004a00 */
[----:B------:R-:W-:Y:S01]  /*0890*/  ISETP.NE.AND P1, PT, R45, 0x20, PT ;  /* 0x000000202d00780c */ /* 0x000fe20003f25270 */
[----:B------:R-:W-:Y:S01]  /*08a0*/  FFMA R36, R28, R17, R36 ;  /* 0x000000111c247223 */ /* 0x000fe20000000024 */
[----:B------:R-:W-:-:S04]  /*08b0*/  IADD3 R34, P2, R34, 0x20, RZ ;  /* 0x0000002022227810 */ /* 0x000fc80007f5e0ff */
[----:B------:R-:W-:Y:S01]  /*08c0*/  IADD3.X R35, RZ, R35, RZ, P2, !PT ;  /* 0x00000023ff237210 */ /* 0x000fe200017fe4ff */
[----:B0-----:R-:W-:Y:S01]  /*08d0*/  FFMA R39, R16, R8, R39 ;  /* 0x0000000810277223 */ /* 0x001fe20000000027 */
[-C--:B------:R-:W-:Y:S01]  /*08e0*/  FFMA R46, R8, R17.reuse, R46 ;  /* 0x00000011082e7223 */ /* 0x080fe2000000002e */
[----:B-1----:R-:W-:Y:S01]  /*08f0*/  FFMA R16, R16, R12, R53 ;  /* 0x0000000c10107223 */ /* 0x002fe20000000035 */
[----:B------:R-:W-:Y:S01]  /*0900*/  FFMA R12, R12, R17, R37 ;  /* 0x000000110c0c7223 */ /* 0x000fe20000000025 */
[C---:B----4-:R-:W-:Y:S01]  /*0910*/  FFMA R38, R20.reuse, R25, R38 ;  /* 0x0000001914267223 */ /* 0x050fe20000000026 */
[C---:B------:R-:W-:Y:S01]  /*0920*/  FFMA R24, R20.reuse, R29, R24 ;  /* 0x0000001d14187223 */ /* 0x040fe20000000018 */
[C---:B------:R-:W-:Y:S01]  /*0930*/  FFMA R39, R20.reuse, R9, R39 ;  /* 0x0000000914277223 */ /* 0x040fe20000000027 */
[-C--:B------:R-:W-:Y:S01]  /*0940*/  FFMA R17, R9, R21.reuse, R46 ;  /* 0x0000001509117223 */ /* 0x080fe2000000002e */
[-C--:B------:R-:W-:Y:S01]  /*0950*/  FFMA R25, R25, R21.reuse, R48 ;  /* 0x0000001519197223 */ /* 0x080fe20000000030 */
[----:B------:R-:W-:Y:S01]  /*0960*/  FFMA R29, R29, R21, R36 ;  /* 0x000000151d1d7223 */ /* 0x000fe20000000024 */
[----:B------:R-:W-:Y:S01]  /*0970*/  FFMA R9, R20, R13, R16 ;  /* 0x0000000d14097223 */ /* 0x000fe20000000010 */
[----:B------:R-:W-:Y:S01]  /*0980*/  FFMA R13, R13, R21, R12 ;  /* 0x000000150d0d7223 */ /* 0x000fe2000000000c */
[C---:B--2---:R-:W-:Y:S01]  /*0990*/  FFMA R37, R18.reuse, R26, R38 ;  /* 0x0000001a12257223 */ /* 0x044fe20000000026 */
[C---:B------:R-:W-:Y:S01]  /*09a0*/  FFMA R24, R18.reuse, R30, R24 ;  /* 0x0000001e12187223 */ /* 0x040fe20000000018 */
[C---:B------:R-:W-:Y:S01]  /*09b0*/  FFMA R8, R18.reuse, R10, R39 ;  /* 0x0000000a12087223 */ /* 0x040fe20000000027 */
[----:B------:R-:W-:Y:S01]  /*09c0*/  FFMA R18, R18, R14, R9 ;  /* 0x0000000e12127223 */ /* 0x000fe20000000009 */
[-C--:B------:R-:W-:Y:S01]  /*09d0*/  FFMA R12, R26, R19.reuse, R25 ;  /* 0x000000131a0c7223 */ /* 0x080fe20000000019 */
[-C--:B------:R-:W-:Y:S01]  /*09e0*/  FFMA R36, R30, R19.reuse, R29 ;  /* 0x000000131e247223 */ /* 0x080fe2000000001d */
[-C--:B------:R-:W-:Y:S01]  /*09f0*/  FFMA R10, R10, R19.reuse, R17 ;  /* 0x000000130a0a7223 */ /* 0x080fe20000000011 */
[----:B------:R-:W-:Y:S01]  /*0a00*/  FFMA R14, R14, R19, R13 ;  /* 0x000000130e0e7223 */ /* 0x000fe2000000000d */
[C---:B---3--:R-:W-:Y:S01]  /*0a10*/  FFMA R37, R22.reuse, R27, R37 ;  /* 0x0000001b16257223 */ /* 0x048fe20000000025 */
[C---:B------:R-:W-:Y:S01]  /*0a20*/  FFMA R39, R22.reuse, R31, R24 ;  /* 0x0000001f16277223 */ /* 0x040fe20000000018 */
[-C--:B------:R-:W-:Y:S01]  /*0a30*/  FFMA R53, R27, R23.reuse, R12 ;  /* 0x000000171b357223 */ /* 0x080fe2000000000c */
[----:B------:R-:W-:Y:S01]  /*0a40*/  FFMA R36, R31, R23, R36 ;  /* 0x000000171f247223 */ /* 0x000fe20000000024 */
[C---:B------:R-:W-:Y:S01]  /*0a50*/  FFMA R30, R22.reuse, R11, R8 ;  /* 0x0000000b161e7223 */ /* 0x040fe20000000008 */
[----:B------:R-:W-:Y:S01]  /*0a60*/  FFMA R26, R22, R15, R18 ;  /* 0x0000000f161a7223 */ /* 0x000fe20000000012 */
[-C--:B------:R-:W-:Y:S01]  /*0a70*/  FFMA R31, R11, R23.reuse, R10 ;  /* 0x000000170b1f7223 */ /* 0x080fe2000000000a */
[----:B------:R-:W-:Y:S01]  /*0a80*/  FFMA R27, R15, R23, R14 ;  /* 0x000000170f1b7223 */ /* 0x000fe2000000000e */
[----:B------:R-:W-:Y:S05]  /*0a90*/  @P1 BRA `(.L_x_30) ;  /* 0xfffff8d000001947 */ /* 0x000fea000383ffff */
[----:B------:R-:W-:Y:S02]  /*0aa0*/  LEA R3, R3, R0, 0x6 ;  /* 0x0000000003037211 */ /* 0x000fe400078e30ff */
[----:B------:R-:W-:-:S03]  /*0ab0*/  MOV R16, 0x4 ;  /* 0x0000000400107802 */ /* 0x000fc60000000f00 */
[C---:B------:R-:W-:Y:S02]  /*0ac0*/  IMAD R4, R3.reuse, 0x7, R4 ;  /* 0x0000000703047824 */ /* 0x040fe400078e0204 */
[----:B------:R-:W-:-:S04]  /*0ad0*/  IMAD.WIDE R2, R3, R16, c[0x0][0x178] ;  /* 0x00005e0003027625 */ /* 0x000fc800078e0210 */
[----:B------:R-:W-:Y:S01]  /*0ae0*/  IMAD R41, R4, 0x1c, R41 ;  /* 0x0000001c04297824 */ /* 0x000fe200078e0229 */
[----:B------:R0:W2:Y:S03]  /*0af0*/  LDG.E.CONSTANT R0, [R2.64+0x40] ;  /* 0x0000400402007981 */ /* 0x0000a6000c1e9900 */
[CC--:B------:R-:W-:Y:S01]  /*0b00*/  IMAD.WIDE R4, R41.reuse, R16.reuse, c[0x0][0x180] ;  /* 0x0000600029047625 */ /* 0x0c0fe200078e0210 */
[----:B------:R0:W3:Y:S04]  /*0b10*/  LDG.E.CONSTANT R8, [R2.64] ;  /* 0x0000000402087981 */ /* 0x0000e8000c1e9900 */
[----:B------:R0:W4:Y:S04]  /*0b20*/  LDG.E.CONSTANT R6, [R2.64+0x80] ;  /* 0x0000800402067981 */ /* 0x000128000c1e9900 */
[----:B------:R-:W5:Y:S04]  /*0b30*/  LDG.E.CONSTANT R10, [R4.64] ;  /* 0x00000004040a7981 */ /* 0x000f68000c1e9900 */
[----:B------:R-:W5:Y:S04]  /*0b40*/  LDG.E.CONSTANT R12, [R4.64+0x3100] ;  /* 0x00310004040c7981 */ /* 0x000f68000c1e9900 */
[----:B------:R0:W5:Y:S04]  /*0b50*/  LDG.E.CONSTANT R7, [R2.64+0xc0] ;  /* 0x0000c00402077981 */ /* 0x000168000c1e9900 */
[----:B------:R1:W5:Y:S04]  /*0b60*/  LDG.E.CONSTANT R9, [R4.64+0x6200] ;  /* 0x0062000404097981 */ /* 0x000368000c1e9900 */
[----:B------:R1:W5:Y:S04]  /*0b70*/  LDG.E.CONSTANT R13, [R4.64+0x9300] ;  /* 0x00930004040d7981 */ /* 0x000368000c1e9900 */
[----:B------:R1:W5:Y:S04]  /*0b80*/  LDG.E.CONSTANT R15, [R4.64+0x4] ;  /* 0x00000404040f7981 */ /* 0x000368000c1e9900 */
[----:B------:R1:W5:Y:S04]  /*0b90*/  LDG.E.CONSTANT R17, [R4.64+0x3104] ;  /* 0x0031040404117981 */ /* 0x000368000c1e9900 */
[----:B------:R1:W5:Y:S04]  /*0ba0*/  LDG.E.CONSTANT R19, [R4.64+0x6204] ;  /* 0x0062040404137981 */ /* 0x000368000c1e9900 */
[----:B------:R1:W5:Y:S01]  /*0bb0*/  LDG.E.CONSTANT R14, [R4.64+0x9304] ;  /* 0x00930404040e7981 */ /* 0x000362000c1e9900 */
[----:B0-----:R-:W-:Y:S01]  /*0bc0*/  IMAD.WIDE R2, R41, R16, c[0x0][0x160] ;  /* 0x0000580029027625 */ /* 0x001fe200078e0210 */
[----:B--2---:R-:W-:Y:S01]  /*0bd0*/  FADD R39, R39, R0 ;  /* 0x0000000027277221 */ /* 0x004fe20000000000 */
[----:B---3--:R-:W-:Y:S01]  /*0be0*/  FADD R37, R37, R8 ;  /* 0x0000000825257221 */ /* 0x008fe20000000000 */
[----:B------:R-:W-:Y:S01]  /*0bf0*/  FADD R0, R36, R0 ;  /* 0x0000000024007221 */ /* 0x000fe20000000000 */
[----:B------:R-:W-:Y:S01]  /*0c00*/  FADD R8, R53, R8 ;  /* 0x0000000835087221 */ /* 0x000fe20000000000 */
[--C-:B----4-:R-:W-:Y:S01]  /*0c10*/  FADD R30, R30, R6.reuse ;  /* 0x000000061e1e7221 */ /* 0x110fe20000000000 */
[----:B------:R-:W-:Y:S01]  /*0c20*/  FADD R6, R31, R6 ;  /* 0x000000061f067221 */ /* 0x000fe20000000000 */
[----:B-----5:R-:W-:Y:S01]  /*0c30*/  FADD R10, R37, R10 ;  /* 0x0000000a250a7221 */ /* 0x020fe20000000000 */
[----:B------:R-:W-:Y:S01]  /*0c40*/  FADD R12, R39, R12 ;  /* 0x0000000c270c7221 */ /* 0x000fe20000000000 */
[--C-:B------:R-:W-:Y:S01]  /*0c50*/  FADD R26, R26, R7.reuse ;  /* 0x000000071a1a7221 */ /* 0x100fe20000000000 */
[----:B------:R-:W-:-:S02]  /*0c60*/  FADD R7, R27, R7 ;  /* 0x000000071b077221 */ /* 0x000fc40000000000 */
[----:B-1----:R-:W-:Y:S01]  /*0c70*/  FMNMX R5, RZ, R10, !PT ;  /* 0x0000000aff057209 */ /* 0x002fe20007800000 */
[----:B------:R-:W-:Y:S01]  /*0c80*/  FADD R30, R30, R9 ;  /* 0x000000091e1e7221 */ /* 0x000fe20000000000 */
[----:B------:R-:W-:Y:S01]  /*0c90*/  FMNMX R9, RZ, R12, !PT ;  /* 0x0000000cff097209 */ /* 0x000fe20007800000 */
        /* <DEDUP_REMOVED lines=8> */
[----:B------:R1:W-:Y:S01]  /*0d20*/  STG.E [R2.64+0x3100], R9 ;  /* 0x0031000902007986 */ /* 0x0003e2000c101904 */
[----:B------:R-:W-:-:S02]  /*0d30*/  FMNMX R7, RZ, R8, !PT ;  /* 0x00000008ff077209 */ /* 0x000fc40007800000 */
[----:B------:R-:W-:Y:S02]  /*0d40*/  FMNMX R15, RZ, R0, !PT ;  /* 0x00000000ff0f7209 */ /* 0x000fe40007800000 */
[----:B0-----:R-:W-:Y:S02]  /*0d50*/  FMNMX R5, RZ, R6, !PT ;  /* 0x00000006ff057209 */ /* 0x001fe40007800000 */
[----:B-1----:R-:W-:Y:S01]  /*0d60*/  FMNMX R9, RZ, R14, !PT ;  /* 0x0000000eff097209 */ /* 0x002fe20007800000 */
[----:B------:R-:W-:Y:S04]  /*0d70*/  STG.E [R2.64+0x6200], R11 ;  /* 0x0062000b02007986 */ /* 0x000fe8000c101904 */
[----:B------:R-:W-:Y:S04]  /*0d80*/  STG.E [R2.64+0x9300], R13 ;  /* 0x0093000d02007986 */ /* 0x000fe8000c101904 */
[----:B------:R-:W-:Y:S04]  /*0d90*/  STG.E [R2.64+0x4], R7 ;  /* 0x0000040702007986 */ /* 0x000fe8000c101904 */
[----:B------:R-:W-:Y:S04]  /*0da0*/  STG.E [R2.64+0x3104], R15 ;  /* 0x0031040f02007986 */ /* 0x000fe8000c101904 */
[----:B------:R-:W-:Y:S04]  /*0db0*/  STG.E [R2.64+0x6204], R5 ;  /* 0x0062040502007986 */ /* 0x000fe8000c101904 */
[----:B------:R-:W-:Y:S01]  /*0dc0*/  STG.E [R2.64+0x9304], R9 ;  /* 0x0093040902007986 */ /* 0x000fe2000c101904 */
[----:B------:R-:W-:Y:S05]  /*0dd0*/  EXIT ;  /* 0x000000000000794d */ /* 0x000fea0003800000 */
.L_x_31:
        /* <DEDUP_REMOVED lines=10> */
.L_x_126:


//--------------------- .text.tvmgen_default_fused_nn_conv2d_add_nn_relu_8_kernel --------------------------
	.section	.text.tvmgen_default_fused_nn_conv2d_add_nn_relu_8_kernel,"ax",@progbits
	.sectionflags	@"SHF_BARRIERS=1"
	.sectioninfo	@"SHI_REGISTERS=40"
	.align	128
        .global         tvmgen_default_fused_nn_conv2d_add_nn_relu_8_kernel
        .type           tvmgen_default_fused_nn_conv2d_add_nn_relu_8_kernel,@function
        .size           tvmgen_default_fused_nn_conv2d_add_nn_relu_8_kernel,(.L_x_127 - tvmgen_default_fused_nn_conv2d_add_nn_relu_8_kernel)
        .other          tvmgen_default_fused_nn_conv2d_add_nn_relu_8_kernel,@"STO_CUDA_ENTRY STV_DEFAULT"
tvmgen_default_fused_nn_conv2d_add_nn_relu_8_kernel:
.text.tvmgen_default_fused_nn_conv2d_add_nn_relu_8_kernel:
[----:B------:R-:W-:Y:S02]  /*0000*/  MOV R1, c[0x0][0x28] ;  /* 0x00000a0000017a02 */ /* 0x000fe40000000f00 */
[----:B------:R-:W0:Y:S01]  /*0010*/  S2R R5, SR_TID.Z ;  /* 0x0000000000057919 */ /* 0x000e220000002300 */
[----:B------:R-:W-:Y:S01]  /*0020*/  MOV R11, RZ ;  /* 0x000000ff000b7202 */ /* 0x000fe20000000f00 */
[----:B------:R-:W-:Y:S02]  /*0030*/  ULDC.64 UR4, c[0x0][0x118] ;  /* 0x0000460000047ab9 */ /* 0x000fe40000000a00 */
[----:B------:R-:W1:Y:S04]  /*0040*/  S2R R4, SR_CTAID.Z ;  /* 0x0000000000047919 */ /* 0x000e680000002700 */
[----:B------:R-:W2:Y:S04]  /*0050*/  S2R R0, SR_TID.Y ;  /* 0x0000000000007919 */ /* 0x000ea80000002200 */
[----:B------:R-:W3:Y:S04]  /*0060*/  S2R R9, SR_TID.X ;  /* 0x0000000000097919 */ /* 0x000ee80000002100 */
[----:B------:R-:W4:Y:S01]  /*0070*/  S2R R6, SR_CTAID.Y ;  /* 0x0000000000067919 */ /* 0x000f220000002600 */
[----:B0-----:R-:W-:-:S02]  /*0080*/  LEA R24, R5, 0x700, 0x6 ;  /* 0x0000070005187811 */ /* 0x001fc400078e30ff */
[----:B-1----:R-:W-:-:S04]  /*0090*/  LEA R3, R4, R5, 0x4 ;  /* 0x0000000504037211 */ /* 0x002fc800078e20ff */
[-C--:B--2---:R-:W-:Y:S02]  /*00a0*/  LEA R8, R3, R0.reuse, 0x1 ;  /* 0x0000000003087211 */ /* 0x084fe400078e08ff */
[----:B------:R-:W-:Y:S01]  /*00b0*/  MOV R3, 0x4 ;  /* 0x0000000400037802 */ /* 0x000fe20000000f00 */
[--C-:B---3--:R-:W-:Y:S01]  /*00c0*/  IMAD R27, R5, 0xc4, R9.reuse ;  /* 0x000000c4051b7824 */ /* 0x108fe200078e0209 */
[----:B------:R-:W-:Y:S01]  /*00d0*/  LEA R8, R8, R9, 0x9 ;  /* 0x0000000908087211 */ /* 0x000fe200078e48ff */
[----:B------:R-:W-:Y:S01]  /*00e0*/  IMAD R26, R0, 0xe, R9 ;  /* 0x0000000e001a7824 */ /* 0x000fe200078e0209 */
[----:B------:R-:W-:Y:S01]  /*00f0*/  LEA.HI.SX32 R2, R9, R0, 0x1d ;  /* 0x0000000009027211 */ /* 0x000fe200078feaff */
[----:B----4-:R-:W-:Y:S01]  /*0100*/  IMAD R27, R6, 0x1c, R27 ;  /* 0x0000001c061b7824 */ /* 0x010fe200078e021b */
[----:B------:R-:W-:Y:S01]  /*0110*/  SHF.L.U32 R6, R8, 0x1, RZ ;  /* 0x0000000108067819 */ /* 0x000fe200000006ff */
[----:B------:R-:W-:Y:S01]  /*0120*/  IMAD R25, R5, 0x1c, R26 ;  /* 0x0000001c05197824 */ /* 0x000fe200078e021a */
[----:B------:R-:W-:-:S02]  /*0130*/  ISETP.GE.AND P0, PT, R2, 0x2, PT ;  /* 0x000000020200780c */ /* 0x000fc40003f06270 */
[----:B------:R-:W-:Y:S01]  /*0140*/  LEA.HI.SX32 R8, R2, R5, 0x1f ;  /* 0x0000000502087211 */ /* 0x000fe200078ffaff */
[----:B------:R-:W-:Y:S01]  /*0150*/  IMAD.WIDE R6, R6, R3, c[0x0][0x170] ;  /* 0x00005c0006067625 */ /* 0x000fe200078e0203 */
[----:B------:R-:W-:-:S03]  /*0160*/  ISETP.LT.AND P0, PT, R9, 0x8, !P0 ;  /* 0x000000080900780c */ /* 0x000fc60004701270 */
[----:B------:R-:W-:Y:S01]  /*0170*/  IMAD R2, R0, 0xe, R27 ;  /* 0x0000000e00027824 */ /* 0x000fe200078e021b */
[----:B------:R-:W-:Y:S02]  /*0180*/  IADD3 R34, P1, R6, 0x4, RZ ;  /* 0x0000000406227810 */ /* 0x000fe40007f3e0ff */
[----:B------:R-:W-:Y:S01]  /*0190*/  LEA R6, R5, R0, 0x1 ;  /* 0x0000000005067211 */ /* 0x000fe200078e08ff */
[----:B------:R-:W-:Y:S01]  /*01a0*/  IMAD.WIDE R2, R2, R3, c[0x0][0x168] ;  /* 0x00005a0002027625 */ /* 0x000fe200078e0203 */
[----:B------:R-:W-:Y:S02]  /*01b0*/  IADD3.X R35, RZ, R7, RZ, P1, !PT ;  /* 0x00000007ff237210 */ /* 0x000fe40000ffe4ff */
[----:B------:R-:W-:Y:S02]  /*01c0*/  LEA R7, R6, R9, 0x3 ;  /* 0x0000000906077211 */ /* 0x000fe400078e18ff */
[----:B------:R-:W-:Y:S02]  /*01d0*/  ISETP.LT.AND P0, PT, R8, 0x10, P0 ;  /* 0x000000100800780c */ /* 0x000fe40000701270 */
[----:B------:R-:W-:-:S02]  /*01e0*/  MOV R6, RZ ;  /* 0x000000ff00067202 */ /* 0x000fc40000000f00 */
[----:B------:R-:W-:Y:S02]  /*01f0*/  MOV R9, RZ ;  /* 0x000000ff00097202 */ /* 0x000fe40000000f00 */
[----:B------:R-:W-:-:S03]  /*0200*/  SHF.L.U32 R7, R7, 0x1, RZ ;  /* 0x0000000107077819 */ /* 0x000fc600000006ff */
.L_x_32:
[----:B------:R0:W2:Y:S04]  /*0210*/  LDG.E.CONSTANT R8, [R2.64] ;  /* 0x0000000402087981 */ /* 0x0000a8000c1e9900 */
[----:B------:R1:W3:Y:S04]  /*0220*/  @P0 LDG.E.CONSTANT R36, [R34.64+-0x4] ;  /* 0xfffffc0422240981 */ /* 0x0002e8000c1e9900 */
[----:B------:R1:W3:Y:S01]  /*0230*/  @P0 LDG.E.CONSTANT R37, [R34.64] ;  /* 0x0000000422250981 */ /* 0x0002e2000c1e9900 */
[----:B------:R-:W-:-:S03]  /*0240*/  IADD3 R6, R6, 0x1, RZ ;  /* 0x0000000106067810 */ /* 0x000fc60007ffe0ff */
[----:B------:R-:W-:Y:S01]  /*0250*/  BAR.SYNC.DEFER_BLOCKING 0x0 ;  /* 0x0000000000007b1d */ /* 0x000fe20000010000 */
[----:B------:R-:W-:Y:S02]  /*0260*/  ISETP.NE.AND P1, PT, R6, 0x40, PT ;  /* 0x000000400600780c */ /* 0x000fe40003f25270 */
[----:B0-----:R-:W-:Y:S02]  /*0270*/  IADD3 R2, P3, R2, 0x3100, RZ ;  /* 0x0000310002027810 */ /* 0x001fe40007f7e0ff */
[----:B-1----:R-:W-:Y:S02]  /*0280*/  IADD3 R34, P2, R34, 0x40, RZ ;  /* 0x0000004022227810 */ /* 0x002fe40007f5e0ff */
[----:B------:R-:W-:Y:S02]  /*0290*/  IADD3.X R3, RZ, R3, RZ, P3, !PT ;  /* 0x00000003ff037210 */ /* 0x000fe40001ffe4ff */
[----:B------:R-:W-:Y:S01]  /*02a0*/  IADD3.X R35, RZ, R35, RZ, P2, !PT ;  /* 0x00000023ff237210 */ /* 0x000fe200017fe4ff */
[----:B--2---:R-:W-:Y:S04]  /*02b0*/  STS [R25.X4], R8 ;  /* 0x0000000819007388 */ /* 0x004fe80000004800 */
[----:B---3--:R-:W-:Y:S04]  /*02c0*/  @P0 STS.64 [R7.X4+0x700], R36 ;  /* 0x0007002407000388 */ /* 0x008fe80000004a00 */
[----:B------:R-:W-:Y:S06]  /*02d0*/  BAR.SYNC.DEFER_BLOCKING 0x0 ;  /* 0x0000000000007b1d */ /* 0x000fec0000010000 */
[----:B------:R-:W-:Y:S04]  /*02e0*/  LDS R10, [R26.X4] ;  /* 0x000000001a0a7984 */ /* 0x000fe80000004800 */
[----:B------:R-:W0:Y:S04]  /*02f0*/  LDS.128 R16, [R24] ;  /* 0x0000000018107984 */ /* 0x000e280000000c00 */
[----:B------:R-:W1:Y:S04]  /*0300*/  LDS.128 R20, [R24+0x400] ;  /* 0x0004000018147984 */ /* 0x000e680000000c00 */
[----:B------:R-:W2:Y:S04]  /*0310*/  LDS R28, [R26.X4+0x70] ;  /* 0x000070001a1c7984 */ /* 0x000ea80000004800 */
[----:B------:R-:W3:Y:S04]  /*0320*/  LDS R33, [R26.X4+0xe0] ;  /* 0x0000e0001a217984 */ /* 0x000ee80000004800 */
[----:B------:R-:W4:Y:S04]  /*0330*/  LDS R30, [R26.X4+0x150] ;  /* 0x000150001a1e7984 */ /* 0x000f280000004800 */
[----:B------:R-:W-:Y:S04]  /*0340*/  LDS R29, [R26.X4+0x1c0] ;  /* 0x0001c0001a1d7984 */ /* 0x000fe80000004800 */
[----:B------:R-:W5:Y:S04]  /*0350*/  LDS.128 R12, [R24+0x10] ;  /* 0x00001000180c7984 */ /* 0x000f680000000c00 */
[----:B------:R-:W-:Y:S01]  /*0360*/  LDS R32, [R26.X4+0x310] ;  /* 0x000310001a207984 */ /* 0x000fe20000004800 */
[----:B0-----:R-:W-:Y:S01]  /*0370*/  FFMA R31, R16, R10, R11 ;  /* 0x0000000a101f7223 */ /* 0x001fe2000000000b */
[----:B-1----:R-:W-:-:S02]  /*0380*/  FFMA R20, R10, R20, R9 ;  /* 0x000000140a147223 */ /* 0x002fc40000000009 */
[----:B------:R-:W0:Y:S01]  /*0390*/  LDS.128 R8, [R24+0x410] ;  /* 0x0004100018087984 */ /* 0x000e220000000c00 */
[C---:B--2---:R-:W-:Y:S01]  /*03a0*/  FFMA R16, R28.reuse, R17, R31 ;  /* 0x000000111c107223 */ /* 0x044fe2000000001f */
[----:B------:R-:W-:Y:S02]  /*03b0*/  FFMA R21, R28, R21, R20 ;  /* 0x000000151c157223 */ /* 0x000fe40000000014 */
[----:B------:R-:W-:Y:S01]  /*03c0*/  LDS R31, [R26.X4+0x2a0] ;  /* 0x0002a0001a1f7984 */ /* 0x000fe20000004800 */
[C---:B---3--:R-:W-:Y:S01]  /*03d0*/  FFMA R17, R33.reuse, R18, R16 ;  /* 0x0000001221117223 */ /* 0x048fe20000000010 */
[----:B------:R-:W-:Y:S02]  /*03e0*/  FFMA R22, R33, R22, R21 ;  /* 0x0000001621167223 */ /* 0x000fe40000000015 */
[----:B------:R-:W1:Y:S01]  /*03f0*/  LDS R28, [R26.X4+0x230] ;  /* 0x000230001a1c7984 */ /* 0x000e620000004800 */
[C---:B----4-:R-:W-:Y:S01]  /*0400*/  FFMA R21, R30.reuse, R19, R17 ;  /* 0x000000131e157223 */ /* 0x050fe20000000011 */
[----:B------:R-:W-:-:S02]  /*0410*/  FFMA R22, R30, R23, R22 ;  /* 0x000000171e167223 */ /* 0x000fc40000000016 */
[----:B------:R-:W-:Y:S04]  /*0420*/  LDS R33, [R26.X4+0x380] ;  /* 0x000380001a217984 */ /* 0x000fe80000004800 */
[----:B------:R-:W2:Y:S01]  /*0430*/  LDS.128 R16, [R24+0x20] ;  /* 0x0000200018107984 */ /* 0x000ea20000000c00 */
[----:B-----5:R-:W-:-:S03]  /*0440*/  FFMA R37, R12, R29, R21 ;  /* 0x0000001d0c257223 */ /* 0x020fc60000000015 */
[----:B------:R-:W3:Y:S01]  /*0450*/  LDS R30, [R26.X4+0x3f0] ;  /* 0x0003f0001a1e7984 */ /* 0x000ee20000004800 */
[----:B0-----:R-:W-:-:S03]  /*0460*/  FFMA R8, R29, R8, R22 ;  /* 0x000000081d087223 */ /* 0x001fc60000000016 */
[----:B------:R-:W0:Y:S04]  /*0470*/  LDS.128 R20, [R24+0x420] ;  /* 0x0004200018147984 */ /* 0x000e280000000c00 */
[----:B------:R-:W4:Y:S01]  /*0480*/  LDS R29, [R26.X4+0x460] ;  /* 0x000460001a1d7984 */ /* 0x000f220000004800 */
[C---:B-1----:R-:W-:Y:S01]  /*0490*/  FFMA R12, R28.reuse, R13, R37 ;  /* 0x0000000d1c0c7223 */ /* 0x042fe20000000025 */
[----:B------:R-:W-:-:S03]  /*04a0*/  FFMA R8, R28, R9, R8 ;  /* 0x000000091c087223 */ /* 0x000fc60000000008 */
[C---:B------:R-:W-:Y:S01]  /*04b0*/  FFMA R13, R31.reuse, R14, R12 ;  /* 0x0000000e1f0d7223 */ /* 0x040fe2000000000c */
[----:B------:R-:W-:-:S03]  /*04c0*/  FFMA R31, R31, R10, R8 ;  /* 0x0000000a1f1f7223 */ /* 0x000fc60000000008 */
[C---:B------:R-:W-:Y:S01]  /*04d0*/  FFMA R13, R32.reuse, R15, R13 ;  /* 0x0000000f200d7223 */ /* 0x040fe2000000000d */
[----:B------:R-:W-:Y:S02]  /*04e0*/  FFMA R32, R32, R11, R31 ;  /* 0x0000000b20207223 */ /* 0x000fe4000000001f */
[----:B------:R-:W-:Y:S01]  /*04f0*/  LDS.128 R8, [R24+0x30] ;  /* 0x0000300018087984 */ /* 0x000fe20000000c00 */
[----:B--2---:R-:W-:-:S03]  /*0500*/  FFMA R13, R16, R33, R13 ;  /* 0x00000021100d7223 */ /* 0x004fc6000000000d */
[----:B------:R-:W1:Y:S01]  /*0510*/  LDS R16, [R26.X4+0x4d0] ;  /* 0x0004d0001a107984 */ /* 0x000e620000004800 */
[----:B---3--:R-:W-:-:S03]  /*0520*/  FFMA R28, R30, R17, R13 ;  /* 0x000000111e1c7223 */ /* 0x008fc6000000000d */
[----:B------:R-:W2:Y:S04]  /*0530*/  LDS R17, [R26.X4+0x540] ;  /* 0x000540001a117984 */ /* 0x000ea80000004800 */
[----:B------:R-:W3:Y:S04]  /*0540*/  LDS.128 R12, [R24+0x430] ;  /* 0x00043000180c7984 */ /* 0x000ee80000000c00 */
[----:B------:R-:W-:Y:S01]  /*0550*/  LDS R31, [R26.X4+0x620] ;  /* 0x000620001a1f7984 */ /* 0x000fe20000004800 */
[----:B0-----:R-:W-:-:S03]  /*0560*/  FFMA R33, R33, R20, R32 ;  /* 0x0000001421217223 */ /* 0x001fc60000000020 */
[----:B------:R-:W0:Y:S01]  /*0570*/  LDS R20, [R26.X4+0x5b0] ;  /* 0x0005b0001a147984 */ /* 0x000e220000004800 */
[----:B------:R-:W-:Y:S01]  /*0580*/  FFMA R21, R30, R21, R33 ;  /* 0x000000151e157223 */ /* 0x000fe20000000021 */
[C---:B----4-:R-:W-:Y:S02]  /*0590*/  FFMA R33, R29.reuse, R18, R28 ;  /* 0x000000121d217223 */ /* 0x050fe4000000001c */
[----:B------:R-:W4:Y:S01]  /*05a0*/  LDS R30, [R26.X4+0x690] ;  /* 0x000690001a1e7984 */ /* 0x000f220000004800 */
[----:B------:R-:W-:Y:S01]  /*05b0*/  FFMA R22, R29, R22, R21 ;  /* 0x000000161d167223 */ /* 0x000fe20000000015 */
[----:B-1----:R-:W-:-:S03]  /*05c0*/  FFMA R19, R16, R19, R33 ;  /* 0x0000001310137223 */ /* 0x002fc60000000021 */
[----:B------:R-:W-:Y:S01]  /*05d0*/  FFMA R22, R16, R23, R22 ;  /* 0x0000001710167223 */ /* 0x000fe20000000016 */
[----:B--2---:R-:W-:-:S03]  /*05e0*/  FFMA R19, R8, R17, R19 ;  /* 0x0000001108137223 */ /* 0x004fc60000000013 */
[----:B---3--:R-:W-:Y:S01]  /*05f0*/  FFMA R12, R17, R12, R22 ;  /* 0x0000000c110c7223 */ /* 0x008fe20000000016 */
[----:B0-----:R-:W-:-:S03]  /*0600*/  FFMA R8, R20, R9, R19 ;  /* 0x0000000914087223 */ /* 0x001fc60000000013 */
[----:B------:R-:W-:Y:S01]  /*0610*/  FFMA R12, R20, R13, R12 ;  /* 0x0000000d140c7223 */ /* 0x000fe2000000000c */
[----:B------:R-:W-:-:S03]  /*0620*/  FFMA R9, R31, R10, R8 ;  /* 0x0000000a1f097223 */ /* 0x000fc60000000008 */
[----:B------:R-:W-:Y:S01]  /*0630*/  FFMA R12, R31, R14, R12 ;  /* 0x0000000e1f0c7223 */ /* 0x000fe2000000000c */
[----:B----4-:R-:W-:-:S03]  /*0640*/  FFMA R11, R30, R11, R9 ;  /* 0x0000000b1e0b7223 */ /* 0x010fc60000000009 */
[----:B------:R-:W-:Y:S01]  /*0650*/  FFMA R9, R30, R15, R12 ;  /* 0x0000000f1e097223 */ /* 0x000fe2000000000c */
[----:B------:R-:W-:Y:S05]  /*0660*/  @P1 BRA `(.L_x_32) ;  /* 0xfffffba000001947 */ /* 0x000fea000383ffff */
[----:B------:R-:W-:Y:S02]  /*0670*/  LEA R2, R4, R5, 0x5 ;  /* 0x0000000504027211 */ /* 0x000fe400078e28ff */
[----:B------:R-:W-:-:S05]  /*0680*/  MOV R5, 0x4 ;  /* 0x0000000400057802 */ /* 0x000fca0000000f00 */
[----:B------:R-:W-:-:S05]  /*0690*/  IMAD.WIDE R2, R2, R5, c[0x0][0x178] ;  /* 0x00005e0002027625 */ /* 0x000fca00078e0205 */
[----:B------:R-:W2:Y:S04]  /*06a0*/  LDG.E.CONSTANT R6, [R2.64] ;  /* 0x0000000402067981 */ /* 0x000ea8000c1e9900 */
[----:B------:R-:W3:Y:S01]  /*06b0*/  LDG.E.CONSTANT R8, [R2.64+0x40] ;  /* 0x0000400402087981 */ /* 0x000ee2000c1e9900 */
[----:B------:R-:W-:-:S04]  /*06c0*/  IMAD R27, R0, 0xe, R27 ;  /* 0x0000000e001b7824 */ /* 0x000fc800078e021b */
[----:B------:R-:W-:-:S04]  /*06d0*/  IMAD R4, R4, 0x1880, R27 ;  /* 0x0000188004047824 */ /* 0x000fc800078e021b */
[----:B------:R-:W-:Y:S01]  /*06e0*/  IMAD.WIDE R4, R4, R5, c[0x0][0x160] ;  /* 0x0000580004047625 */ /* 0x000fe200078e0205 */
[----:B--2---:R-:W-:Y:S01]  /*06f0*/  FADD R6, R11, R6 ;  /* 0x000000060b067221 */ /* 0x004fe20000000000 */
[----:B---3--:R-:W-:-:S04]  /*0700*/  FADD R8, R9, R8 ;  /* 0x0000000809087221 */ /* 0x008fc80000000000 */
[----:B------:R-:W-:Y:S02]  /*0710*/  FMNMX R7, RZ, R6, !PT ;  /* 0x00000006ff077209 */ /* 0x000fe40007800000 */
[----:B------:R-:W-:-:S03]  /*0720*/  FMNMX R9, RZ, R8, !PT ;  /* 0x00000008ff097209 */ /* 0x000fc60007800000 */
[----:B------:R-:W-:Y:S04]  /*0730*/  STG.E [R4.64], R7 ;  /* 0x0000000704007986 */ /* 0x000fe8000c101904 */
[----:B------:R-:W-:Y:S01]  /*0740*/  STG.E [R4.64+0x3100], R9 ;  /* 0x0031000904007986 */ /* 0x000fe2000c101904 */
[----:B------:R-:W-:Y:S05]  /*0750*/  EXIT ;  /* 0x000000000000794d */ /* 0x000fea0003800000 */
.L_x_33:
        /* <DEDUP_REMOVED lines=10> */
.L_x_127:


//--------------------- .text.tvmgen_default_fused_nn_conv2d_add_nn_relu_3_kernel --------------------------
	.section	.text.tvmgen_default_fused_nn_conv2d_add_nn_relu_3_kernel,"ax",@progbits
	.sectionflags	@"SHF_BARRIERS=1"
	.sectioninfo	@"SHI_REGISTERS=56"
	.align	128
        .global         tvmgen_default_fused_nn_conv2d_add_nn_relu_3_kernel
        .type           tvmgen_default_fused_nn_conv2d_add_nn_relu_3_kernel,@function
        .size           tvmgen_default_fused_nn_conv2d_add_nn_relu_3_kernel,(.L_x_128 - tvmgen_default_fused_nn_conv2d_add_nn_relu_3_kernel)
        .other          tvmgen_default_fused_nn_conv2d_add_nn_relu_3_kernel,@"STO_CUDA_ENTRY STV_DEFAULT"
tvmgen_default_fused_nn_conv2d_add_nn_relu_3_kernel:
.text.tvmgen_default_fused_nn_conv2d_add_nn_relu_3_kernel:
[----:B------:R-:W-:Y:S02]  /*0000*/  MOV R1, c[0x0][0x28] ;  /* 0x00000a0000017a02 */ /* 0x000fe40000000f00 */
[----:B------:R-:W0:Y:S01]  /*0010*/  S2R R34, SR_TID.X ;  /* 0x0000000000227919 */ /* 0x000e220000002100 */
[----:B------:R-:W-:Y:S01]  /*0020*/  MOV R4, RZ ;  /* 0x000000ff00047202 */ /* 0x000fe20000000f00 */
[----:B------:R-:W-:Y:S01]  /*0030*/  CS2R R42, SRZ ;  /* 0x00000000002a7805 */ /* 0x000fe2000001ff00 */
[----:B------:R-:W-:Y:S01]  /*0040*/  MOV R47, RZ ;  /* 0x000000ff002f7202 */ /* 0x000fe20000000f00 */
[----:B------:R-:W1:Y:S01]  /*0050*/  S2R R33, SR_TID.Z ;  /* 0x0000000000217919 */ /* 0x000e620000002300 */
[----:B------:R-:W-:Y:S01]  /*0060*/  MOV R45, RZ ;  /* 0x000000ff002d7202 */ /* 0x000fe20000000f00 */
[----:B------:R-:W-:Y:S01]  /*0070*/  CS2R R26, SRZ ;  /* 0x00000000001a7805 */ /* 0x000fe2000001ff00 */
[----:B------:R-:W-:Y:S01]  /*0080*/  CS2R R40, SRZ ;  /* 0x0000000000287805 */ /* 0x000fe2000001ff00 */
[----:B------:R-:W2:Y:S01]  /*0090*/  S2R R32, SR_CTAID.Y ;  /* 0x0000000000207919 */ /* 0x000ea20000002600 */
[----:B------:R-:W-:Y:S01]  /*00a0*/  MOV R39, RZ ;  /* 0x000000ff00277202 */ /* 0x000fe20000000f00 */
[----:B------:R-:W-:Y:S01]  /*00b0*/  CS2R R24, SRZ ;  /* 0x0000000000187805 */ /* 0x000fe2000001ff00 */
[----:B------:R-:W-:Y:S01]  /*00c0*/  CS2R R22, SRZ ;  /* 0x0000000000167805 */ /* 0x000fe2000001ff00 */
[----:B------:R-:W3:Y:S01]  /*00d0*/  S2R R2, SR_CTAID.X ;  /* 0x0000000000027919 */ /* 0x000ee20000002500 */
[----:B------:R-:W-:Y:S01]  /*00e0*/  MOV R49, RZ ;  /* 0x000000ff00317202 */ /* 0x000fe20000000f00 */
[----:B------:R-:W-:Y:S01]  /*00f0*/  ULDC.64 UR4, c[0x0][0x118] ;  /* 0x0000460000047ab9 */ /* 0x000fe20000000a00 */
[----:B------:R-:W-:-:S02]  /*0100*/  MOV R51, RZ ;  /* 0x000000ff00337202 */ /* 0x000fc40000000f00 */
[----:B------:R-:W-:Y:S02]  /*0110*/  MOV R53, RZ ;  /* 0x000000ff00357202 */ /* 0x000fe40000000f00 */
[----:B0-----:R-:W-:Y:S02]  /*0120*/  MOV R5, R34 ;  /* 0x0000002200057202 */ /* 0x001fe40000000f00 */
[C---:B------:R-:W-:Y:S02]  /*0130*/  SHF.L.U32 R35, R34.reuse, 0x1, RZ ;  /* 0x0000000122237819 */ /* 0x040fe400000006ff */
[C---:B-1----:R-:W-:Y:S01]  /*0140*/  LEA.HI.SX32 R6, R34.reuse, R33, 0x1c ;  /* 0x0000002122067211 */ /* 0x042fe200078fe2ff */
[----:B------:R-:W-:Y:S01]  /*0150*/  IMAD.HI R0, R34, -0x6db6db6d, R4 ;  /* 0x9249249322007827 */ /* 0x000fe200078e0204 */
[C---:B------:R-:W-:Y:S02]  /*0160*/  SHF.L.U32 R36, R33.reuse, 0x5, RZ ;  /* 0x0000000521247819 */ /* 0x040fe400000006ff */
[----:B------:R-:W-:Y:S01]  /*0170*/  ISETP.GT.AND P0, PT, R6, 0x7, PT ;  /* 0x000000070600780c */ /* 0x000fe20003f04270 */
[----:B--2---:R-:W-:Y:S01]  /*0180*/  IMAD R5, R33, 0xe, R32 ;  /* 0x0000000e21057824 */ /* 0x004fe200078e0220 */
[----:B------:R-:W-:-:S02]  /*0190*/  SHF.R.U32.HI R3, RZ, 0x1f, R0 ;  /* 0x0000001fff037819 */ /* 0x000fc40000011600 */
[----:B------:R-:W-:Y:S02]  /*01a0*/  ISETP.GT.OR P0, PT, R34, 0xf, P0 ;  /* 0x0000000f2200780c */ /* 0x000fe40000704670 */
[----:B---3--:R-:W-:Y:S02]  /*01b0*/  LEA R4, R5, R2, 0x3 ;  /* 0x0000000205047211 */ /* 0x008fe400078e18ff */
[----:B------:R-:W-:Y:S02]  /*01c0*/  LEA.HI.SX32 R3, R0, R3, 0x1e ;  /* 0x0000000300037211 */ /* 0x000fe400078ff2ff */
[----:B------:R-:W-:Y:S02]  /*01d0*/  IADD3 R38, R35, R36, RZ ;  /* 0x0000002423267210 */ /* 0x000fe40007ffe0ff */
[C---:B------:R-:W-:Y:S01]  /*01e0*/  LEA R5, R3.reuse, R4, 0x1 ;  /* 0x0000000403057211 */ /* 0x040fe200078e08ff */
[----:B------:R-:W-:Y:S01]  /*01f0*/  IMAD R0, R3, -0x7, R34 ;  /* 0xfffffff903007824 */ /* 0x000fe200078e0222 */
[----:B------:R-:W-:-:S02]  /*0200*/  SHF.L.U32 R4, R34, 0x2, RZ ;  /* 0x0000000222047819 */ /* 0x000fc400000006ff */
[----:B------:R-:W-:Y:S01]  /*0210*/  MOV R3, RZ ;  /* 0x000000ff00037202 */ /* 0x000fe20000000f00 */
[----:B------:R-:W-:Y:S02]  /*0220*/  IMAD R0, R5, 0x7, R0 ;  /* 0x0000000705007824 */ /* 0x000fe400078e0200 */
[----:B------:R-:W-:Y:S02]  /*0230*/  IMAD R37, R33, 0x70, R4 ;  /* 0x0000007021257824 */ /* 0x000fe400078e0204 */
.L_x_34:
[----:B------:R-:W0:Y:S01]  /*0240*/  @!P0 S2R R6, SR_CTAID.Z ;  /* 0x0000000000068919 */ /* 0x000e220000002700 */
[----:B------:R-:W-:Y:S01]  /*0250*/  @!P0 SHF.L.U32 R4, R34, 0x6, RZ ;  /* 0x0000000622048819 */ /* 0x000fe200000006ff */
[----:B------:R-:W-:Y:S01]  /*0260*/  IMAD R7, R3, 0x1880, R0 ;  /* 0x0000188003077824 */ /* 0x000fe200078e0200 */
[----:B------:R-:W-:Y:S01]  /*0270*/  MOV R9, 0x4 ;  /* 0x0000000400097802 */ /* 0x000fe20000000f00 */
[----:B------:R-:W-:Y:S01]  /*0280*/  BAR.SYNC.DEFER_BLOCKING 0x0 ;  /* 0x0000000000007b1d */ /* 0x000fe20000010000 */
[----:B------:R-:W-:Y:S02]  /*0290*/  @!P0 LOP3.LUT R4, R4, 0xffffff00, RZ, 0xc0, !PT ;  /* 0xffffff0004048812 */ /* 0x000fe400078ec0ff */
[----:B0-----:R-:W-:-:S02]  /*02a0*/  @!P0 LEA R5, R6, R33, 0x3 ;  /* 0x0000002106058211 */ /* 0x001fc400078e18ff */
[----:B------:R-:W-:Y:S02]  /*02b0*/  @!P0 LOP3.LUT R6, R35, 0x6, RZ, 0xc0, !PT ;  /* 0x0000000623068812 */ /* 0x000fe400078ec0ff */
[----:B------:R-:W-:Y:S02]  /*02c0*/  @!P0 LEA R5, R5, R4, 0xa ;  /* 0x0000000405058211 */ /* 0x000fe400078e50ff */
[----:B------:R-:W-:Y:S02]  /*02d0*/  SHF.L.U32 R4, R7, 0x2, RZ ;  /* 0x0000000207047819 */ /* 0x000fe400000006ff */
[----:B------:R-:W-:-:S03]  /*02e0*/  @!P0 IADD3 R6, R5, R6, RZ ;  /* 0x0000000605068210 */ /* 0x000fc60007ffe0ff */
[----:B------:R-:W-:Y:S01]  /*02f0*/  IMAD.WIDE R4, R4, R9, c[0x0][0x168] ;  /* 0x00005a0004047625 */ /* 0x000fe200078e0209 */
[----:B------:R-:W-:-:S04]  /*0300*/  @!P0 LEA R6, R3, R6, 0x3 ;  /* 0x0000000603068211 */ /* 0x000fc800078e18ff */
[----:B------:R-:W2:Y:S01]  /*0310*/  LDG.E.CONSTANT R16, [R4.64] ;  /* 0x0000000404107981 */ /* 0x000ea2000c1e9900 */
[----:B------:R-:W-:-:S03]  /*0320*/  @!P0 IMAD.WIDE R8, R6, R9, c[0x0][0x170] ;  /* 0x00005c0006088625 */ /* 0x000fc600078e0209 */
[----:B------:R-:W2:Y:S04]  /*0330*/  LDG.E.CONSTANT R17, [R4.64+0x4] ;  /* 0x0000040404117981 */ /* 0x000ea8000c1e9900 */
[----:B------:R-:W2:Y:S04]  /*0340*/  LDG.E.CONSTANT R18, [R4.64+0x8] ;  /* 0x0000080404127981 */ /* 0x000ea8000c1e9900 */
[----:B------:R-:W2:Y:S04]  /*0350*/  LDG.E.CONSTANT R19, [R4.64+0xc] ;  /* 0x00000c0404137981 */ /* 0x000ea8000c1e9900 */
[----:B------:R-:W3:Y:S04]  /*0360*/  @!P0 LDG.E.CONSTANT R20, [R8.64] ;  /* 0x0000000408148981 */ /* 0x000ee8000c1e9900 */
[----:B------:R-:W3:Y:S01]  /*0370*/  @!P0 LDG.E.CONSTANT R21, [R8.64+0x4] ;  /* 0x0000040408158981 */ /* 0x000ee2000c1e9900 */
[----:B------:R-:W-:-:S04]  /*0380*/  IADD3 R3, R3, 0x1, RZ ;  /* 0x0000000103037810 */ /* 0x000fc80007ffe0ff */
[----:B------:R-:W-:Y:S01]  /*0390*/  ISETP.GE.U32.AND P1, PT, R3, 0x20, PT ;  /* 0x000000200300780c */ /* 0x000fe20003f26070 */
[----:B--2---:R-:W-:Y:S04]  /*03a0*/  STS.128 [R37.X4], R16 ;  /* 0x0000001025007388 */ /* 0x004fe80000004c00 */
        /* <DEDUP_REMOVED lines=12> */
[----:B------:R-:W5:Y:S04]  /*0470*/  LDS R17, [R34.X4+0x230] ;  /* 0x0002300022117984 */ /* 0x000f680000004800 */
[----:B------:R-:W5:Y:S01]  /*0480*/  LDS R19, [R34.X4+0x310] ;  /* 0x0003100022137984 */ /* 0x000f620000004800 */
[----:B0-----:R-:W-:Y:S01]  /*0490*/  FFMA R26, R48, R28, R26 ;  /* 0x0000001c301a7223 */ /* 0x001fe2000000001a */
[----:B-1----:R-:W-:-:S02]  /*04a0*/  FFMA R22, R28, R44, R22 ;  /* 0x0000002c1c167223 */ /* 0x002fc40000000016 */
[----:B------:R-:W0:Y:S01]  /*04b0*/  LDS R21, [R34.X4+0x380] ;  /* 0x0003800022157984 */ /* 0x000e220000004800 */
[C---:B--2---:R-:W-:Y:S01]  /*04c0*/  FFMA R24, R28.reuse, R46, R24 ;  /* 0x0000002e1c187223 */ /* 0x044fe20000000018 */
[----:B---3--:R-:W-:Y:S01]  /*04d0*/  FFMA R28, R28, R50, R40 ;  /* 0x000000321c1c7223 */ /* 0x008fe20000000028 */
[----:B----4-:R-:W-:Y:S01]  /*04e0*/  FFMA R20, R48, R4, R53 ;  /* 0x0000000430147223 */ /* 0x010fe20000000035 */
[C---:B------:R-:W-:Y:S01]  /*04f0*/  FFMA R40, R4.reuse, R44, R49 ;  /* 0x0000002c04287223 */ /* 0x040fe20000000031 */
[C---:B------:R-:W-:Y:S01]  /*0500*/  FFMA R52, R4.reuse, R46, R51 ;  /* 0x0000002e04347223 */ /* 0x040fe20000000033 */
[----:B------:R-:W-:Y:S01]  /*0510*/  FFMA R4, R4, R50, R23 ;  /* 0x0000003204047223 */ /* 0x000fe20000000017 */
[----:B-----5:R-:W-:Y:S01]  /*0520*/  FFMA R25, R48, R8, R25 ;  /* 0x0000000830197223 */ /* 0x020fe20000000019 */
[C---:B------:R-:W-:Y:S01]  /*0530*/  FFMA R41, R8.reuse, R44, R41 ;  /* 0x0000002c08297223 */ /* 0x040fe20000000029 */
[----:B------:R-:W-:Y:S01]  /*0540*/  FFMA R39, R8, R46, R39 ;  /* 0x0000002e08277223 */ /* 0x000fe20000000027 */
[----:B------:R-:W1:Y:S01]  /*0550*/  LDS R23, [R34.X4+0x460] ;  /* 0x0004600022177984 */ /* 0x000e620000004800 */
[----:B------:R-:W-:Y:S01]  /*0560*/  FFMA R48, R48, R12, R43 ;  /* 0x0000000c30307223 */ /* 0x000fe2000000002b */
[----:B------:R-:W-:-:S02]  /*0570*/  FFMA R8, R8, R50, R27 ;  /* 0x0000003208087223 */ /* 0x000fc4000000001b */
[----:B------:R-:W2:Y:S01]  /*0580*/  LDS R43, [R34.X4+0x3f0] ;  /* 0x0003f000222b7984 */ /* 0x000ea20000004800 */
[C---:B------:R-:W-:Y:S01]  /*0590*/  FFMA R44, R12.reuse, R44, R47 ;  /* 0x0000002c0c2c7223 */ /* 0x040fe2000000002f */
[C---:B------:R-:W-:Y:S01]  /*05a0*/  FFMA R46, R12.reuse, R46, R45 ;  /* 0x0000002e0c2e7223 */ /* 0x040fe2000000002d */
[----:B------:R-:W-:Y:S01]  /*05b0*/  FFMA R42, R12, R50, R42 ;  /* 0x000000320c2a7223 */ /* 0x000fe2000000002a */
[----:B------:R-:W3:Y:S01]  /*05c0*/  LDS R27, [R34.X4+0x4d0] ;  /* 0x0004d000221b7984 */ /* 0x000ee20000004800 */
[C---:B------:R-:W-:Y:S01]  /*05d0*/  FFMA R50, R16.reuse, R29, R26 ;  /* 0x0000001d10327223 */ /* 0x040fe2000000001a */
[-C--:B------:R-:W-:Y:S01]  /*05e0*/  FFMA R45, R16, R5.reuse, R20 ;  /* 0x00000005102d7223 */ /* 0x080fe20000000014 */
[-C--:B------:R-:W-:Y:S01]  /*05f0*/  FFMA R49, R18, R5.reuse, R40 ;  /* 0x0000000512317223 */ /* 0x080fe20000000028 */
[----:B------:R-:W4:Y:S01]  /*0600*/  LDS R12, [R34.X4+0x540] ;  /* 0x00054000220c7984 */ /* 0x000f220000004800 */
[----:B------:R-:W-:-:S03]  /*0610*/  FFMA R53, R17, R5, R52 ;  /* 0x0000000511357223 */ /* 0x000fc60000000034 */
[----:B------:R-:W5:Y:S01]  /*0620*/  LDS R26, [R34.X4+0x620] ;  /* 0x00062000221a7984 */ /* 0x000f620000004800 */
[----:B------:R-:W-:-:S03]  /*0630*/  FFMA R5, R19, R5, R4 ;  /* 0x0000000513057223 */ /* 0x000fc60000000004 */
[----:B------:R-:W5:Y:S04]  /*0640*/  LDS R40, [R34.X4+0x5b0] ;  /* 0x0005b00022287984 */ /* 0x000f680000004800 */
[----:B------:R-:W5:Y:S01]  /*0650*/  LDS R4, [R34.X4+0x690] ;  /* 0x0006900022047984 */ /* 0x000f620000004800 */
[----:B------:R-:W-:Y:S01]  /*0660*/  FFMA R25, R16, R9, R25 ;  /* 0x0000000910197223 */ /* 0x000fe20000000019 */
[C---:B------:R-:W-:Y:S01]  /*0670*/  FFMA R22, R18.reuse, R29, R22 ;  /* 0x0000001d12167223 */ /* 0x040fe20000000016 */
[-C--:B------:R-:W-:Y:S01]  /*0680*/  FFMA R41, R18, R9.reuse, R41 ;  /* 0x0000000912297223 */ /* 0x080fe20000000029 */
[C---:B------:R-:W-:Y:S01]  /*0690*/  FFMA R39, R17.reuse, R9, R39 ;  /* 0x0000000911277223 */ /* 0x040fe20000000027 */
[-C--:B------:R-:W-:Y:S01]  /*06a0*/  FFMA R47, R16, R13.reuse, R48 ;  /* 0x0000000d102f7223 */ /* 0x080fe20000000030 */
[----:B------:R-:W-:Y:S01]  /*06b0*/  FFMA R51, R18, R13, R44 ;  /* 0x0000000d12337223 */ /* 0x000fe2000000002c */
[-C--:B------:R-:W-:Y:S01]  /*06c0*/  FFMA R24, R17, R29.reuse, R24 ;  /* 0x0000001d11187223 */ /* 0x080fe20000000018 */
[C---:B------:R-:W-:Y:S01]  /*06d0*/  FFMA R28, R19.reuse, R29, R28 ;  /* 0x0000001d131c7223 */ /* 0x040fe2000000001c */
[----:B------:R-:W-:Y:S01]  /*06e0*/  FFMA R9, R19, R9, R8 ;  /* 0x0000000913097223 */ /* 0x000fe20000000008 */
[-C--:B------:R-:W-:Y:S01]  /*06f0*/  FFMA R17, R17, R13.reuse, R46 ;  /* 0x0000000d11117223 */ /* 0x080fe2000000002e */
[----:B------:R-:W-:Y:S01]  /*0700*/  FFMA R19, R19, R13, R42 ;  /* 0x0000000d13137223 */ /* 0x000fe2000000002a */
[C---:B0-----:R-:W-:Y:S01]  /*0710*/  FFMA R20, R21.reuse, R10, R25 ;  /* 0x0000000a15147223 */ /* 0x041fe20000000019 */
        /* <DEDUP_REMOVED lines=15> */
[----:B------:R-:W-:Y:S01]  /*0810*/  LDS R5, [R34.X4+0x700] ;  /* 0x0007000022057984 */ /* 0x000fe20000004800 */
[C---:B----4-:R-:W-:Y:S01]  /*0820*/  FFMA R9, R12.reuse, R11, R20 ;  /* 0x0000000b0c097223 */ /* 0x050fe20000000014 */
[C---:B------:R-:W-:Y:S01]  /*0830*/  FFMA R13, R12.reuse, R31, R13 ;  /* 0x0000001f0c0d7223 */ /* 0x040fe2000000000d */
[C---:B------:R-:W-:Y:S01]  /*0840*/  FFMA R8, R12.reuse, R7, R8 ;  /* 0x000000070c087223 */ /* 0x040fe20000000008 */
[----:B------:R-:W0:Y:S01]  /*0850*/  LDS.128 R16, [R36+0xe10] ;  /* 0x000e100024107984 */ /* 0x000e220000000c00 */
[----:B------:R-:W-:Y:S01]  /*0860*/  FFMA R48, R12, R15, R48 ;  /* 0x0000000f0c307223 */ /* 0x000fe20000000030 */
[C---:B-----5:R-:W-:Y:S01]  /*0870*/  FFMA R49, R26.reuse, R31, R25 ;  /* 0x0000001f1a317223 */ /* 0x060fe20000000019 */
[C---:B------:R-:W-:Y:S01]  /*0880*/  FFMA R51, R26.reuse, R7, R42 ;  /* 0x000000071a337223 */ /* 0x040fe2000000002a */
[----:B------:R-:W1:Y:S01]  /*0890*/  LDS R47, [R34.X4+0x7e0] ;  /* 0x0007e000222f7984 */ /* 0x000e620000004800 */
[C---:B------:R-:W-:Y:S01]  /*08a0*/  FFMA R53, R26.reuse, R11, R44 ;  /* 0x0000000b1a357223 */ /* 0x040fe2000000002c */
[----:B------:R-:W-:-:S02]  /*08b0*/  FFMA R52, R26, R15, R52 ;  /* 0x0000000f1a347223 */ /* 0x000fc40000000034 */
[----:B------:R-:W2:Y:S01]  /*08c0*/  LDS R41, [R34.X4+0x770] ;  /* 0x0007700022297984 */ /* 0x000ea20000004800 */
[-C--:B------:R-:W-:Y:S01]  /*08d0*/  FFMA R12, R40, R31.reuse, R29 ;  /* 0x0000001f280c7223 */ /* 0x080fe2000000001d */
[C---:B------:R-:W-:Y:S02]  /*08e0*/  FFMA R42, R4.reuse, R31, R39 ;  /* 0x0000001f042a7223 */ /* 0x040fe40000000027 */
[----:B------:R-:W3:Y:S04]  /*08f0*/  LDS R45, [R34.X4+0x850] ;  /* 0x00085000222d7984 */ /* 0x000ee80000004800 */
[----:B------:R-:W4:Y:S04]  /*0900*/  LDS.128 R20, [R36+0xf10] ;  /* 0x000f100024147984 */ /* 0x000f280000000c00 */
[----:B------:R-:W5:Y:S04]  /*0910*/  LDS.128 R24, [R36+0x1010] ;  /* 0x0010100024187984 */ /* 0x000f680000000c00 */
[----:B------:R-:W5:Y:S01]  /*0920*/  LDS.128 R28, [R36+0x1110] ;  /* 0x00111000241c7984 */ /* 0x000f620000000c00 */
[C---:B------:R-:W-:Y:S01]  /*0930*/  FFMA R6, R4.reuse, R7, R6 ;  /* 0x0000000704067223 */ /* 0x040fe20000000006 */
[C---:B------:R-:W-:Y:S01]  /*0940*/  FFMA R10, R4.reuse, R11, R10 ;  /* 0x0000000b040a7223 */ /* 0x040fe2000000000a */
[----:B------:R-:W-:Y:S01]  /*0950*/  FFMA R14, R4, R15, R14 ;  /* 0x0000000f040e7223 */ /* 0x000fe2000000000e */
[----:B------:R-:W-:Y:S04]  /*0960*/  LDS R44, [R34.X4+0x9a0] ;  /* 0x0009a000222c7984 */ /* 0x000fe80000004800 */
[----:B------:R-:W5:Y:S01]  /*0970*/  LDS R4, [R34.X4+0x8c0] ;  /* 0x0008c00022047984 */ /* 0x000f620000004800 */
[C---:B------:R-:W-:Y:S01]  /*0980*/  FFMA R46, R40.reuse, R7, R46 ;  /* 0x00000007282e7223 */ /* 0x040fe2000000002e */
[----:B------:R-:W-:-:S02]  /*0990*/  FFMA R50, R40, R11, R50 ;  /* 0x0000000b28327223 */ /* 0x000fc40000000032 */
[----:B------:R-:W5:Y:S01]  /*09a0*/  LDS R7, [R34.X4+0x930] ;  /* 0x0009300022077984 */ /* 0x000f620000004800 */
[C---:B0-----:R-:W-:Y:S01]  /*09b0*/  FFMA R13, R5.reuse, R16, R13 ;  /* 0x00000010050d7223 */ /* 0x041fe2000000000d */
[C---:B-1----:R-:W-:Y:S01]  /*09c0*/  FFMA R49, R16.reuse, R47, R49 ;  /* 0x0000002f10317223 */ /* 0x042fe20000000031 */
[C---:B--2---:R-:W-:Y:S01]  /*09d0*/  FFMA R12, R16.reuse, R41, R12 ;  /* 0x00000029100c7223 */ /* 0x044fe2000000000c */
[----:B------:R-:W-:Y:S01]  /*09e0*/  LDS R39, [R34.X4+0xbd0] ;  /* 0x000bd00022277984 */ /* 0x000fe20000004800 */
[----:B---3--:R-:W-:Y:S01]  /*09f0*/  FFMA R42, R16, R45, R42 ;  /* 0x0000002d102a7223 */ /* 0x008fe2000000002a */
[C---:B----4-:R-:W-:Y:S01]  /*0a00*/  FFMA R8, R5.reuse, R20, R8 ;  /* 0x0000001405087223 */ /* 0x050fe20000000008 */
[C---:B------:R-:W-:Y:S01]  /*0a10*/  FFMA R16, R20.reuse, R47, R51 ;  /* 0x0000002f14107223 */ /* 0x040fe20000000033 */
[C---:B------:R-:W-:Y:S01]  /*0a20*/  FFMA R46, R20.reuse, R41, R46 ;  /* 0x00000029142e7223 */ /* 0x040fe2000000002e */
[----:B------:R-:W-:Y:S01]  /*0a30*/  FFMA R6, R20, R45, R6 ;  /* 0x0000002d14067223 */ /* 0x000fe20000000006 */
[C---:B-----5:R-:W-:Y:S01]  /*0a40*/  FFMA R20, R5.reuse, R24, R9 ;  /* 0x0000001805147223 */ /* 0x060fe20000000009 */
[----:B------:R-:W-:Y:S01]  /*0a50*/  FFMA R40, R40, R15, R43 ;  /* 0x0000000f28287223 */ /* 0x000fe2000000002b */
[----:B------:R-:W0:Y:S01]  /*0a60*/  LDS R9, [R34.X4+0xa10] ;  /* 0x000a100022097984 */ /* 0x000e220000004800 */
[----:B------:R-:W-:-:S03]  /*0a70*/  FFMA R48, R5, R28, R48 ;  /* 0x0000001c05307223 */ /* 0x000fc60000000030 */
[----:B------:R-:W1:Y:S04]  /*0a80*/  LDS R5, [R34.X4+0xa80] ;  /* 0x000a800022057984 */ /* 0x000e680000004800 */
[----:B------:R-:W2:Y:S01]  /*0a90*/  LDS R11, [R34.X4+0xb60] ;  /* 0x000b6000220b7984 */ /* 0x000ea20000004800 */
[C---:B------:R-:W-:Y:S01]  /*0aa0*/  FFMA R53, R24.reuse, R47, R53 ;  /* 0x0000002f18357223 */ /* 0x040fe20000000035 */
[C---:B------:R-:W-:Y:S02]  /*0ab0*/  FFMA R50, R24.reuse, R41, R50 ;  /* 0x0000002918327223 */ /* 0x040fe40000000032 */
[----:B------:R-:W3:Y:S01]  /*0ac0*/  LDS R15, [R34.X4+0xaf0] ;  /* 0x000af000220f7984 */ /* 0x000ee20000004800 */
[----:B------:R-:W-:Y:S01]  /*0ad0*/  FFMA R10, R24, R45, R10 ;  /* 0x0000002d180a7223 */ /* 0x000fe2000000000a */
[C---:B------:R-:W-:Y:S01]  /*0ae0*/  FFMA R52, R28.reuse, R47, R52 ;  /* 0x0000002f1c347223 */ /* 0x040fe20000000034 */
[C---:B------:R-:W-:Y:S01]  /*0af0*/  FFMA R40, R28.reuse, R41, R40 ;  /* 0x000000291c287223 */ /* 0x040fe20000000028 */
[----:B------:R-:W-:Y:S01]  /*0b00*/  FFMA R28, R28, R45, R14 ;  /* 0x0000002d1c1c7223 */ /* 0x000fe2000000000e */
[C---:B------:R-:W-:Y:S01]  /*0b10*/  FFMA R24, R4.reuse, R17, R13 ;  /* 0x0000001104187223 */ /* 0x040fe2000000000d */
[-C--:B------:R-:W-:Y:S01]  /*0b20*/  FFMA R13, R4, R21.reuse, R8 ;  /* 0x00000015040d7223 */ /* 0x080fe20000000008 */
[----:B------:R-:W-:Y:S01]  /*0b30*/  FFMA R45, R44, R21, R16 ;  /* 0x000000152c2d7223 */ /* 0x000fe20000000010 */
[----:B------:R-:W4:Y:S01]  /*0b40*/  LDS R14, [R34.X4+0xc40] ;  /* 0x000c4000220e7984 */ /* 0x000f220000004800 */
[C---:B------:R-:W-:Y:S01]  /*0b50*/  FFMA R41, R4.reuse, R25, R20 ;  /* 0x0000001904297223 */ /* 0x040fe20000000014 */
[----:B------:R-:W-:-:S02]  /*0b60*/  FFMA R43, R4, R29, R48 ;  /* 0x0000001d042b7223 */ /* 0x000fc40000000030 */
[----:B------:R-:W5:Y:S04]  /*0b70*/  LDS R8, [R34.X4+0xd20] ;  /* 0x000d200022087984 */ /* 0x000f680000004800 */
[----:B------:R-:W5:Y:S04]  /*0b80*/  LDS R16, [R34.X4+0xcb0] ;  /* 0x000cb00022107984 */ /* 0x000f680000004800 */
[----:B------:R-:W5:Y:S01]  /*0b90*/  LDS R4, [R34.X4+0xd90] ;  /* 0x000d900022047984 */ /* 0x000f620000004800 */
        /* <DEDUP_REMOVED lines=9> */
[----:B------:R-:W-:Y:S01]  /*0c30*/  FFMA R25, R9, R25, R10 ;  /* 0x0000001909197223 */ /* 0x000fe2000000000a */
[C---:B-1----:R-:W-:Y:S01]  /*0c40*/  FFMA R17, R5.reuse, R18, R24 ;  /* 0x0000001205117223 */ /* 0x042fe20000000018 */
[C---:B------:R-:W-:Y:S01]  /*0c50*/  FFMA R10, R5.reuse, R22, R13 ;  /* 0x00000016050a7223 */ /* 0x040fe2000000000d */
[C---:B------:R-:W-:Y:S01]  /*0c60*/  FFMA R6, R5.reuse, R26, R41 ;  /* 0x0000001a05067223 */ /* 0x040fe20000000029 */
[----:B------:R-:W-:Y:S01]  /*0c70*/  FFMA R24, R5, R30, R43 ;  /* 0x0000001e05187223 */ /* 0x000fe2000000002b */
[----:B------:R-:W-:Y:S01]  /*0c80*/  FFMA R9, R9, R29, R28 ;  /* 0x0000001d09097223 */ /* 0x000fe2000000001c */
[C---:B--2---:R-:W-:Y:S01]  /*0c90*/  FFMA R5, R11.reuse, R18, R20 ;  /* 0x000000120b057223 */ /* 0x044fe20000000014 */
[C---:B------:R-:W-:Y:S01]  /*0ca0*/  FFMA R28, R11.reuse, R22, R45 ;  /* 0x000000160b1c7223 */ /* 0x040fe2000000002d */
[C---:B------:R-:W-:Y:S01]  /*0cb0*/  FFMA R20, R11.reuse, R26, R53 ;  /* 0x0000001a0b147223 */ /* 0x040fe20000000035 */
[----:B------:R-:W-:Y:S01]  /*0cc0*/  FFMA R40, R11, R30, R47 ;  /* 0x0000001e0b287223 */ /* 0x000fe2000000002f */
[C---:B---3--:R-:W-:Y:S01]  /*0cd0*/  FFMA R11, R15.reuse, R18, R12 ;  /* 0x000000120f0b7223 */ /* 0x048fe2000000000c */
[C---:B------:R-:W-:Y:S01]  /*0ce0*/  FFMA R46, R15.reuse, R30, R7 ;  /* 0x0000001e0f2e7223 */ /* 0x040fe20000000007 */
[----:B------:R-:W-:Y:S01]  /*0cf0*/  FFMA R12, R15, R26, R51 ;  /* 0x0000001a0f0c7223 */ /* 0x000fe20000000033 */
[----:B------:R-:W-:Y:S01]  /*0d00*/  FFMA R7, R39, R18, R42 ;  /* 0x0000001227077223 */ /* 0x000fe2000000002a */
[----:B------:R-:W-:Y:S01]  /*0d10*/  FFMA R44, R15, R22, R49 ;  /* 0x000000160f2c7223 */ /* 0x000fe20000000031 */
[C---:B------:R-:W-:Y:S01]  /*0d20*/  FFMA R42, R39.reuse, R26, R25 ;  /* 0x0000001a272a7223 */ /* 0x040fe20000000019 */
[C---:B------:R-:W-:Y:S01]  /*0d30*/  FFMA R18, R39.reuse, R22, R21 ;  /* 0x0000001627127223 */ /* 0x040fe20000000015 */
[----:B------:R-:W-:Y:S01]  /*0d40*/  FFMA R30, R39, R30, R9 ;  /* 0x0000001e271e7223 */ /* 0x000fe20000000009 */
[C---:B----4-:R-:W-:Y:S01]  /*0d50*/  FFMA R25, R14.reuse, R27, R6 ;  /* 0x0000001b0e197223 */ /* 0x050fe20000000006 */
[C---:B------:R-:W-:Y:S01]  /*0d60*/  FFMA R53, R14.reuse, R23, R10 ;  /* 0x000000170e357223 */ /* 0x040fe2000000000a */
[----:B------:R-:W-:Y:S01]  /*0d70*/  FFMA R43, R14, R31, R24 ;  /* 0x0000001f0e2b7223 */ /* 0x000fe20000000018 */
[C---:B-----5:R-:W-:Y:S01]  /*0d80*/  FFMA R41, R8.reuse, R27, R20 ;  /* 0x0000001b08297223 */ /* 0x060fe20000000014 */
[C---:B------:R-:W-:Y:S01]  /*0d90*/  FFMA R49, R8.reuse, R23, R28 ;  /* 0x0000001708317223 */ /* 0x040fe2000000001c */
[----:B------:R-:W-:Y:S01]  /*0da0*/  FFMA R47, R8, R31, R40 ;  /* 0x0000001f082f7223 */ /* 0x000fe20000000028 */
[C---:B------:R-:W-:Y:S01]  /*0db0*/  FFMA R39, R16.reuse, R27, R12 ;  /* 0x0000001b10277223 */ /* 0x040fe2000000000c */
[----:B------:R-:W-:Y:S01]  /*0dc0*/  FFMA R51, R16, R23, R44 ;  /* 0x0000001710337223 */ /* 0x000fe2000000002c */
[-C--:B------:R-:W-:Y:S01]  /*0dd0*/  FFMA R26, R14, R19.reuse, R17 ;  /* 0x000000130e1a7223 */ /* 0x080fe20000000011 */
[----:B------:R-:W-:Y:S01]  /*0de0*/  FFMA R22, R8, R19, R5 ;  /* 0x0000001308167223 */ /* 0x000fe20000000005 */
[----:B------:R-:W-:Y:S01]  /*0df0*/  FFMA R27, R4, R27, R42 ;  /* 0x0000001b041b7223 */ /* 0x000fe2000000002a */
[C---:B------:R-:W-:Y:S01]  /*0e00*/  FFMA R24, R16.reuse, R19, R11 ;  /* 0x0000001310187223 */ /* 0x040fe2000000000b */
[----:B------:R-:W-:Y:S01]  /*0e10*/  FFMA R45, R16, R31, R46 ;  /* 0x0000001f102d7223 */ /* 0x000fe2000000002e */
[C---:B------:R-:W-:Y:S01]  /*0e20*/  FFMA R40, R4.reuse, R19, R7 ;  /* 0x0000001304287223 */ /* 0x040fe20000000007 */
[C---:B------:R-:W-:Y:S01]  /*0e30*/  FFMA R23, R4.reuse, R23, R18 ;  /* 0x0000001704177223 */ /* 0x040fe20000000012 */
[----:B------:R-:W-:Y:S01]  /*0e40*/  FFMA R42, R4, R31, R30 ;  /* 0x0000001f042a7223 */ /* 0x000fe2000000001e */
[----:B------:R-:W-:Y:S05]  /*0e50*/  @!P1 BRA `(.L_x_34) ;  /* 0xfffff3e000009947 */ /* 0x000fea000383ffff */
[----:B------:R-:W0:Y:S01]  /*0e60*/  S2R R10, SR_CTAID.Z ;  /* 0x00000000000a7919 */ /* 0x000e220000002700 */
[----:B------:R-:W-:-:S02]  /*0e70*/  MOV R3, 0x4 ;  /* 0x0000000400037802 */ /* 0x000fc40000000f00 */
[----:B0-----:R-:W-:-:S05]  /*0e80*/  LEA R6, R10, R33, 0x5 ;  /* 0x000000210a067211 */ /* 0x001fca00078e28ff */
[----:B------:R-:W-:-:S05]  /*0e90*/  IMAD.WIDE R6, R6, R3, c[0x0][0x178] ;  /* 0x00005e0006067625 */ /* 0x000fca00078e0203 */
[----:B------:R-:W2:Y:S04]  /*0ea0*/  LDG.E.CONSTANT R4, [R6.64+0x20] ;  /* 0x0000200406047981 */ /* 0x000ea8000c1e9900 */
[----:B------:R-:W3:Y:S04]  /*0eb0*/  LDG.E.CONSTANT R8, [R6.64+0x40] ;  /* 0x0000400406087981 */ /* 0x000ee8000c1e9900 */
[----:B------:R0:W4:Y:S04]  /*0ec0*/  LDG.E.CONSTANT R0, [R6.64+0x60] ;  /* 0x0000600406007981 */ /* 0x000128000c1e9900 */
[----:B------:R0:W5:Y:S01]  /*0ed0*/  LDG.E.CONSTANT R5, [R6.64] ;  /* 0x0000000406057981 */ /* 0x000162000c1e9900 */
        /* <DEDUP_REMOVED lines=13> */
[----:B0-----:R-:W-:Y:S01]  /*0fb0*/  FMNMX R7, RZ, R4, !PT ;  /* 0x00000004ff077209 */ /* 0x001fe20007800000 */
[--C-:B----4-:R-:W-:Y:S01]  /*0fc0*/  FADD R43, R43, R0.reuse ;  /* 0x000000002b2b7221 */ /* 0x110fe20000000000 */
[--C-:B------:R-:W-:Y:S01]  /*0fd0*/  FADD R47, R47, R0.reuse ;  /* 0x000000002f2f7221 */ /* 0x100fe20000000000 */
[--C-:B------:R-:W-:Y:S01]  /*0fe0*/  FADD R45, R45, R0.reuse ;  /* 0x000000002d2d7221 */ /* 0x100fe20000000000 */
[----:B------:R-:W-:Y:S01]  /*0ff0*/  FMNMX R9, RZ, R8, !PT ;  /* 0x00000008ff097209 */ /* 0x000fe20007800000 */
[----:B------:R-:W-:Y:S01]  /*1000*/  FADD R0, R42, R0 ;  /* 0x000000002a007221 */ /* 0x000fe20000000000 */
[--C-:B-----5:R-:W-:Y:S01]  /*1010*/  FADD R26, R26, R5.reuse ;  /* 0x000000051a1a7221 */ /* 0x120fe20000000000 */
[--C-:B------:R-:W-:Y:S01]  /*1020*/  FADD R22, R22, R5.reuse ;  /* 0x0000000516167221 */ /* 0x100fe20000000000 */
[--C-:B------:R-:W-:Y:S01]  /*1030*/  FADD R24, R24, R5.reuse ;  /* 0x0000000518187221 */ /* 0x100fe20000000000 */
[----:B------:R-:W-:Y:S01]  /*1040*/  FADD R40, R40, R5 ;  /* 0x0000000528287221 */ /* 0x000fe20000000000 */
[----:B------:R0:W-:Y:S01]  /*1050*/  STG.E [R2.64+0x18aa0], R7 ;  /* 0x018aa00702007986 */ /* 0x0001e2000c101904 */
[----:B------:R-:W-:-:S02]  /*1060*/  FMNMX R53, RZ, R53, !PT ;  /* 0x00000035ff357209 */ /* 0x000fc40007800000 */
[----:B------:R-:W-:Y:S01]  /*1070*/  FMNMX R49, RZ, R49, !PT ;  /* 0x00000031ff317209 */ /* 0x000fe20007800000 */
[----:B------:R1:W-:Y:S01]  /*1080*/  STG.E [R2.64+0x312a0], R9 ;  /* 0x0312a00902007986 */ /* 0x0003e2000c101904 */
[----:B------:R-:W-:Y:S02]  /*1090*/  FMNMX R51, RZ, R51, !PT ;  /* 0x00000033ff337209 */ /* 0x000fe40007800000 */
[----:B------:R-:W-:Y:S01]  /*10a0*/  FMNMX R25, RZ, R25, !PT ;  /* 0x00000019ff197209 */ /* 0x000fe20007800000 */
[----:B------:R-:W-:Y:S01]  /*10b0*/  STG.E [R2.64+0x18800], R53 ;  /* 0x0188003502007986 */ /* 0x000fe2000c101904 */
[----:B------:R-:W-:Y:S02]  /*10c0*/  FMNMX R41, RZ, R41, !PT ;  /* 0x00000029ff297209 */ /* 0x000fe40007800000 */
[----:B------:R-:W-:Y:S01]  /*10d0*/  FMNMX R39, RZ, R39, !PT ;  /* 0x00000027ff277209 */ /* 0x000fe20007800000 */
[----:B------:R-:W-:Y:S01]  /*10e0*/  STG.E [R2.64+0x189c0], R49 ;  /* 0x0189c03102007986 */ /* 0x000fe2000c101904 */
[----:B------:R-:W-:-:S02]  /*10f0*/  FMNMX R43, RZ, R43, !PT ;  /* 0x0000002bff2b7209 */ /* 0x000fc40007800000 */
[----:B------:R-:W-:Y:S01]  /*1100*/  FMNMX R47, RZ, R47, !PT ;  /* 0x0000002fff2f7209 */ /* 0x000fe20007800000 */
[----:B------:R-:W-:Y:S01]  /*1110*/  STG.E [R2.64+0x188e0], R51 ;  /* 0x0188e03302007986 */ /* 0x000fe2000c101904 */
[----:B------:R-:W-:Y:S02]  /*1120*/  FMNMX R45, RZ, R45, !PT ;  /* 0x0000002dff2d7209 */ /* 0x000fe40007800000 */
[----:B------:R-:W-:Y:S01]  /*1130*/  FMNMX R13, RZ, R0, !PT ;  /* 0x00000000ff0d7209 */ /* 0x000fe20007800000 */
[----:B------:R-:W-:Y:S01]  /*1140*/  STG.E [R2.64+0x31000], R25 ;  /* 0x0310001902007986 */ /* 0x000fe2000c101904 */
[----:B------:R-:W-:Y:S02]  /*1150*/  FMNMX R5, RZ, R26, !PT ;  /* 0x0000001aff057209 */ /* 0x000fe40007800000 */
[----:B0-----:R-:W-:Y:S01]  /*1160*/  FMNMX R7, RZ, R22, !PT ;  /* 0x00000016ff077209 */ /* 0x001fe20007800000 */
        /* <DEDUP_REMOVED lines=8> */
[----:B------:R-:W-:Y:S04]  /*11f0*/  STG.E [R2.64], R5 ;  /* 0x0000000502007986 */ /* 0x000fe8000c101904 */
[----:B------:R-:W-:Y:S04]  /*1200*/  STG.E [R2.64+0x1c0], R7 ;  /* 0x0001c00702007986 */ /* 0x000fe8000c101904 */
[----:B------:R-:W-:Y:S04]  /*1210*/  STG.E [R2.64+0xe0], R9 ;  /* 0x0000e00902007986 */ /* 0x000fe8000c101904 */
[----:B------:R-:W-:Y:S01]  /*1220*/  STG.E [R2.64+0x2a0], R11 ;  /* 0x0002a00b02007986 */ /* 0x000fe2000c101904 */
[----:B------:R-:W-:Y:S05]  /*1230*/  EXIT ;  /* 0x000000000000794d */ /* 0x000fea0003800000 */
.L_x_35:
        /* <DEDUP_REMOVED lines=12> */
.L_x_128:


//--------------------- .text.tvmgen_default_fused_nn_contrib_conv2d_winograd_without_weight_transform_add_nn_relu_2_kernel_1 --------------------------
	.section	.text.tvmgen_default_fused_nn_contrib_conv2d_winograd_without_weight_transform_add_nn_relu_2_kernel_1,"ax",@progbits
	.sectionflags	@"SHF_BARRIERS=1"
	.sectioninfo	@"SHI_REGISTERS=64"
	.align	128
        .global         tvmgen_default_fused_nn_contrib_conv2d_winograd_without_weight_transform_add_nn_relu_2_kernel_1
        .type           tvmgen_default_fused_nn_contrib_conv2d_winograd_without_weight_transform_add_nn_relu_2_kernel_1,@function
        .size           tvmgen_default_fused_nn_contrib_conv2d_winograd_without_weight_transform_add_nn_relu_2_kernel_1,(.L_x_129 - tvmgen_default_fused_nn_contrib_conv2d_winograd_without_weight_transform_add_nn_relu_2_kernel_1)
        .other          tvmgen_default_fused_nn_contrib_conv2d_winograd_without_weight_transform_add_nn_relu_2_kernel_1,@"STO_CUDA_ENTRY STV_DEFAULT"
tvmgen_default_fused_nn_contrib_conv2d_winograd_without_weight_transform_add_nn_relu_2_kernel_1:
.text.tvmgen_default_fused_nn_contrib_conv2d_winograd_without_weight_transform_add_nn_relu_2_kernel_1:
[----:B------:R-:W-:Y:S02]  /*0000*/  MOV R1, c[0x0][0x28] ;  /* 0x00000a0000017a02 */ /* 0x000fe40000000f00 */
[----:B------:R-:W0:Y:S01]  /*0010*/  S2R R0, SR_TID.X ;  /* 0x0000000000007919 */ /* 0x000e220000002100 */
[----:B------:R-:W-:Y:S01]  /*0020*/  MOV R8, 0x4 ;  /* 0x0000000400087802 */ /* 0x000fe20000000f00 */
[----:B------:R-:W-:Y:S01]  /*0030*/  CS2R R50, SRZ ;  /* 0x0000000000327805 */ /* 0x000fe2000001ff00 */
[----:B------:R-:W-:Y:S01]  /*0040*/  MOV R41, RZ ;  /* 0x000000ff00297202 */ /* 0x000fe20000000f00 */
[----:B------:R-:W1:Y:S01]  /*0050*/  S2R R43, SR_CTAID.Z ;  /* 0x00000000002b7919 */ /* 0x000e620000002700 */
[----:B------:R-:W-:Y:S01]  /*0060*/  MOV R42, RZ ;  /* 0x000000ff002a7202 */ /* 0x000fe20000000f00 */
[----:B------:R-:W-:Y:S01]  /*0070*/  CS2R R48, SRZ ;  /* 0x0000000000307805 */ /* 0x000fe2000001ff00 */
[----:B------:R-:W-:Y:S01]  /*0080*/  MOV R37, RZ ;  /* 0x000000ff00257202 */ /* 0x000fe20000000f00 */
[----:B------:R-:W2:Y:S01]  /*0090*/  S2R R40, SR_CTAID.Y ;  /* 0x0000000000287919 */ /* 0x000ea20000002600 */
[----:B------:R-:W-:Y:S01]  /*00a0*/  CS2R R52, SRZ ;  /* 0x0000000000347805 */ /* 0x000fe2000001ff00 */
[----:B------:R-:W-:Y:S01]  /*00b0*/  CS2R R54, SRZ ;  /* 0x0000000000367805 */ /* 0x000fe2000001ff00 */
[----:B------:R-:W-:Y:S01]  /*00c0*/  MOV R57, RZ ;  /* 0x000000ff00397202 */ /* 0x000fe20000000f00 */
[----:B------:R-:W-:Y:S01]  /*00d0*/  CS2R R46, SRZ ;  /* 0x00000000002e7805 */ /* 0x000fe2000001ff00 */
[----:B------:R-:W-:Y:S01]  /*00e0*/  CS2R R44, SRZ ;  /* 0x00000000002c7805 */ /* 0x000fe2000001ff00 */
[----:B------:R-:W-:Y:S01]  /*00f0*/  MOV R59, RZ ;  /* 0x000000ff003b7202 */ /* 0x000fe20000000f00 */
[----:B------:R-:W-:-:S02]  /*0100*/  ULDC.64 UR4, c[0x0][0x118] ;  /* 0x0000460000047ab9 */ /* 0x000fc40000000a00 */
[----:B------:R-:W-:Y:S01]  /*0110*/  ULDC.64 UR6, c[0x0][0x168] ;  /* 0x00005a0000067ab9 */ /* 0x000fe20000000a00 */
[----:B0-----:R-:W-:-:S04]  /*0120*/  SHF.L.U32 R2, R0, 0x4, RZ ;  /* 0x0000000400027819 */ /* 0x001fc800000006ff */
[C---:B------:R-:W-:Y:S02]  /*0130*/  LOP3.LUT R3, R2.reuse, 0xffffff00, RZ, 0xc0, !PT ;  /* 0xffffff0002037812 */ /* 0x040fe400078ec0ff */
[C---:B------:R-:W-:Y:S02]  /*0140*/  IADD3 R4, R2.reuse, 0x620, RZ ;  /* 0x0000062002047810 */ /* 0x040fe40007ffe0ff */
[----:B-1----:R-:W-:Y:S02]  /*0150*/  LEA R5, R43, R3, 0x10 ;  /* 0x000000032b057211 */ /* 0x002fe400078e80ff */
[----:B------:R-:W-:Y:S02]  /*0160*/  IADD3 R2, R2, 0x310, RZ ;  /* 0x0000031002027810 */ /* 0x000fe40007ffe0ff */
[----:B------:R-:W-:Y:S02]  /*0170*/  LOP3.LUT R3, R0, 0xf, RZ, 0xc0, !PT ;  /* 0x0000000f00037812 */ /* 0x000fe400078ec0ff */
[----:B--2---:R-:W-:-:S02]  /*0180*/  LEA R6, R40, R5, 0x4 ;  /* 0x0000000528067211 */ /* 0x004fc400078e20ff */
[----:B------:R-:W-:Y:S02]  /*0190*/  LOP3.LUT R4, R4, 0xffffff00, RZ, 0xc0, !PT ;  /* 0xffffff0004047812 */ /* 0x000fe400078ec0ff */
[----:B------:R-:W-:Y:S02]  /*01a0*/  LOP3.LUT R2, R2, 0xffffff00, RZ, 0xc0, !PT ;  /* 0xffffff0002027812 */ /* 0x000fe400078ec0ff */
[----:B------:R-:W-:Y:S02]  /*01b0*/  IADD3 R6, R3, R6, RZ ;  /* 0x0000000603067210 */ /* 0x000fe40007ffe0ff */
[C---:B------:R-:W-:Y:S02]  /*01c0*/  IADD3 R5, R0.reuse, 0x2, RZ ;  /* 0x0000000200057810 */ /* 0x040fe40007ffe0ff */
[----:B------:R-:W-:Y:S02]  /*01d0*/  LEA R7, R43, R4, 0x10 ;  /* 0x000000042b077211 */ /* 0x000fe400078e80ff */
[----:B------:R-:W-:-:S02]  /*01e0*/  IADD3 R3, R0, 0x1, RZ ;  /* 0x0000000100037810 */ /* 0x000fc40007ffe0ff */
[C---:B------:R-:W-:Y:S01]  /*01f0*/  LEA R9, R43.reuse, R2, 0x10 ;  /* 0x000000022b097211 */ /* 0x040fe200078e80ff */
[----:B------:R-:W-:Y:S01]  /*0200*/  IMAD R43, R43, 0x3100, R0 ;  /* 0x000031002b2b7824 */ /* 0x000fe200078e0200 */
[----:B------:R-:W-:Y:S02]  /*0210*/  LOP3.LUT R5, R5, 0xf, RZ, 0xc0, !PT ;  /* 0x0000000f05057812 */ /* 0x000fe400078ec0ff */
[----:B------:R-:W-:Y:S01]  /*0220*/  LEA R2, R40, R7, 0x4 ;  /* 0x0000000728027211 */ /* 0x000fe200078e20ff */
[----:B------:R-:W-:Y:S01]  /*0230*/  IMAD.WIDE R6, R6, R8, c[0x0][0x170] ;  /* 0x00005c0006067625 */ /* 0x000fe200078e0208 */
[----:B------:R-:W-:Y:S02]  /*0240*/  LOP3.LUT R3, R3, 0xf, RZ, 0xc0, !PT ;  /* 0x0000000f03037812 */ /* 0x000fe400078ec0ff */
[----:B------:R-:W-:Y:S02]  /*0250*/  LEA R4, R40, R9, 0x4 ;  /* 0x0000000928047211 */ /* 0x000fe400078e20ff */
[----:B------:R-:W-:-:S02]  /*0260*/  IADD3 R5, R5, R2, RZ ;  /* 0x0000000205057210 */ /* 0x000fc40007ffe0ff */
[----:B------:R-:W-:-:S03]  /*0270*/  IADD3 R3, R3, R4, RZ ;  /* 0x0000000403037210 */ /* 0x000fc60007ffe0ff */
[----:B------:R-:W-:-:S04]  /*0280*/  IMAD.WIDE R4, R5, R8, c[0x0][0x170] ;  /* 0x00005c0005047625 */ /* 0x000fc800078e0208 */
[----:B------:R-:W-:-:S04]  /*0290*/  IMAD.WIDE R2, R3, R8, c[0x0][0x170] ;  /* 0x00005c0003027625 */ /* 0x000fc800078e0208 */
.L_x_36:
[----:B------:R-:W-:Y:S01]  /*02a0*/  BAR.SYNC.DEFER_BLOCKING 0x0 ;  /* 0x0000000000007b1d */ /* 0x000fe20000010000 */
[C---:B------:R-:W-:Y:S02]  /*02b0*/  ISETP.GT.AND P2, PT, R0.reuse, 0x7f, PT ;  /* 0x0000007f0000780c */ /* 0x040fe40003f44270 */
[C---:B------:R-:W-:Y:S02]  /*02c0*/  ISETP.GT.AND P0, PT, R0.reuse, 0x4e, PT ;  /* 0x0000004e0000780c */ /* 0x040fe40003f04270 */
[----:B------:R-:W-:Y:S02]  /*02d0*/  ISETP.GT.AND P1, PT, R0, 0x1d, PT ;  /* 0x0000001d0000780c */ /* 0x000fe40003f24270 */
[----:B------:R-:W-:Y:S02]  /*02e0*/  MOV R8, UR6 ;  /* 0x0000000600087c02 */ /* 0x000fe40008000f00 */
[----:B------:R-:W-:-:S05]  /*02f0*/  MOV R9, UR7 ;  /* 0x0000000700097c02 */ /* 0x000fca0008000f00 */
[----:B------:R-:W-:Y:S01]  /*0300*/  IMAD.WIDE R8, R43, 0x4, R8 ;  /* 0x000000042b087825 */ /* 0x000fe200078e0208 */
[----:B------:R0:W2:Y:S04]  /*0310*/  @!P2 LDG.E.CONSTANT R17, [R6.64] ;  /* 0x000000040611a981 */ /* 0x0000a8000c1e9900 */
[----:B------:R-:W3:Y:S04]  /*0320*/  LDG.E.CONSTANT R11, [R8.64] ;  /* 0x00000004080b7981 */ /* 0x000ee8000c1e9900 */
[----:B------:R-:W4:Y:S04]  /*0330*/  LDG.E.CONSTANT R13, [R8.64+0xc4] ;  /* 0x0000c404080d7981 */ /* 0x000f28000c1e9900 */
[----:B------:R-:W5:Y:S04]  /*0340*/  LDG.E.CONSTANT R15, [R8.64+0x188] ;  /* 0x00018804080f7981 */ /* 0x000f68000c1e9900 */
[----:B------:R-:W5:Y:S04]  /*0350*/  LDG.E.CONSTANT R25, [R8.64+0x24c] ;  /* 0x00024c0408197981 */ /* 0x000f68000c1e9900 */
[----:B------:R-:W5:Y:S04]  /*0360*/  LDG.E.CONSTANT R27, [R8.64+0x310] ;  /* 0x00031004081b7981 */ /* 0x000f68000c1e9900 */
[----:B------:R-:W5:Y:S04]  /*0370*/  LDG.E.CONSTANT R61, [R8.64+0x3d4] ;  /* 0x0003d404083d7981 */ /* 0x000f68000c1e9900 */
[----:B------:R-:W5:Y:S04]  /*0380*/  LDG.E.CONSTANT R12, [R8.64+0x498] ;  /* 0x00049804080c7981 */ /* 0x000f68000c1e9900 */
[----:B------:R-:W5:Y:S04]  /*0390*/  LDG.E.CONSTANT R14, [R8.64+0x55c] ;  /* 0x00055c04080e7981 */ /* 0x000f68000c1e9900 */
[----:B------:R1:W5:Y:S04]  /*03a0*/  @!P0 LDG.E.CONSTANT R19, [R2.64] ;  /* 0x0000000402138981 */ /* 0x000368000c1e9900 */
[----:B------:R-:W5:Y:S01]  /*03b0*/  @!P1 LDG.E.CONSTANT R39, [R4.64] ;  /* 0x0000000404279981 */ /* 0x000f62000c1e9900 */
[----:B------:R-:W-:Y:S01]  /*03c0*/  IADD3 R41, R41, 0x1, RZ ;  /* 0x0000000129297810 */ /* 0x000fe20007ffe0ff */
[----:B------:R-:W-:Y:S01]  /*03d0*/  UIADD3 UR6, UP0, UR6, 0x620, URZ ;  /* 0x0000062006067890 */ /* 0x000fe2000ff1e03f */
[----:B0-----:R-:W-:-:S03]  /*03e0*/  IADD3 R6, P3, R6, 0x2000, RZ ;  /* 0x0000200006067810 */ /* 0x001fc60007f7e0ff */
[----:B------:R-:W-:Y:S01]  /*03f0*/  UIADD3.X UR7, URZ, UR7, URZ, UP0, !UPT ;  /* 0x000000073f077290 */ /* 0x000fe200087fe43f */
[----:B------:R-:W-:Y:S01]  /*0400*/  IADD3.X R7, RZ, R7, RZ, P3, !PT ;  /* 0x00000007ff077210 */ /* 0x000fe20001ffe4ff */
[----:B--2---:R-:W-:Y:S01]  /*0410*/  @!P2 STS [R0.X4], R17 ;  /* 0x000000110000a388 */ /* 0x004fe20000004800 */
[----:B-1----:R-:W-:-:S03]  /*0420*/  IADD3 R2, P2, R2, 0x2000, RZ ;  /* 0x0000200002027810 */ /* 0x002fc60007f5e0ff */
[----:B---3--:R-:W-:Y:S01]  /*0430*/  STS [R0.X4+0x200], R11 ;  /* 0x0002000b00007388 */ /* 0x008fe20000004800 */
[----:B------:R-:W-:-:S03]  /*0440*/  IADD3.X R3, RZ, R3, RZ, P2, !PT ;  /* 0x00000003ff037210 */ /* 0x000fc600017fe4ff */
[----:B----4-:R-:W-:Y:S04]  /*0450*/  STS [R0.X4+0x2c4], R13 ;  /* 0x0002c40d00007388 */ /* 0x010fe80000004800 */
[----:B-----5:R-:W-:Y:S04]  /*0460*/  STS [R0.X4+0x388], R15 ;  /* 0x0003880f00007388 */ /* 0x020fe80000004800 */
[----:B------:R-:W-:Y:S04]  /*0470*/  STS [R0.X4+0x44c], R25 ;  /* 0x00044c1900007388 */ /* 0x000fe80000004800 */
[----:B------:R-:W-:Y:S04]  /*0480*/  STS [R0.X4+0x510], R27 ;  /* 0x0005101b00007388 */ /* 0x000fe80000004800 */
[----:B------:R-:W-:Y:S04]  /*0490*/  STS [R0.X4+0x5d4], R61 ;  /* 0x0005d43d00007388 */ /* 0x000fe80000004800 */
[----:B------:R-:W-:Y:S04]  /*04a0*/  STS [R0.X4+0x698], R12 ;  /* 0x0006980c00007388 */ /* 0x000fe80000004800 */
[----:B------:R-:W-:Y:S04]  /*04b0*/  STS [R0.X4+0x75c], R14 ;  /* 0x00075c0e00007388 */ /* 0x000fe80000004800 */
[----:B------:R-:W-:Y:S01]  /*04c0*/  @!P0 STS [R0.X4+0xc4], R19 ;  /* 0x0000c41300008388 */ /* 0x000fe20000004800 */
[----:B------:R-:W-:-:S03]  /*04d0*/  ISETP.NE.AND P0, PT, R41, 0x20, PT ;  /* 0x000000202900780c */ /* 0x000fc60003f05270 */
[----:B------:R-:W-:Y:S04]  /*04e0*/  @!P1 STS [R0.X4+0x188], R39 ;  /* 0x0001882700009388 */ /* 0x000fe80000004800 */
[----:B------:R-:W-:Y:S01]  /*04f0*/  BAR.SYNC.DEFER_BLOCKING 0x0 ;  /* 0x0000000000007b1d */ /* 0x000fe20000010000 */
[----:B------:R-:W-:-:S04]  /*0500*/  IADD3 R4, P1, R4, 0x2000, RZ ;  /* 0x0000200004047810 */ /* 0x000fc80007f3e0ff */
[----:B------:R-:W-:Y:S01]  /*0510*/  IADD3.X R5, RZ, R5, RZ, P1, !PT ;  /* 0x00000005ff057210 */ /* 0x000fe20000ffe4ff */
[----:B------:R-:W-:Y:S04]  /*0520*/  LDS R38, [R0.X4+0x200] ;  /* 0x0002000000267984 */ /* 0x000fe80000004800 */
[----:B------:R-:W0:Y:S04]  /*0530*/  LDS.128 R20, [RZ] ;  /* 0x00000000ff147984 */ /* 0x000e280000000c00 */
[----:B------:R-:W1:Y:S04]  /*0540*/  LDS.128 R28, [0x20] ;  /* 0x00002000ff1c7984 */ /* 0x000e680000000c00 */
[----:B------:R-:W2:Y:S04]  /*0550*/  LDS.128 R32, [0x10] ;  /* 0x00001000ff207984 */ /* 0x000ea80000000c00 */
[----:B------:R-:W3:Y:S04]  /*0560*/  LDS.128 R8, [0x30] ;  /* 0x00003000ff087984 */ /* 0x000ee80000000c00 */
[----:B------:R-:W-:Y:S04]  /*0570*/  LDS R56, [R0.X4+0x2c4] ;  /* 0x0002c40000387984 */ /* 0x000fe80000004800 */
[----:B------:R-:W4:Y:S04]  /*0580*/  LDS.128 R12, [0x40] ;  /* 0x00004000ff0c7984 */ /* 0x000f280000000c00 */
[----:B------:R-:W5:Y:S04]  /*0590*/  LDS.128 R24, [0x60] ;  /* 0x00006000ff187984 */ /* 0x000f680000000c00 */
[----:B------:R-:W5:Y:S04]  /*05a0*/  LDS.128 R16, [0x50] ;  /* 0x00005000ff107984 */ /* 0x000f680000000c00 */
[----:B------:R-:W-:Y:S01]  /*05b0*/  LDS R36, [R0.X4+0x388] ;  /* 0x0003880000247984 */ /* 0x000fe20000004800 */
[----:B0-----:R-:W-:Y:S01]  /*05c0*/  FFMA R59, R20, R38, R59 ;  /* 0x00000026143b7223 */ /* 0x001fe2000000003b */
[C---:B------:R-:W-:Y:S01]  /*05d0*/  FFMA R47, R38.reuse, R21, R47 ;  /* 0x00000015262f7223 */ /* 0x040fe2000000002f */
[C---:B------:R-:W-:Y:S01]  /*05e0*/  FFMA R45, R38.reuse, R22, R45 ;  /* 0x00000016262d7223 */ /* 0x040fe2000000002d */
[C---:B------:R-:W-:Y:S01]  /*05f0*/  FFMA R44, R38.reuse, R23, R44 ;  /* 0x00000017262c7223 */ /* 0x040fe2000000002c */
[C---:B-1----:R-:W-:Y:S01]  /*0600*/  FFMA R57, R38.reuse, R28, R57 ;  /* 0x0000001c26397223 */ /* 0x042fe20000000039 */
[----:B------:R-:W0:Y:S01]  /*0610*/  LDS.128 R20, [0x70] ;  /* 0x00007000ff147984 */ /* 0x000e220000000c00 */
[C---:B------:R-:W-:Y:S01]  /*0620*/  FFMA R54, R38.reuse, R29, R54 ;  /* 0x0000001d26367223 */ /* 0x040fe20000000036 */
[C---:B------:R-:W-:Y:S01]  /*0630*/  FFMA R53, R38.reuse, R30, R53 ;  /* 0x0000001e26357223 */ /* 0x040fe20000000035 */
[C---:B------:R-:W-:Y:S01]  /*0640*/  FFMA R52, R38.reuse, R31, R52 ;  /* 0x0000001f26347223 */ /* 0x040fe20000000034 */
[C---:B--2---:R-:W-:Y:S01]  /*0650*/  FFMA R55, R38.reuse, R32, R55 ;  /* 0x0000002026377223 */ /* 0x044fe20000000037 */
[C---:B------:R-:W-:Y:S01]  /*0660*/  FFMA R48, R38.reuse, R33, R48 ;  /* 0x0000002126307223 */ /* 0x040fe20000000030 */
[C---:B------:R-:W-:Y:S01]  /*0670*/  FFMA R51, R38.reuse, R34, R51 ;  /* 0x0000002226337223 */ /* 0x040fe20000000033 */
[C---:B------:R-:W-:Y:S01]  /*0680*/  FFMA R46, R38.reuse, R35, R46 ;  /* 0x00000023262e7223 */ /* 0x040fe2000000002e */
[C---:B---3--:R-:W-:Y:S01]  /*0690*/  FFMA R49, R38.reuse, R8, R49 ;  /* 0x0000000826317223 */ /* 0x048fe20000000031 */
[C---:B------:R-:W-:Y:S01]  /*06a0*/  FFMA R50, R38.reuse, R9, R50 ;  /* 0x0000000926327223 */ /* 0x040fe20000000032 */
[C---:B------:R-:W-:Y:S01]  /*06b0*/  FFMA R39, R38.reuse, R10, R37 ;  /* 0x0000000a26277223 */ /* 0x040fe20000000025 */
[----:B------:R-:W1:Y:S01]  /*06c0*/  LDS.128 R28, [0x80] ;  /* 0x00008000ff1c7984 */ /* 0x000e620000000c00 */
[----:B------:R-:W-:-:S03]  /*06d0*/  FFMA R38, R38, R11, R42 ;  /* 0x0000000b26267223 */ /* 0x000fc6000000002a */
[----:B------:R-:W2:Y:S01]  /*06e0*/  LDS.128 R32, [0xa0] ;  /* 0x0000a000ff207984 */ /* 0x000ea20000000c00 */
[----:B----4-:R-:W-:Y:S01]  /*06f0*/  FFMA R59, R12, R56, R59 ;  /* 0x000000380c3b7223 */ /* 0x010fe2000000003b */
[C---:B------:R-:W-:Y:S01]  /*0700*/  FFMA R47, R56.reuse, R13, R47 ;  /* 0x0000000d382f7223 */ /* 0x040fe2000000002f */
[C---:B------:R-:W-:Y:S01]  /*0710*/  FFMA R45, R56.reuse, R14, R45 ;  /* 0x0000000e382d7223 */ /* 0x040fe2000000002d */
[----:B------:R-:W3:Y:S01]  /*0720*/  LDS.128 R8, [0x90] ;  /* 0x00009000ff087984 */ /* 0x000ee20000000c00 */
[C---:B------:R-:W-:Y:S01]  /*0730*/  FFMA R44, R56.reuse, R15, R44 ;  /* 0x0000000f382c7223 */ /* 0x040fe2000000002c */
[C---:B-----5:R-:W-:Y:S01]  /*0740*/  FFMA R57, R56.reuse, R24, R57 ;  /* 0x0000001838397223 */ /* 0x060fe20000000039 */
[C---:B------:R-:W-:Y:S01]  /*0750*/  FFMA R54, R56.reuse, R25, R54 ;  /* 0x0000001938367223 */ /* 0x040fe20000000036 */
[C---:B------:R-:W-:Y:S01]  /*0760*/  FFMA R53, R56.reuse, R26, R53 ;  /* 0x0000001a38357223 */ /* 0x040fe20000000035 */
[C---:B------:R-:W-:Y:S01]  /*0770*/  FFMA R52, R56.reuse, R27, R52 ;  /* 0x0000001b38347223 */ /* 0x040fe20000000034 */
[----:B------:R-:W4:Y:S01]  /*0780*/  LDS.128 R12, [0xb0] ;  /* 0x0000b000ff0c7984 */ /* 0x000f220000000c00 */
[C---:B------:R-:W-:Y:S01]  /*0790*/  FFMA R55, R56.reuse, R16, R55 ;  /* 0x0000001038377223 */ /* 0x040fe20000000037 */
[C---:B------:R-:W-:Y:S01]  /*07a0*/  FFMA R48, R56.reuse, R17, R48 ;  /* 0x0000001138307223 */ /* 0x040fe20000000030 */
[C---:B------:R-:W-:Y:S01]  /*07b0*/  FFMA R51, R56.reuse, R18, R51 ;  /* 0x0000001238337223 */ /* 0x040fe20000000033 */
[----:B------:R-:W-:Y:S01]  /*07c0*/  LDS R37, [R0.X4+0x44c] ;  /* 0x00044c0000257984 */ /* 0x000fe20000004800 */
[----:B------:R-:W-:-:S03]  /*07d0*/  FFMA R46, R56, R19, R46 ;  /* 0x00000013382e7223 */ /* 0x000fc6000000002e */
[----:B------:R-:W5:Y:S04]  /*07e0*/  LDS.128 R24, [0xc0] ;  /* 0x0000c000ff187984 */ /* 0x000f680000000c00 */
[----:B------:R-:W5:Y:S01]  /*07f0*/  LDS.128 R16, [0xe0] ;  /* 0x0000e000ff107984 */ /* 0x000f620000000c00 */
[C---:B0-----:R-:W-:Y:S01]  /*0800*/  FFMA R49, R56.reuse, R20, R49 ;  /* 0x0000001438317223 */ /* 0x041fe20000000031 */
[C---:B------:R-:W-:Y:S01]  /*0810*/  FFMA R50, R56.reuse, R21, R50 ;  /* 0x0000001538327223 */ /* 0x040fe20000000032 */
[C---:B------:R-:W-:Y:S01]  /*0820*/  FFMA R39, R56.reuse, R22, R39 ;  /* 0x0000001638277223 */ /* 0x040fe20000000027 */
[----:B------:R-:W-:Y:S02]  /*0830*/  FFMA R56, R56, R23, R38 ;  /* 0x0000001738387223 */ /* 0x000fe40000000026 */
[----:B------:R-:W0:Y:S04]  /*0840*/  LDS.128 R20, [0xd0] ;  /* 0x0000d000ff147984 */ /* 0x000e280000000c00 */
[----:B------:R-:W-:Y:S01]  /*0850*/  LDS R38, [R0.X4+0x510] ;  /* 0x0005100000267984 */ /* 0x000fe20000004800 */
[----:B-1----:R-:W-:Y:S01]  /*0860*/  FFMA R59, R28, R36, R59 ;  /* 0x000000241c3b7223 */ /* 0x002fe2000000003b */
[C---:B------:R-:W-:Y:S01]  /*0870*/  FFMA R42, R36.reuse, R29, R47 ;  /* 0x0000001d242a7223 */ /* 0x040fe2000000002f */
[C---:B------:R-:W-:Y:S01]  /*0880*/  FFMA R45, R36.reuse, R30, R45 ;  /* 0x0000001e242d7223 */ /* 0x040fe2000000002d */
[C---:B------:R-:W-:Y:S01]  /*0890*/  FFMA R44, R36.reuse, R31, R44 ;  /* 0x0000001f242c7223 */ /* 0x040fe2000000002c */
[C---:B--2---:R-:W-:Y:S01]  /*08a0*/  FFMA R57, R36.reuse, R32, R57 ;  /* 0x0000002024397223 */ /* 0x044fe20000000039 */
[----:B------:R-:W1:Y:S01]  /*08b0*/  LDS.128 R28, [0xf0] ;  /* 0x0000f000ff1c7984 */ /* 0x000e620000000c00 */
[C---:B------:R-:W-:Y:S01]  /*08c0*/  FFMA R54, R36.reuse, R33, R54 ;  /* 0x0000002124367223 */ /* 0x040fe20000000036 */
[C---:B------:R-:W-:Y:S01]  /*08d0*/  FFMA R53, R36.reuse, R34, R53 ;  /* 0x0000002224357223 */ /* 0x040fe20000000035 */
[C---:B------:R-:W-:Y:S01]  /*08e0*/  FFMA R52, R36.reuse, R35, R52 ;  /* 0x0000002324347223 */ /* 0x040fe20000000034 */
[C---:B---3--:R-:W-:Y:S01]  /*08f0*/  FFMA R55, R36.reuse, R8, R55 ;  /* 0x0000000824377223 */ /* 0x048fe20000000037 */
[C---:B------:R-:W-:Y:S01]  /*0900*/  FFMA R48, R36.reuse, R9, R48 ;  /* 0x0000000924307223 */ /* 0x040fe20000000030 */
[C---:B------:R-:W-:Y:S01]  /*0910*/  FFMA R51, R36.reuse, R10, R51 ;  /* 0x0000000a24337223 */ /* 0x040fe20000000033 */
[C---:B------:R-:W-:Y:S01]  /*0920*/  FFMA R46, R36.reuse, R11, R46 ;  /* 0x0000000b242e7223 */ /* 0x040fe2000000002e */
[----:B------:R-:W2:Y:S01]  /*0930*/  LDS.128 R32, [0x100] ;  /* 0x00010000ff207984 */ /* 0x000ea20000000c00 */
[C---:B----4-:R-:W-:Y:S01]  /*0940*/  FFMA R49, R36.reuse, R12, R49 ;  /* 0x0000000c24317223 */ /* 0x050fe20000000031 */
[C---:B------:R-:W-:Y:S01]  /*0950*/  FFMA R50, R36.reuse, R13, R50 ;  /* 0x0000000d24327223 */ /* 0x040fe20000000032 */
[C---:B------:R-:W-:Y:S01]  /*0960*/  FFMA R39, R36.reuse, R14, R39 ;  /* 0x0000000e24277223 */ /* 0x040fe20000000027 */
[----:B------:R-:W3:Y:S01]  /*0970*/  LDS.128 R8, [0x120] ;  /* 0x00012000ff087984 */ /* 0x000ee20000000c00 */
[----:B------:R-:W-:-:S03]  /*0980*/  FFMA R56, R36, R15, R56 ;  /* 0x0000000f24387223 */ /* 0x000fc60000000038 */
[----:B------:R-:W4:Y:S01]  /*0990*/  LDS.128 R12, [0x110] ;  /* 0x00011000ff0c7984 */ /* 0x000f220000000c00 */
[----:B-----5:R-:W-:Y:S01]  /*09a0*/  FFMA R59, R24, R37, R59 ;  /* 0x00000025183b7223 */ /* 0x020fe2000000003b */
[C---:B------:R-:W-:Y:S01]  /*09b0*/  FFMA R47, R37.reuse, R25, R42 ;  /* 0x00000019252f7223 */ /* 0x040fe2000000002a */
[C---:B------:R-:W-:Y:S01]  /*09c0*/  FFMA R45, R37.reuse, R26, R45 ;  /* 0x0000001a252d7223 */ /* 0x040fe2000000002d */
[C---:B------:R-:W-:Y:S01]  /*09d0*/  FFMA R44, R37.reuse, R27, R44 ;  /* 0x0000001b252c7223 */ /* 0x040fe2000000002c */
[C---:B------:R-:W-:Y:S01]  /*09e0*/  FFMA R57, R37.reuse, R16, R57 ;  /* 0x0000001025397223 */ /* 0x040fe20000000039 */
[C---:B------:R-:W-:Y:S01]  /*09f0*/  FFMA R54, R37.reuse, R17, R54 ;  /* 0x0000001125367223 */ /* 0x040fe20000000036 */
[C---:B------:R-:W-:Y:S01]  /*0a00*/  FFMA R53, R37.reuse, R18, R53 ;  /* 0x0000001225357223 */ /* 0x040fe20000000035 */
[C---:B------:R-:W-:Y:S01]  /*0a10*/  FFMA R52, R37.reuse, R19, R52 ;  /* 0x0000001325347223 */ /* 0x040fe20000000034 */
[----:B------:R-:W5:Y:S01]  /*0a20*/  LDS.128 R24, [0x130] ;  /* 0x00013000ff187984 */ /* 0x000f620000000c00 */
[C---:B0-----:R-:W-:Y:S01]  /*0a30*/  FFMA R55, R37.reuse, R20, R55 ;  /* 0x0000001425377223 */ /* 0x041fe20000000037 */
[C---:B------:R-:W-:Y:S01]  /*0a40*/  FFMA R48, R37.reuse, R21, R48 ;  /* 0x0000001525307223 */ /* 0x040fe20000000030 */
[C---:B------:R-:W-:Y:S01]  /*0a50*/  FFMA R51, R37.reuse, R22, R51 ;  /* 0x0000001625337223 */ /* 0x040fe20000000033 */
[----:B------:R-:W-:Y:S01]  /*0a60*/  LDS R36, [R0.X4+0x5d4] ;  /* 0x0005d40000247984 */ /* 0x000fe20000004800 */
[----:B------:R-:W-:-:S03]  /*0a70*/  FFMA R46, R37, R23, R46 ;  /* 0x00000017252e7223 */ /* 0x000fc6000000002e */
[----:B------:R-:W0:Y:S04]  /*0a80*/  LDS.128 R16, [0x140] ;  /* 0x00014000ff107984 */ /* 0x000e280000000c00 */
[----:B------:R-:W0:Y:S01]  /*0a90*/  LDS.128 R20, [0x160] ;  /* 0x00016000ff147984 */ /* 0x000e220000000c00 */
[C---:B-1----:R-:W-:Y:S01]  /*0aa0*/  FFMA R49, R37.reuse, R28, R49 ;  /* 0x0000001c25317223 */ /* 0x042fe20000000031 */
[C---:B------:R-:W-:Y:S01]  /*0ab0*/  FFMA R50, R37.reuse, R29, R50 ;  /* 0x0000001d25327223 */ /* 0x040fe20000000032 */
[C---:B------:R-:W-:Y:S01]  /*0ac0*/  FFMA R39, R37.reuse, R30, R39 ;  /* 0x0000001e25277223 */ /* 0x040fe20000000027 */
[----:B------:R-:W-:Y:S01]  /*0ad0*/  FFMA R56, R37, R31, R56 ;  /* 0x0000001f25387223 */ /* 0x000fe20000000038 */
[----:B------:R-:W-:Y:S01]  /*0ae0*/  LDS R42, [R0.X4+0x698] ;  /* 0x00069800002a7984 */ /* 0x000fe20000004800 */
[----:B--2---:R-:W-:Y:S01]  /*0af0*/  FFMA R37, R32, R38, R59 ;  /* 0x0000002620257223 */ /* 0x004fe2000000003b */
[C---:B------:R-:W-:Y:S01]  /*0b00*/  FFMA R47, R38.reuse, R33, R47 ;  /* 0x00000021262f7223 */ /* 0x040fe2000000002f */
[C---:B------:R-:W-:Y:S01]  /*0b10*/  FFMA R45, R38.reuse, R34, R45 ;  /* 0x00000022262d7223 */ /* 0x040fe2000000002d */
[C---:B------:R-:W-:Y:S01]  /*0b20*/  FFMA R44, R38.reuse, R35, R44 ;  /* 0x00000023262c7223 */ /* 0x040fe2000000002c */
[C---:B---3--:R-:W-:Y:S01]  /*0b30*/  FFMA R57, R38.reuse, R8, R57 ;  /* 0x0000000826397223 */ /* 0x048fe20000000039 */
[C---:B------:R-:W-:Y:S01]  /*0b40*/  FFMA R54, R38.reuse, R9, R54 ;  /* 0x0000000926367223 */ /* 0x040fe20000000036 */
[C---:B------:R-:W-:Y:S01]  /*0b50*/  FFMA R53, R38.reuse, R10, R53 ;  /* 0x0000000a26357223 */ /* 0x040fe20000000035 */
[C---:B------:R-:W-:Y:S01]  /*0b60*/  FFMA R52, R38.reuse, R11, R52 ;  /* 0x0000000b26347223 */ /* 0x040fe20000000034 */
[----:B------:R-:W1:Y:S01]  /*0b70*/  LDS.128 R28, [0x150] ;  /* 0x00015000ff1c7984 */ /* 0x000e620000000c00 */
[C---:B----4-:R-:W-:Y:S01]  /*0b80*/  FFMA R55, R38.reuse, R12, R55 ;  /* 0x0000000c26377223 */ /* 0x050fe20000000037 */
[C---:B------:R-:W-:Y:S01]  /*0b90*/  FFMA R48, R38.reuse, R13, R48 ;  /* 0x0000000d26307223 */ /* 0x040fe20000000030 */
[C---:B------:R-:W-:Y:S01]  /*0ba0*/  FFMA R51, R38.reuse, R14, R51 ;  /* 0x0000000e26337223 */ /* 0x040fe20000000033 */
[----:B------:R-:W2:Y:S01]  /*0bb0*/  LDS.128 R32, [0x170] ;  /* 0x00017000ff207984 */ /* 0x000ea20000000c00 */
[----:B------:R-:W-:-:S03]  /*0bc0*/  FFMA R46, R38, R15, R46 ;  /* 0x0000000f262e7223 */ /* 0x000fc6000000002e */
[----:B------:R-:W3:Y:S01]  /*0bd0*/  LDS.128 R8, [0x180] ;  /* 0x00018000ff087984 */ /* 0x000ee20000000c00 */
[C---:B-----5:R-:W-:Y:S01]  /*0be0*/  FFMA R49, R38.reuse, R24, R49 ;  /* 0x0000001826317223 */ /* 0x060fe20000000031 */
[C---:B------:R-:W-:Y:S01]  /*0bf0*/  FFMA R50, R38.reuse, R25, R50 ;  /* 0x0000001926327223 */ /* 0x040fe20000000032 */
[C---:B------:R-:W-:Y:S01]  /*0c00*/  FFMA R39, R38.reuse, R26, R39 ;  /* 0x0000001a26277223 */ /* 0x040fe20000000027 */
[----:B------:R-:W-:Y:S01]  /*0c10*/  FFMA R38, R38, R27, R56 ;  /* 0x0000001b26267223 */ /* 0x000fe20000000038 */
[----:B------:R-:W4:Y:S04]  /*0c20*/  LDS.128 R12, [0x1a0] ;  /* 0x0001a000ff0c7984 */ /* 0x000f280000000c00 */
[----:B------:R-:W-:Y:S01]  /*0c30*/  LDS R56, [R0.X4+0x75c] ;  /* 0x00075c0000387984 */ /* 0x000fe20000004800 */
[----:B0-----:R-:W-:Y:S01]  /*0c40*/  FFMA R37, R16, R36, R37 ;  /* 0x0000002410257223 */ /* 0x001fe20000000025 */
[C---:B------:R-:W-:Y:S01]  /*0c50*/  FFMA R47, R36.reuse, R17, R47 ;  /* 0x00000011242f7223 */ /* 0x040fe2000000002f */
[C---:B------:R-:W-:Y:S01]  /*0c60*/  FFMA R45, R36.reuse, R18, R45 ;  /* 0x00000012242d7223 */ /* 0x040fe2000000002d */
[C---:B------:R-:W-:Y:S01]  /*0c70*/  FFMA R44, R36.reuse, R19, R44 ;  /* 0x00000013242c7223 */ /* 0x040fe2000000002c */
[C---:B------:R-:W-:Y:S01]  /*0c80*/  FFMA R57, R36.reuse, R20, R57 ;  /* 0x0000001424397223 */ /* 0x040fe20000000039 */
[C---:B------:R-:W-:Y:S01]  /*0c90*/  FFMA R54, R36.reuse, R21, R54 ;  /* 0x0000001524367223 */ /* 0x040fe20000000036 */
[C---:B------:R-:W-:Y:S01]  /*0ca0*/  FFMA R53, R36.reuse, R22, R53 ;  /* 0x0000001624357223 */ /* 0x040fe20000000035 */
[C---:B------:R-:W-:Y:S01]  /*0cb0*/  FFMA R52, R36.reuse, R23, R52 ;  /* 0x0000001724347223 */ /* 0x040fe20000000034 */
[----:B------:R-:W0:Y:S04]  /*0cc0*/  LDS.128 R16, [0x190] ;  /* 0x00019000ff107984 */ /* 0x000e280000000c00 */
[----:B------:R-:W5:Y:S04]  /*0cd0*/  LDS.128 R20, [0x1b0] ;  /* 0x0001b000ff147984 */ /* 0x000f680000000c00 */
[----:B------:R-:W5:Y:S01]  /*0ce0*/  LDS.128 R24, [0x1c0] ;  /* 0x0001c000ff187984 */ /* 0x000f620000000c00 */
[C---:B-1----:R-:W-:Y:S01]  /*0cf0*/  FFMA R55, R36.reuse, R28, R55 ;  /* 0x0000001c24377223 */ /* 0x042fe20000000037 */
[C---:B------:R-:W-:Y:S01]  /*0d00*/  FFMA R48, R36.reuse, R29, R48 ;  /* 0x0000001d24307223 */ /* 0x040fe20000000030 */
[C---:B------:R-:W-:Y:S01]  /*0d10*/  FFMA R51, R36.reuse, R30, R51 ;  /* 0x0000001e24337223 */ /* 0x040fe20000000033 */
[C---:B------:R-:W-:Y:S01]  /*0d20*/  FFMA R46, R36.reuse, R31, R46 ;  /* 0x0000001f242e7223 */ /* 0x040fe2000000002e */
[C---:B--2---:R-:W-:Y:S01]  /*0d30*/  FFMA R49, R36.reuse, R32, R49 ;  /* 0x0000002024317223 */ /* 0x044fe20000000031 */
[C---:B------:R-:W-:Y:S01]  /*0d40*/  FFMA R50, R36.reuse, R33, R50 ;  /* 0x0000002124327223 */ /* 0x040fe20000000032 */
[C---:B------:R-:W-:Y:S01]  /*0d50*/  FFMA R59, R36.reuse, R34, R39 ;  /* 0x00000022243b7223 */ /* 0x040fe20000000027 */
[----:B------:R-:W-:Y:S01]  /*0d60*/  FFMA R58, R36, R35, R38 ;  /* 0x00000023243a7223 */ /* 0x000fe20000000026 */
[----:B---3--:R-:W-:Y:S01]  /*0d70*/  FFMA R61, R8, R42, R37 ;  /* 0x0000002a083d7223 */ /* 0x008fe20000000025 */
[----:B------:R-:W1:Y:S01]  /*0d80*/  LDS.128 R28, [0x1e0] ;  /* 0x0001e000ff1c7984 */ /* 0x000e620000000c00 */
        /* <DEDUP_REMOVED lines=8> */
[C---:B------:R-:W-:Y:S01]  /*0e10*/  FFMA R52, R42.reuse, R15, R52 ;  /* 0x0000000f2a347223 */ /* 0x040fe20000000034 */
[C---:B0-----:R-:W-:Y:S01]  /*0e20*/  FFMA R55, R42.reuse, R16, R55 ;  /* 0x000000102a377223 */ /* 0x041fe20000000037 */
[C---:B------:R-:W-:Y:S01]  /*0e30*/  FFMA R48, R42.reuse, R17, R48 ;  /* 0x000000112a307223 */ /* 0x040fe20000000030 */
[C---:B------:R-:W-:Y:S01]  /*0e40*/  FFMA R51, R42.reuse, R18, R51 ;  /* 0x000000122a337223 */ /* 0x040fe20000000033 */
[C---:B------:R-:W-:Y:S01]  /*0e50*/  FFMA R46, R42.reuse, R19, R46 ;  /* 0x000000132a2e7223 */ /* 0x040fe2000000002e */
[C---:B-----5:R-:W-:Y:S01]  /*0e60*/  FFMA R49, R42.reuse, R20, R49 ;  /* 0x000000142a317223 */ /* 0x060fe20000000031 */
[C---:B------:R-:W-:Y:S01]  /*0e70*/  FFMA R50, R42.reuse, R21, R50 ;  /* 0x000000152a327223 */ /* 0x040fe20000000032 */
[C---:B------:R-:W-:Y:S01]  /*0e80*/  FFMA R9, R42.reuse, R22, R59 ;  /* 0x000000162a097223 */ /* 0x040fe2000000003b */
[----:B------:R-:W-:Y:S01]  /*0e90*/  FFMA R42, R42, R23, R58 ;  /* 0x000000172a2a7223 */ /* 0x000fe2000000003a */
[----:B------:R-:W-:Y:S01]  /*0ea0*/  FFMA R59, R24, R56, R61 ;  /* 0x00000038183b7223 */ /* 0x000fe2000000003d */
[C---:B------:R-:W-:Y:S01]  /*0eb0*/  FFMA R47, R56.reuse, R25, R47 ;  /* 0x00000019382f7223 */ /* 0x040fe2000000002f */
[C---:B------:R-:W-:Y:S01]  /*0ec0*/  FFMA R45, R56.reuse, R26, R45 ;  /* 0x0000001a382d7223 */ /* 0x040fe2000000002d */
[C---:B------:R-:W-:Y:S01]  /*0ed0*/  FFMA R44, R56.reuse, R27, R44 ;  /* 0x0000001b382c7223 */ /* 0x040fe2000000002c */
[C---:B-1----:R-:W-:Y:S01]  /*0ee0*/  FFMA R57, R56.reuse, R28, R57 ;  /* 0x0000001c38397223 */ /* 0x042fe20000000039 */
        /* <DEDUP_REMOVED lines=10> */
[----:B------:R-:W-:Y:S01]  /*0f90*/  FFMA R46, R56, R35, R46 ;  /* 0x00000023382e7223 */ /* 0x000fe2000000002e */
[----:B------:R-:W-:Y:S05]  /*0fa0*/  @P0 BRA `(.L_x_36) ;  /* 0xfffff2f000000947 */ /* 0x000fea000383ffff */
[----:B------:R-:W-:Y:S01]  /*0fb0*/  MOV R3, 0x4 ;  /* 0x0000000400037802 */ /* 0x000fe20000000f00 */
[----:B------:R-:W-:-:S04]  /*0fc0*/  IMAD R2, R40, 0x310, R43 ;  /* 0x0000031028027824 */ /* 0x000fc800078e022b */
        /* <DEDUP_REMOVED lines=18> */
.L_x_37:
        /* <DEDUP_REMOVED lines=9> */
.L_x_129:


//--------------------- .text.tvmgen_default_fused_nn_conv2d_add_nn_relu_10_kernel --------------------------
	.section	.text.tvmgen_default_fused_nn_conv2d_add_nn_relu_10_kernel,"ax",@progbits
	.sectionflags	@"SHF_BARRIERS=1"
	.sectioninfo	@"SHI_REGISTERS=56"
	.align	128
        .global         tvmgen_default_fused_nn_conv2d_add_nn_relu_10_kernel
        .type           tvmgen_default_fused_nn_conv2d_add_nn_relu_10_kernel,@function
        .size           tvmgen_default_fused_nn_conv2d_add_nn_relu_10_kernel,(.L_x_130 - tvmgen_default_fused_nn_conv2d_add_nn_relu_10_kernel)
        .other          tvmgen_default_fused_nn_conv2d_add_nn_relu_10_kernel,@"STO_CUDA_ENTRY STV_DEFAULT"
tvmgen_default_fused_nn_conv2d_add_nn_relu_10_kernel:
.text.tvmgen_default_fused_nn_conv2d_add_nn_relu_10_kernel:
[----:B------:R-:W-:Y:S02]  /*0000*/  MOV R1, c[0x0][0x28] ;  /* 0x00000a0000017a02 */ /* 0x000fe40000000f00 */
[----:B------:R-:W0:Y:S01]  /*0010*/  S2R R3, SR_TID.Z ;  /* 0x0000000000037919 */ /* 0x000e220000002300 */
[----:B------:R-:W-:Y:S01]  /*0020*/  MOV R2, RZ ;  /* 0x000000ff00027202 */ /* 0x000fe20000000f00 */
[----:B------:R-:W-:Y:S01]  /*0030*/  ULDC.64 UR4, c[0x0][0x118] ;  /* 0x0000460000047ab9 */ /* 0x000fe20000000a00 */
[----:B------:R-:W-:Y:S01]  /*0040*/  MOV R4, RZ ;  /* 0x000000ff00047202 */ /* 0x000fe20000000f00 */
[----:B------:R-:W1:Y:S01]  /*0050*/  S2R R25, SR_TID.Y ;  /* 0x0000000000197919 */ /* 0x000e620000002200 */
[----:B------:R-:W-:Y:S02]  /*0060*/  MOV R29, 0x90 ;  /* 0x00000090001d7802 */ /* 0x000fe40000000f00 */
[----:B------:R-:W-:Y:S01]  /*0070*/  MOV R27, RZ ;  /* 0x000000ff001b7202 */ /* 0x000fe20000000f00 */
[----:B------:R-:W2:Y:S01]  /*0080*/  S2R R15, SR_CTAID.Z ;  /* 0x00000000000f7919 */ /* 0x000ea20000002700 */
[----:B------:R-:W-:Y:S02]  /*0090*/  MOV R23, RZ ;  /* 0x000000ff00177202 */ /* 0x000fe40000000f00 */
[----:B------:R-:W-:-:S02]  /*00a0*/  MOV R37, RZ ;  /* 0x000000ff00257202 */ /* 0x000fc40000000f00 */
[----:B------:R-:W-:Y:S02]  /*00b0*/  MOV R41, RZ ;  /* 0x000000ff00297202 */ /* 0x000fe40000000f00 */
[----:B------:R-:W-:Y:S02]  /*00c0*/  MOV R43, RZ ;  /* 0x000000ff002b7202 */ /* 0x000fe40000000f00 */
[----:B------:R-:W-:Y:S02]  /*00d0*/  MOV R47, RZ ;  /* 0x000000ff002f7202 */ /* 0x000fe40000000f00 */
[----:B------:R-:W-:Y:S02]  /*00e0*/  MOV R49, RZ ;  /* 0x000000ff00317202 */ /* 0x000fe40000000f00 */
[----:B------:R-:W-:Y:S02]  /*00f0*/  MOV R51, RZ ;  /* 0x000000ff00337202 */ /* 0x000fe40000000f00 */
[----:B------:R-:W-:Y:S01]  /*0100*/  MOV R31, RZ ;  /* 0x000000ff001f7202 */ /* 0x000fe20000000f00 */
[----:B0-----:R-:W-:Y:S01]  /*0110*/  IMAD.HI R6, R3, -0x77777777, R2 ;  /* 0x8888888903067827 */ /* 0x001fe200078e0202 */
[----:B------:R-:W-:-:S02]  /*0120*/  MOV R45, RZ ;  /* 0x000000ff002d7202 */ /* 0x000fc40000000f00 */
[----:B------:R-:W-:Y:S01]  /*0130*/  MOV R53, RZ ;  /* 0x000000ff00357202 */ /* 0x000fe20000000f00 */
[C---:B-1----:R-:W-:Y:S01]  /*0140*/  IMAD.HI R0, R25.reuse, 0x66666667, RZ ;  /* 0x6666666719007827 */ /* 0x042fe200078e02ff */
[----:B------:R-:W-:Y:S02]  /*0150*/  SHF.R.U32.HI R9, RZ, 0x1f, R6 ;  /* 0x0000001fff097819 */ /* 0x000fe40000011606 */
[----:B------:R-:W-:Y:S01]  /*0160*/  LEA R28, R25, R25, 0x1 ;  /* 0x00000019191c7211 */ /* 0x000fe200078e08ff */
[----:B------:R-:W-:Y:S01]  /*0170*/  IMAD R29, R3, R29, 0x708 ;  /* 0x00000708031d7424 */ /* 0x000fe200078e021d */
[CC--:B------:R-:W-:Y:S01]  /*0180*/  LEA.HI.SX32 R11, R6.reuse, R9.reuse, 0x1c ;  /* 0x00000009060b7211 */ /* 0x0c0fe200078fe2ff */
[----:B------:R-:W-:Y:S01]  /*0190*/  IMAD R30, R25, 0x78, RZ ;  /* 0x00000078191e7824 */ /* 0x000fe200078e02ff */
[----:B------:R-:W-:Y:S02]  /*01a0*/  SHF.R.S32.HI R7, RZ, 0x1, R0 ;  /* 0x00000001ff077819 */ /* 0x000fe40000011400 */
[----:B------:R-:W-:Y:S01]  /*01b0*/  LEA.HI.SX32 R9, R6, R9, 0x1d ;  /* 0x0000000906097211 */ /* 0x000fe200078feaff */
[----:B------:R-:W-:Y:S01]  /*01c0*/  IMAD R5, R11, -0x1e, R3 ;  /* 0xffffffe20b057824 */ /* 0x000fe200078e0203 */
[----:B------:R-:W-:Y:S01]  /*01d0*/  LEA.HI R7, R0, R7, RZ, 0x1 ;  /* 0x0000000700077211 */ /* 0x000fe200078f08ff */
[----:B------:R-:W-:Y:S01]  /*01e0*/  IMAD.HI R0, R25, 0x2aaaaaab, RZ ;  /* 0x2aaaaaab19007827 */ /* 0x000fe200078e02ff */
[----:B--2---:R-:W-:-:S02]  /*01f0*/  LEA R15, R15, R3, 0x5 ;  /* 0x000000030f0f7211 */ /* 0x004fc400078e28ff */
[-C--:B------:R-:W-:Y:S01]  /*0200*/  IADD3 R7, R7, R3.reuse, RZ ;  /* 0x0000000307077210 */ /* 0x080fe20007ffe0ff */
[----:B------:R-:W-:Y:S01]  /*0210*/  IMAD.HI R4, R5, -0x77777777, R4 ;  /* 0x8888888905047827 */ /* 0x000fe200078e0204 */
[----:B------:R-:W-:Y:S02]  /*0220*/  LEA.HI R5, R0, R0, RZ, 0x1 ;  /* 0x0000000000057211 */ /* 0x000fe400078f08ff */
[----:B------:R-:W-:Y:S01]  /*0230*/  ISETP.GE.AND P2, PT, R7, 0x1e, PT ;  /* 0x0000001e0700780c */ /* 0x000fe20003f46270 */
[----:B------:R-:W-:Y:S01]  /*0240*/  IMAD.HI R6, R25, 0x55555556, RZ ;  /* 0x5555555619067827 */ /* 0x000fe200078e02ff */
[----:B------:R-:W-:Y:S02]  /*0250*/  SHF.R.U32.HI R13, RZ, 0x1f, R4 ;  /* 0x0000001fff0d7819 */ /* 0x000fe40000011604 */
[----:B------:R-:W-:Y:S01]  /*0260*/  IADD3 R5, R5, R3, RZ ;  /* 0x0000000305057210 */ /* 0x000fe20007ffe0ff */
[--C-:B------:R-:W-:Y:S01]  /*0270*/  IMAD R11, R11, 0x18800, R28.reuse ;  /* 0x000188000b0b7824 */ /* 0x100fe200078e021c */
[----:B------:R-:W-:Y:S01]  /*0280*/  LEA.HI R6, R6, R6, RZ, 0x1 ;  /* 0x0000000606067211 */ /* 0x000fe200078f08ff */
[----:B------:R-:W-:Y:S01]  /*0290*/  IMAD R0, R9, -0xf, R3 ;  /* 0xfffffff109007824 */ /* 0x000fe200078e0203 */
[----:B------:R-:W-:Y:S01]  /*02a0*/  LEA.HI.SX32 R13, R4, R13, 0x1d ;  /* 0x0000000d040d7211 */ /* 0x000fe200078feaff */
[----:B------:R-:W-:Y:S01]  /*02b0*/  IMAD R28, R3, 0xf, R28 ;  /* 0x0000000f031c7824 */ /* 0x000fe200078e021c */
[----:B------:R-:W-:Y:S01]  /*02c0*/  IADD3 R11, R11, -0xf, RZ ;  /* 0xfffffff10b0b7810 */ /* 0x000fe20007ffe0ff */
[----:B------:R-:W-:Y:S01]  /*02d0*/  IMAD R24, R6, -0x3, R25 ;  /* 0xfffffffd06187824 */ /* 0x000fe200078e0219 */
[----:B------:R-:W-:-:S02]  /*02e0*/  LEA R15, R15, R6, 0x1 ;  /* 0x000000060f0f7211 */ /* 0x000fc400078e08ff */
[----:B------:R-:W-:Y:S01]  /*02f0*/  ISETP.GE.AND P0, PT, R5, 0x20, PT ;  /* 0x000000200500780c */ /* 0x000fe20003f06270 */
[C---:B------:R-:W-:Y:S01]  /*0300*/  IMAD R26, R0.reuse, 0xe, R11 ;  /* 0x0000000e001a7824 */ /* 0x040fe200078e020b */
[----:B------:R-:W-:Y:S01]  /*0310*/  ISETP.GT.AND P1, PT, R0, RZ, PT ;  /* 0x000000ff0000720c */ /* 0x000fe20003f24270 */
[----:B------:R-:W-:Y:S01]  /*0320*/  IMAD R24, R15, 0x300, R24 ;  /* 0x000003000f187824 */ /* 0x000fe200078e0218 */
[----:B------:R-:W-:Y:S01]  /*0330*/  MOV R5, RZ ;  /* 0x000000ff00057202 */ /* 0x000fe20000000f00 */
[----:B------:R-:W-:Y:S01]  /*0340*/  IMAD R26, R13, 0xc4, R26 ;  /* 0x000000c40d1a7824 */ /* 0x000fe200078e021a */
[----:B------:R-:W-:Y:S01]  /*0350*/  MOV R15, RZ ;  /* 0x000000ff000f7202 */ /* 0x000fe20000000f00 */
[----:B------:R-:W-:Y:S01]  /*0360*/  CS2R R12, SRZ ;  /* 0x00000000000c7805 */ /* 0x000fe2000001ff00 */
[C---:B------:R-:W-:Y:S02]  /*0370*/  ISETP.LT.AND P0, PT, R25.reuse, 0x6, !P0 ;  /* 0x000000061900780c */ /* 0x040fe40004701270 */
[----:B------:R-:W-:-:S02]  /*0380*/  ISETP.LT.AND P2, PT, R25, 0x5, !P2 ;  /* 0x000000051900780c */ /* 0x000fc40005741270 */
[----:B------:R-:W-:-:S04]  /*0390*/  ISETP.GT.AND P1, PT, R25, RZ, P1 ;  /* 0x000000ff1900720c */ /* 0x000fc80000f24270 */
.L_x_43:
[----:B------:R-:W-:Y:S06]  /*03a0*/  BAR.SYNC.DEFER_BLOCKING 0x0 ;  /* 0x0000000000007b1d */ /* 0x000fec0000010000 */
[----:B------:R-:W-:Y:S01]  /*03b0*/  BSSY B0, `(.L_x_38) ;  /* 0x000000f000007945 */ /* 0x000fe20003800000 */
[----:B------:R-:W-:Y:S05]  /*03c0*/  @!P2 BRA `(.L_x_39) ;  /* 0x000000d00000a947 */ /* 0x000fea0003800000 */
[----:B------:R-:W-:Y:S01]  /*03d0*/  ISETP.GE.AND P3, PT, R0, 0x1, PT ;  /* 0x000000010000780c */ /* 0x000fe20003f66270 */
[----:B------:R-:W-:Y:S01]  /*03e0*/  IMAD R6, R27, 0x188, R26 ;  /* 0x000001881b067824 */ /* 0x000fe200078e021a */
[----:B------:R-:W-:Y:S02]  /*03f0*/  MOV R7, 0x4 ;  /* 0x0000000400077802 */ /* 0x000fe40000000f00 */
[----:B------:R-:W-:-:S02]  /*0400*/  MOV R11, RZ ;  /* 0x000000ff000b7202 */ /* 0x000fc40000000f00 */
[----:B------:R-:W-:Y:S01]  /*0410*/  MOV R9, RZ ;  /* 0x000000ff00097202 */ /* 0x000fe20000000f00 */
[----:B------:R-:W-:Y:S01]  /*0420*/  IMAD.WIDE R6, R6, R7, c[0x0][0x168] ;  /* 0x00005a0006067625 */ /* 0x000fe200078e0207 */
[----:B------:R-:W-:-:S04]  /*0430*/  MOV R17, RZ ;  /* 0x000000ff00117202 */ /* 0x000fc80000000f00 */
[----:B------:R-:W2:Y:S04]  /*0440*/  @P1 LDG.E.CONSTANT R11, [R6.64] ;  /* 0x00000004060b1981 */ /* 0x000ea8000c1e9900 */
[----:B------:R-:W3:Y:S04]  /*0450*/  @P3 LDG.E.CONSTANT R9, [R6.64+0x4] ;  /* 0x0000040406093981 */ /* 0x000ee8000c1e9900 */
[----:B------:R-:W4:Y:S04]  /*0460*/  @P3 LDG.E.CONSTANT R17, [R6.64+0x8] ;  /* 0x0000080406113981 */ /* 0x000f28000c1e9900 */
[----:B--2---:R0:W-:Y:S04]  /*0470*/  STS [R28.X4], R11 ;  /* 0x0000000b1c007388 */ /* 0x0041e80000004800 */
[----:B---3--:R0:W-:Y:S04]  /*0480*/  STS [R28.X4+0x4], R9 ;  /* 0x000004091c007388 */ /* 0x0081e80000004800 */
[----:B----4-:R0:W-:Y:S02]  /*0490*/  STS [R28.X4+0x8], R17 ;  /* 0x000008111c007388 */ /* 0x0101e40000004800 */
.L_x_39:
[----:B------:R-:W-:Y:S05]  /*04a0*/  BSYNC B0 ;  /* 0x0000000000007941 */ /* 0x000fea0003800000 */
.L_x_38:
[----:B------:R-:W-:Y:S01]  /*04b0*/  BSSY B0, `(.L_x_40) ;  /* 0x0000011000007945 */ /* 0x000fe20003800000 */
[----:B------:R-:W-:Y:S05]  /*04c0*/  @!P0 BRA `(.L_x_41) ;  /* 0x000000f000008947 */ /* 0x000fea0003800000 */
[----:B------:R-:W-:Y:S01]  /*04d0*/  IMAD R6, R27, 0x3, R24 ;  /* 0x000000031b067824 */ /* 0x000fe200078e0218 */
[----:B------:R-:W-:-:S03]  /*04e0*/  MOV R7, 0x4 ;  /* 0x0000000400077802 */ /* 0x000fc60000000f00 */
[----:B------:R-:W-:-:S04]  /*04f0*/  IMAD R6, R6, 0x6, RZ ;  /* 0x0000000606067824 */ /* 0x000fc800078e02ff */
[----:B------:R-:W-:-:S05]  /*0500*/  IMAD.WIDE R6, R6, R7, c[0x0][0x170] ;  /* 0x00005c0006067625 */ /* 0x000fca00078e0207 */
[----:B------:R-:W2:Y:S04]  /*0510*/  LDG.E.CONSTANT R8, [R6.64] ;  /* 0x0000000406087981 */ /* 0x000ea8000c1e9900 */
[----:B0-----:R-:W2:Y:S04]  /*0520*/  LDG.E.CONSTANT R9, [R6.64+0x4] ;  /* 0x0000040406097981 */ /* 0x001ea8000c1e9900 */
[----:B------:R-:W3:Y:S04]  /*0530*/  LDG.E.CONSTANT R10, [R6.64+0x8] ;  /* 0x00000804060a7981 */ /* 0x000ee8000c1e9900 */
[----:B------:R-:W3:Y:S04]  /*0540*/  LDG.E.CONSTANT R11, [R6.64+0xc] ;  /* 0x00000c04060b7981 */ /* 0x000ee8000c1e9900 */
[----:B------:R-:W4:Y:S04]  /*0550*/  LDG.E.CONSTANT R16, [R6.64+0x10] ;  /* 0x0000100406107981 */ /* 0x000f28000c1e9900 */
[----:B------:R-:W4:Y:S01]  /*0560*/  LDG.E.CONSTANT R17, [R6.64+0x14] ;  /* 0x0000140406117981 */ /* 0x000f22000c1e9900 */
[----:B------:R-:W-:-:S04]  /*0570*/  IMAD R4, R3, 0x6, R25 ;  /* 0x0000000603047824 */ /* 0x000fc800078e0219 */
[----:B------:R-:W-:-:S05]  /*0580*/  IMAD R4, R4, 0x6, RZ ;  /* 0x0000000604047824 */ /* 0x000fca00078e02ff */
[----:B--2---:R0:W-:Y:S04]  /*0590*/  STS.64 [R4.X4+0x708], R8 ;  /* 0x0007080804007388 */ /* 0x0041e80000004a00 */
[----:B---3--:R0:W-:Y:S04]  /*05a0*/  STS.64 [R4.X4+0x710], R10 ;  /* 0x0007100a04007388 */ /* 0x0081e80000004a00 */
[----:B----4-:R0:W-:Y:S02]  /*05b0*/  STS.64 [R4.X4+0x718], R16 ;  /* 0x0007181004007388 */ /* 0x0101e40000004a00 */
.L_x_41:
[----:B------:R-:W-:Y:S05]  /*05c0*/  BSYNC B0 ;  /* 0x0000000000007941 */ /* 0x000fea0003800000 */
.L_x_40:
[----:B------:R-:W-:Y:S01]  /*05d0*/  BAR.SYNC.DEFER_BLOCKING 0x0 ;  /* 0x0000000000007b1d */ /* 0x000fe20000010000 */
[----:B------:R-:W-:-:S04]  /*05e0*/  IADD3 R27, R27, 0x1, RZ ;  /* 0x000000011b1b7810 */ /* 0x000fc80007ffe0ff */
[----:B------:R-:W-:Y:S01]  /*05f0*/  ISETP.NE.AND P3, PT, R27, 0x100, PT ;  /* 0x000001001b00780c */ /* 0x000fe20003f65270 */
[----:B------:R-:W-:Y:S04]  /*0600*/  LDS.64 R38, [R29] ;  /* 0x000000001d267984 */ /* 0x000fe80000000a00 */
[----:B------:R-:W1:Y:S04]  /*0610*/  LDS.64 R32, [R30+0x10] ;  /* 0x000010001e207984 */ /* 0x000e680000000a00 */
[----:B------:R-:W2:Y:S04]  /*0620*/  LDS.64 R6, [R30] ;  /* 0x000000001e067984 */ /* 0x000ea80000000a00 */
[----:B------:R-:W3:Y:S04]  /*0630*/  LDS.64 R20, [R30+0x8] ;  /* 0x000008001e147984 */ /* 0x000ee80000000a00 */
[----:B------:R-:W4:Y:S04]  /*0640*/  LDS.64 R18, [R30+0x18] ;  /* 0x000018001e127984 */ /* 0x000f280000000a00 */
[----:B0-----:R-:W0:Y:S04]  /*0650*/  LDS.64 R10, [R30+0x20] ;  /* 0x000020001e0a7984 */ /* 0x001e280000000a00 */
[----:B------:R-:W5:Y:S04]  /*0660*/  LDS.64 R16, [R30+0x28] ;  /* 0x000028001e107984 */ /* 0x000f680000000a00 */
[----:B------:R-:W5:Y:S04]  /*0670*/  LDS.64 R34, [R30+0x30] ;  /* 0x000030001e227984 */ /* 0x000f680000000a00 */
[----:B------:R-:W5:Y:S01]  /*0680*/  LDS.64 R8, [R29+0x48] ;  /* 0x000048001d087984 */ /* 0x000f620000000a00 */
[C---:B-1----:R-:W-:Y:S01]  /*0690*/  FFMA R22, R38.reuse, R32, R41 ;  /* 0x0000002026167223 */ /* 0x042fe20000000029 */
[C---:B--2---:R-:W-:Y:S01]  /*06a0*/  FFMA R4, R38.reuse, R6, R23 ;  /* 0x0000000626047223 */ /* 0x044fe20000000017 */
[----:B---3--:R-:W-:-:S02]  /*06b0*/  FFMA R14, R38, R20, R37 ;  /* 0x00000014260e7223 */ /* 0x008fc40000000025 */
[----:B------:R-:W-:Y:S02]  /*06c0*/  FFMA R37, R39, R33, R22 ;  /* 0x0000002127257223 */ /* 0x000fe40000000016 */
[----:B------:R-:W1:Y:S01]  /*06d0*/  LDS.64 R22, [R29+0x8] ;  /* 0x000008001d167984 */ /* 0x000e620000000a00 */
[C---:B----4-:R-:W-:Y:S01]  /*06e0*/  FFMA R36, R38.reuse, R18, R43 ;  /* 0x0000001226247223 */ /* 0x050fe2000000002b */
[----:B0-----:R-:W-:-:S03]  /*06f0*/  FFMA R40, R38, R10, R47 ;  /* 0x0000000a26287223 */ /* 0x001fc6000000002f */
[C---:B------:R-:W-:Y:S01]  /*0700*/  FFMA R47, R39.reuse, R19, R36 ;  /* 0x00000013272f7223 */ /* 0x040fe20000000024 */
[C---:B-----5:R-:W-:Y:S01]  /*0710*/  FFMA R42, R38.reuse, R16, R49 ;  /* 0x00000010262a7223 */ /* 0x060fe20000000031 */
[C---:B------:R-:W-:Y:S01]  /*0720*/  FFMA R49, R39.reuse, R21, R14 ;  /* 0x0000001527317223 */ /* 0x040fe2000000000e */
[C---:B------:R-:W-:Y:S01]  /*0730*/  FFMA R43, R39.reuse, R11, R40 ;  /* 0x0000000b272b7223 */ /* 0x040fe20000000028 */
[----:B------:R-:W-:Y:S01]  /*0740*/  FFMA R38, R38, R34, R51 ;  /* 0x0000002226267223 */ /* 0x000fe20000000033 */
[C---:B------:R-:W-:Y:S01]  /*0750*/  FFMA R51, R39.reuse, R7, R4 ;  /* 0x0000000727337223 */ /* 0x040fe20000000004 */
[C---:B------:R-:W-:Y:S01]  /*0760*/  FFMA R41, R39.reuse, R17, R42 ;  /* 0x0000001127297223 */ /* 0x040fe2000000002a */
[-C--:B------:R-:W-:Y:S01]  /*0770*/  FFMA R6, R6, R8.reuse, R5 ;  /* 0x0000000806067223 */ /* 0x080fe20000000005 */
[----:B------:R-:W-:Y:S01]  /*0780*/  FFMA R39, R39, R35, R38 ;  /* 0x0000002327277223 */ /* 0x000fe20000000026 */
[----:B------:R-:W0:Y:S01]  /*0790*/  LDS.64 R4, [R29+0x50] ;  /* 0x000050001d047984 */ /* 0x000e220000000a00 */
[-C--:B------:R-:W-:Y:S01]  /*07a0*/  FFMA R14, R20, R8.reuse, R13 ;  /* 0x00000008140e7223 */ /* 0x080fe2000000000d */
[-C--:B------:R-:W-:Y:S01]  /*07b0*/  FFMA R36, R32, R8.reuse, R15 ;  /* 0x0000000820247223 */ /* 0x080fe2000000000f */
[-C--:B------:R-:W-:Y:S01]  /*07c0*/  FFMA R38, R18, R8.reuse, R31 ;  /* 0x0000000812267223 */ /* 0x080fe2000000001f */
[-C--:B------:R-:W-:Y:S01]  /*07d0*/  FFMA R40, R10, R8.reuse, R45 ;  /* 0x000000080a287223 */ /* 0x080fe2000000002d */
[-C--:B------:R-:W-:Y:S01]  /*07e0*/  FFMA R42, R16, R8.reuse, R53 ;  /* 0x00000008102a7223 */ /* 0x080fe20000000035 */
[----:B------:R-:W-:Y:S01]  /*07f0*/  FFMA R8, R34, R8, R12 ;  /* 0x0000000822087223 */ /* 0x000fe2000000000c */
[-C--:B------:R-:W-:Y:S01]  /*0800*/  FFMA R31, R21, R9.reuse, R14 ;  /* 0x00000009151f7223 */ /* 0x080fe2000000000e */
[----:B------:R-:W2:Y:S01]  /*0810*/  LDS.64 R12, [R30+0x38] ;  /* 0x000038001e0c7984 */ /* 0x000ea20000000a00 */
[-C--:B------:R-:W-:Y:S01]  /*0820*/  FFMA R15, R7, R9.reuse, R6 ;  /* 0x00000009070f7223 */ /* 0x080fe20000000006 */
[-C--:B------:R-:W-:Y:S01]  /*0830*/  FFMA R21, R19, R9.reuse, R38 ;  /* 0x0000000913157223 */ /* 0x080fe20000000026 */
[-C--:B------:R-:W-:Y:S01]  /*0840*/  FFMA R33, R33, R9.reuse, R36 ;  /* 0x0000000921217223 */ /* 0x080fe20000000024 */
[-C--:B------:R-:W-:Y:S01]  /*0850*/  FFMA R19, R11, R9.reuse, R40 ;  /* 0x000000090b137223 */ /* 0x080fe20000000028 */
[-C--:B------:R-:W-:Y:S01]  /*0860*/  FFMA R17, R17, R9.reuse, R42 ;  /* 0x0000000911117223 */ /* 0x080fe2000000002a */
[----:B------:R-:W-:Y:S01]  /*0870*/  FFMA R35, R35, R9, R8 ;  /* 0x0000000923237223 */ /* 0x000fe20000000008 */
[----:B------:R-:W-:Y:S04]  /*0880*/  LDS.64 R52, [R30+0x40] ;  /* 0x000040001e347984 */ /* 0x000fe80000000a00 */
[----:B------:R-:W3:Y:S01]  /*0890*/  LDS.64 R6, [R29+0x10] ;  /* 0x000010001d067984 */ /* 0x000ee20000000a00 */
[-C--:B-1----:R-:W-:Y:S01]  /*08a0*/  FFMA R14, R18, R22.reuse, R37 ;  /* 0x00000016120e7223 */ /* 0x082fe20000000025 */
[----:B------:R-:W-:-:S02]  /*08b0*/  FFMA R42, R32, R22, R49 ;  /* 0x00000016202a7223 */ /* 0x000fc40000000031 */
[----:B------:R-:W1:Y:S01]  /*08c0*/  LDS.64 R8, [R29+0x58] ;  /* 0x000058001d087984 */ /* 0x000e620000000a00 */
[----:B------:R-:W-:-:S03]  /*08d0*/  FFMA R11, R20, R22, R51 ;  /* 0x00000016140b7223 */ /* 0x000fc60000000033 */
[----:B------:R-:W4:Y:S04]  /*08e0*/  LDS.64 R36, [R30+0x48] ;  /* 0x000048001e247984 */ /* 0x000f280000000a00 */
[----:B------:R-:W-:Y:S04]  /*08f0*/  LDS.64 R48, [R30+0x58] ;  /* 0x000058001e307984 */ /* 0x000fe80000000a00 */
[----:B------:R-:W-:Y:S01]  /*0900*/  LDS.64 R50, [R30+0x60] ;  /* 0x000060001e327984 */ /* 0x000fe20000000a00 */
[-C--:B0-----:R-:W-:Y:S01]  /*0910*/  FFMA R44, R32, R4.reuse, R31 ;  /* 0x00000004202c7223 */ /* 0x081fe2000000001f */
[----:B------:R-:W-:Y:S01]  /*0920*/  FFMA R32, R18, R4, R33 ;  /* 0x0000000412207223 */ /* 0x000fe20000000021 */
[----:B------:R-:W-:Y:S01]  /*0930*/  FFMA R18, R10, R22, R47 ;  /* 0x000000160a127223 */ /* 0x000fe2000000002f */
[----:B------:R-:W-:Y:S01]  /*0940*/  FFMA R15, R20, R4, R15 ;  /* 0x00000004140f7223 */ /* 0x000fe2000000000f */
[----:B------:R-:W0:Y:S01]  /*0950*/  LDS.64 R46, [R30+0x50] ;  /* 0x000050001e2e7984 */ /* 0x000e220000000a00 */
[C---:B------:R-:W-:Y:S01]  /*0960*/  FFMA R20, R16.reuse, R22, R43 ;  /* 0x0000001610147223 */ /* 0x040fe2000000002b */
[----:B------:R-:W-:Y:S01]  /*0970*/  FFMA R40, R16, R4, R19 ;  /* 0x0000000410287223 */ /* 0x000fe20000000013 */
[C---:B------:R-:W-:Y:S01]  /*0980*/  FFMA R16, R34.reuse, R22, R41 ;  /* 0x0000001622107223 */ /* 0x040fe20000000029 */
[-C--:B------:R-:W-:Y:S01]  /*0990*/  FFMA R34, R34, R4.reuse, R17 ;  /* 0x0000000422227223 */ /* 0x080fe20000000011 */
[----:B------:R-:W-:Y:S01]  /*09a0*/  FFMA R38, R10, R4, R21 ;  /* 0x000000040a267223 */ /* 0x000fe20000000015 */
[----:B--2---:R-:W-:Y:S01]  /*09b0*/  FFMA R17, R23, R13, R11 ;  /* 0x0000000d17117223 */ /* 0x004fe2000000000b */
[----:B------:R-:W-:Y:S01]  /*09c0*/  FFMA R22, R22, R12, R39 ;  /* 0x0000000c16167223 */ /* 0x000fe20000000027 */
[----:B------:R-:W2:Y:S01]  /*09d0*/  LDS.64 R10, [R30+0x68] ;  /* 0x000068001e0a7984 */ /* 0x000ea20000000a00 */
[----:B------:R-:W-:Y:S01]  /*09e0*/  FFMA R4, R12, R4, R35 ;  /* 0x000000040c047223 */ /* 0x000fe20000000023 */
[----:B------:R-:W-:-:S02]  /*09f0*/  FFMA R15, R13, R5, R15 ;  /* 0x000000050d0f7223 */ /* 0x000fc4000000000f */
[----:B------:R-:W5:Y:S01]  /*0a00*/  LDS.64 R12, [R30+0x70] ;  /* 0x000070001e0c7984 */ /* 0x000f620000000a00 */
[-C--:B---3--:R-:W-:Y:S01]  /*0a10*/  FFMA R31, R6, R52.reuse, R17 ;  /* 0x00000034061f7223 */ /* 0x088fe20000000011 */
[C---:B------:R-:W-:Y:S01]  /*0a20*/  FFMA R17, R53.reuse, R5, R44 ;  /* 0x0000000535117223 */ /* 0x040fe2000000002c */
[----:B-1----:R-:W-:Y:S01]  /*0a30*/  FFMA R52, R8, R52, R15 ;  /* 0x0000003408347223 */ /* 0x002fe2000000000f */
[C---:B------:R-:W-:Y:S01]  /*0a40*/  FFMA R15, R53.reuse, R23, R42 ;  /* 0x00000017350f7223 */ /* 0x040fe2000000002a */
[C---:B------:R-:W-:Y:S02]  /*0a50*/  FFMA R31, R53.reuse, R7, R31 ;  /* 0x00000007351f7223 */ /* 0x040fe4000000001f */
[----:B------:R-:W-:Y:S01]  /*0a60*/  FFMA R53, R53, R9, R52 ;  /* 0x0000000935357223 */ /* 0x000fe20000000034 */
[-C--:B----4-:R-:W-:Y:S01]  /*0a70*/  FFMA R42, R6, R36.reuse, R15 ;  /* 0x00000024062a7223 */ /* 0x090fe2000000000f */
[----:B------:R-:W-:Y:S01]  /*0a80*/  FFMA R36, R8, R36, R17 ;  /* 0x0000002408247223 */ /* 0x000fe20000000011 */
[C---:B------:R-:W-:Y:S01]  /*0a90*/  FFMA R15, R37.reuse, R23, R14 ;  /* 0x00000017250f7223 */ /* 0x040fe2000000000e */
[C---:B------:R-:W-:Y:S01]  /*0aa0*/  FFMA R17, R37.reuse, R5, R32 ;  /* 0x0000000525117223 */ /* 0x040fe20000000020 */
[C---:B------:R-:W-:Y:S01]  /*0ab0*/  FFMA R35, R37.reuse, R7, R42 ;  /* 0x0000000725237223 */ /* 0x040fe2000000002a */
[----:B------:R-:W-:Y:S01]  /*0ac0*/  FFMA R37, R37, R9, R36 ;  /* 0x0000000925257223 */ /* 0x000fe20000000024 */
[----:B------:R-:W-:Y:S01]  /*0ad0*/  LDS.64 R32, [R30+0x78] ;  /* 0x000078001e207984 */ /* 0x000fe20000000a00 */
[-C--:B0-----:R-:W-:Y:S01]  /*0ae0*/  FFMA R14, R6, R46.reuse, R15 ;  /* 0x0000002e060e7223 */ /* 0x081fe2000000000f */
[----:B------:R-:W-:Y:S01]  /*0af0*/  FFMA R46, R8, R46, R17 ;  /* 0x0000002e082e7223 */ /* 0x000fe20000000011 */
[C---:B------:R-:W-:Y:S01]  /*0b00*/  FFMA R15, R47.reuse, R23, R18 ;  /* 0x000000172f0f7223 */ /* 0x040fe20000000012 */
[C---:B------:R-:W-:Y:S01]  /*0b10*/  FFMA R17, R47.reuse, R5, R38 ;  /* 0x000000052f117223 */ /* 0x040fe20000000026 */
[----:B------:R-:W-:Y:S01]  /*0b20*/  FFMA R39, R47, R7, R14 ;  /* 0x000000072f277223 */ /* 0x000fe2000000000e */
[----:B------:R-:W-:Y:S01]  /*0b30*/  LDS.64 R18, [R30+0x90] ;  /* 0x000090001e127984 */ /* 0x000fe20000000a00 */
[-C--:B------:R-:W-:Y:S01]  /*0b40*/  FFMA R14, R6, R48.reuse, R15 ;  /* 0x00000030060e7223 */ /* 0x080fe2000000000f */
        /* <DEDUP_REMOVED lines=10> */
[C---:B--2---:R-:W-:Y:S01]  /*0bf0*/  FFMA R23, R11.reuse, R23, R22 ;  /* 0x000000170b177223 */ /* 0x044fe20000000016 */
[-C--:B------:R-:W-:Y:S01]  /*0c00*/  FFMA R14, R6, R10.reuse, R15 ;  /* 0x0000000a060e7223 */ /* 0x080fe2000000000f */
[C---:B------:R-:W-:Y:S01]  /*0c10*/  FFMA R5, R11.reuse, R5, R4 ;  /* 0x000000050b057223 */ /* 0x040fe20000000004 */
[----:B------:R-:W-:Y:S01]  /*0c20*/  FFMA R36, R8, R10, R17 ;  /* 0x0000000a08247223 */ /* 0x000fe20000000011 */
[----:B-----5:R-:W-:Y:S01]  /*0c30*/  FFMA R6, R6, R12, R23 ;  /* 0x0000000c06067223 */ /* 0x020fe20000000017 */
[C---:B------:R-:W-:Y:S01]  /*0c40*/  FFMA R45, R11.reuse, R7, R14 ;  /* 0x000000070b2d7223 */ /* 0x040fe2000000000e */
[----:B------:R-:W-:Y:S01]  /*0c50*/  FFMA R8, R12, R8, R5 ;  /* 0x000000080c087223 */ /* 0x000fe20000000005 */
[----:B------:R-:W-:Y:S01]  /*0c60*/  FFMA R36, R11, R9, R36 ;  /* 0x000000090b247223 */ /* 0x000fe20000000024 */
[----:B------:R-:W-:Y:S01]  /*0c70*/  LDS.64 R22, [R30+0x80] ;  /* 0x000080001e167984 */ /* 0x000fe20000000a00 */
[----:B------:R-:W-:Y:S01]  /*0c80*/  FFMA R12, R7, R13, R6 ;  /* 0x0000000d070c7223 */ /* 0x000fe20000000006 */
[-C--:B------:R-:W-:Y:S01]  /*0c90*/  FFMA R47, R47, R9.reuse, R46 ;  /* 0x000000092f2f7223 */ /* 0x080fe2000000002e */
[-C--:B------:R-:W-:Y:S01]  /*0ca0*/  FFMA R49, R49, R9.reuse, R48 ;  /* 0x0000000931317223 */ /* 0x080fe20000000030 */
[----:B------:R-:W0:Y:S01]  /*0cb0*/  LDS.64 R10, [R29+0x18] ;  /* 0x000018001d0a7984 */ /* 0x000e220000000a00 */
[-C--:B------:R-:W-:Y:S01]  /*0cc0*/  FFMA R51, R51, R9.reuse, R50 ;  /* 0x0000000933337223 */ /* 0x080fe20000000032 */
[----:B------:R-:W-:-:S02]  /*0cd0*/  FFMA R9, R13, R9, R8 ;  /* 0x000000090d097223 */ /* 0x000fc40000000008 */
[----:B------:R-:W1:Y:S04]  /*0ce0*/  LDS.64 R16, [R30+0x98] ;  /* 0x000098001e107984 */ /* 0x000e680000000a00 */
[----:B------:R-:W2:Y:S04]  /*0cf0*/  LDS.64 R14, [R30+0xa0] ;  /* 0x0000a0001e0e7984 */ /* 0x000ea80000000a00 */
[----:B------:R-:W3:Y:S04]  /*0d00*/  LDS.64 R4, [R30+0xa8] ;  /* 0x0000a8001e047984 */ /* 0x000ee80000000a00 */
[----:B------:R-:W4:Y:S04]  /*0d10*/  LDS.64 R6, [R29+0x60] ;  /* 0x000060001d067984 */ /* 0x000f280000000a00 */
[----:B------:R-:W-:Y:S01]  /*0d20*/  LDS R48, [R30+0x384] ;  /* 0x000384001e307984 */ /* 0x000fe20000000800 */
[C---:B0-----:R-:W-:Y:S01]  /*0d30*/  FFMA R34, R10.reuse, R32, R31 ;  /* 0x000000200a227223 */ /* 0x041fe2000000001f */
        /* <DEDUP_REMOVED lines=10> */
[----:B---3--:R-:W-:Y:S01]  /*0de0*/  FFMA R12, R10, R4, R12 ;  /* 0x000000040a0c7223 */ /* 0x008fe2000000000c */
[----:B------:R-:W-:-:S03]  /*0df0*/  FFMA R39, R11, R15, R44 ;  /* 0x0000000f0b277223 */ /* 0x000fc6000000002c */
[----:B------:R-:W-:Y:S01]  /*0e00*/  FFMA R31, R11, R5, R12 ;  /* 0x000000050b1f7223 */ /* 0x000fe2000000000c */
[-C--:B----4-:R-:W-:Y:S01]  /*0e10*/  FFMA R8, R22, R6.reuse, R37 ;  /* 0x0000000616087223 */ /* 0x090fe20000000025 */
[----:B------:R-:W0:Y:S01]  /*0e20*/  LDS.64 R10, [R29+0x68] ;  /* 0x000068001d0a7984 */ /* 0x000e220000000a00 */
[-C--:B------:R-:W-:Y:S01]  /*0e30*/  FFMA R42, R16, R6.reuse, R51 ;  /* 0x00000006102a7223 */ /* 0x080fe20000000033 */
[-C--:B------:R-:W-:Y:S01]  /*0e40*/  FFMA R40, R18, R6.reuse, R49 ;  /* 0x0000000612287223 */ /* 0x080fe20000000031 */
[-C--:B------:R-:W-:Y:S01]  /*0e50*/  FFMA R51, R23, R7.reuse, R8 ;  /* 0x0000000717337223 */ /* 0x080fe20000000008 */
[----:B------:R-:W1:Y:S01]  /*0e60*/  LDS.64 R12, [R29+0x20] ;  /* 0x000020001d0c7984 */ /* 0x000e620000000a00 */
[-C--:B------:R-:W-:Y:S01]  /*0e70*/  FFMA R36, R14, R6.reuse, R36 ;  /* 0x000000060e247223 */ /* 0x080fe20000000024 */
[-C--:B------:R-:W-:Y:S01]  /*0e80*/  FFMA R32, R32, R6.reuse, R53 ;  /* 0x0000000620207223 */ /* 0x080fe20000000035 */
[-C--:B------:R-:W-:Y:S01]  /*0e90*/  FFMA R38, R20, R6.reuse, R47 ;  /* 0x0000000614267223 */ /* 0x080fe2000000002f */
[----:B------:R-:W2:Y:S01]  /*0ea0*/  LDS R23, [R30+0xb0] ;  /* 0x0000b0001e177984 */ /* 0x000ea20000000800 */
[-C--:B------:R-:W-:Y:S01]  /*0eb0*/  FFMA R49, R19, R7.reuse, R40 ;  /* 0x0000000713317223 */ /* 0x080fe20000000028 */
[----:B------:R-:W-:Y:S01]  /*0ec0*/  FFMA R6, R4, R6, R9 ;  /* 0x0000000604067223 */ /* 0x000fe20000000009 */
[-C--:B------:R-:W-:Y:S01]  /*0ed0*/  FFMA R19, R15, R7.reuse, R36 ;  /* 0x000000070f137223 */ /* 0x080fe20000000024 */
[----:B------:R-:W-:Y:S01]  /*0ee0*/  LDS.64 R8, [R29+0x28] ;  /* 0x000028001d087984 */ /* 0x000fe20000000a00 */
[-C--:B------:R-:W-:Y:S01]  /*0ef0*/  FFMA R47, R17, R7.reuse, R42 ;  /* 0x00000007112f7223 */ /* 0x080fe2000000002a */
[-C--:B------:R-:W-:Y:S01]  /*0f00*/  FFMA R33, R33, R7.reuse, R32 ;  /* 0x0000000721217223 */ /* 0x080fe20000000020 */
[-C--:B------:R-:W-:Y:S01]  /*0f10*/  FFMA R21, R21, R7.reuse, R38 ;  /* 0x0000000715157223 */ /* 0x080fe20000000026 */
[----:B------:R-:W3:Y:S01]  /*0f20*/  LDS.64 R36, [R30+0x388] ;  /* 0x000388001e247984 */ /* 0x000ee20000000a00 */
[----:B------:R-:W-:-:S03]  /*0f30*/  FFMA R17, R5, R7, R6 ;  /* 0x0000000705117223 */ /* 0x000fc60000000006 */
[----:B------:R-:W4:Y:S01]  /*0f40*/  LDS.64 R6, [R29+0x70] ;  /* 0x000070001d067984 */ /* 0x000f220000000a00 */
[-C--:B0-----:R-:W-:Y:S01]  /*0f50*/  FFMA R15, R22, R10.reuse, R33 ;  /* 0x0000000a160f7223 */ /* 0x081fe20000000021 */
[-C--:B------:R-:W-:Y:S01]  /*0f60*/  FFMA R33, R20, R10.reuse, R51 ;  /* 0x0000000a14217223 */ /* 0x080fe20000000033 */
[-C--:B------:R-:W-:Y:S01]  /*0f70*/  FFMA R52, R18, R10.reuse, R21 ;  /* 0x0000000a12347223 */ /* 0x080fe20000000015 */
[----:B------:R-:W-:Y:S01]  /*0f80*/  FFMA R38, R4, R10, R19 ;  /* 0x0000000a04267223 */ /* 0x000fe20000000013 */
[-C--:B-1----:R-:W-:Y:S01]  /*0f90*/  FFMA R50, R20, R12.reuse, R45 ;  /* 0x0000000c14327223 */ /* 0x082fe2000000002d */
[-C--:B------:R-:W-:Y:S01]  /*0fa0*/  FFMA R5, R22, R12.reuse, R34 ;  /* 0x0000000c16057223 */ /* 0x080fe20000000022 */
[----:B------:R-:W0:Y:S01]  /*0fb0*/  LDS.64 R20, [R30+0x390] ;  /* 0x000390001e147984 */ /* 0x000e220000000a00 */
[-C--:B------:R-:W-:Y:S01]  /*0fc0*/  FFMA R32, R14, R12.reuse, R35 ;  /* 0x0000000c0e207223 */ /* 0x080fe20000000023 */
[----:B------:R-:W-:Y:S01]  /*0fd0*/  FFMA R44, R18, R12, R43 ;  /* 0x0000000c122c7223 */ /* 0x000fe2000000002b */
[-C--:B------:R-:W-:Y:S01]  /*0fe0*/  FFMA R46, R16, R10.reuse, R49 ;  /* 0x0000000a102e7223 */ /* 0x080fe20000000031 */
[----:B------:R-:W1:Y:S01]  /*0ff0*/  LDS.64 R34, [R30+0x398] ;  /* 0x000398001e227984 */ /* 0x000e620000000a00 */
[----:B------:R-:W-:Y:S01]  /*1000*/  FFMA R40, R14, R10, R47 ;  /* 0x0000000a0e287223 */ /* 0x000fe2000000002f */
[----:B------:R-:W-:Y:S01]  /*1010*/  FFMA R42, R16, R12, R41 ;  /* 0x0000000c102a7223 */ /* 0x000fe20000000029 */
[----:B--2---:R-:W-:Y:S01]  /*1020*/  FFMA R10, R23, R10, R17 ;  /* 0x0000000a170a7223 */ /* 0x004fe20000000011 */
[----:B------:R-:W2:Y:S01]  /*1030*/  LDS.64 R18, [R30+0x3a0] ;  /* 0x0003a0001e127984 */ /* 0x000ea20000000a00 */
[----:B------:R-:W-:Y:S01]  /*1040*/  FFMA R22, R4, R12, R39 ;  /* 0x0000000c04167223 */ /* 0x000fe20000000027 */
[----:B------:R-:W-:Y:S01]  /*1050*/  FFMA R12, R12, R23, R31 ;  /* 0x000000170c0c7223 */ /* 0x000fe2000000001f */
[C---:B------:R-:W-:Y:S01]  /*1060*/  FFMA R23, R48.reuse, R11, R15 ;  /* 0x0000000b30177223 */ /* 0x040fe2000000000f */
[----:B------:R-:W5:Y:S01]  /*1070*/  LDS.64 R16, [R30+0x3a8] ;  /* 0x0003a8001e107984 */ /* 0x000f620000000a00 */
[----:B------:R-:W-:Y:S01]  /*1080*/  FFMA R5, R48, R13, R5 ;  /* 0x0000000d30057223 */ /* 0x000fe20000000005 */
[----:B---3--:R-:W-:-:S02]  /*1090*/  FFMA R33, R37, R11, R33 ;  /* 0x0000000b25217223 */ /* 0x008fc40000000021 */
[----:B------:R-:W3:Y:S01]  /*10a0*/  LDS.64 R14, [R30+0x3b0] ;  /* 0x0003b0001e0e7984 */ /* 0x000ee20000000a00 */
[-C--:B------:R-:W-:Y:S01]  /*10b0*/  FFMA R48, R8, R36.reuse, R5 ;  /* 0x0000002408307223 */ /* 0x080fe20000000005 */
[----:B----4-:R-:W-:Y:S01]  /*10c0*/  FFMA R36, R6, R36, R23 ;  /* 0x0000002406247223 */ /* 0x010fe20000000017 */
[C---:B------:R-:W-:Y:S01]  /*10d0*/  FFMA R23, R37.reuse, R13, R50 ;  /* 0x0000000d25177223 */ /* 0x040fe20000000032 */
[----:B------:R-:W4:Y:S01]  /*10e0*/  LDS.64 R4, [R30+0x3b8] ;  /* 0x0003b8001e047984 */ /* 0x000f220000000a00 */
[C---:B------:R-:W-:Y:S01]  /*10f0*/  FFMA R39, R37.reuse, R9, R48 ;  /* 0x0000000925277223 */ /* 0x040fe20000000030 */
[----:B------:R-:W-:Y:S01]  /*1100*/  FFMA R37, R37, R7, R36 ;  /* 0x0000000725257223 */ /* 0x000fe20000000024 */
[-C--:B0-----:R-:W-:Y:S01]  /*1110*/  FFMA R36, R8, R20.reuse, R23 ;  /* 0x0000001408247223 */ /* 0x081fe20000000017 */
[----:B------:R-:W-:Y:S01]  /*1120*/  FFMA R20, R6, R20, R33 ;  /* 0x0000001406147223 */ /* 0x000fe20000000021 */
[C---:B------:R-:W-:Y:S01]  /*1130*/  FFMA R23, R21.reuse, R13, R44 ;  /* 0x0000000d15177223 */ /* 0x040fe2000000002c */
[C---:B------:R-:W-:Y:S01]  /*1140*/  FFMA R33, R21.reuse, R11, R52 ;  /* 0x0000000b15217223 */ /* 0x040fe20000000034 */
[C---:B------:R-:W-:Y:S01]  /*1150*/  FFMA R41, R21.reuse, R9, R36 ;  /* 0x0000000915297223 */ /* 0x040fe20000000024 */
[----:B------:R-:W-:Y:S01]  /*1160*/  FFMA R31, R21, R7, R20 ;  /* 0x00000007151f7223 */ /* 0x000fe20000000014 */
[-C--:B-1----:R-:W-:Y:S01]  /*1170*/  FFMA R20, R8, R34.reuse, R23 ;  /* 0x0000002208147223 */ /* 0x082fe20000000017 */
[C---:B------:R-:W-:Y:S01]  /*1180*/  FFMA R21, R35.reuse, R13, R42 ;  /* 0x0000000d23157223 */ /* 0x040fe2000000002a */
[C---:B------:R-:W-:Y:S01]  /*1190*/  FFMA R23, R35.reuse, R11, R46 ;  /* 0x0000000b23177223 */ /* 0x040fe2000000002e */
[----:B------:R-:W-:Y:S01]  /*11a0*/  FFMA R34, R6, R34, R33 ;  /* 0x0000002206227223 */ /* 0x000fe20000000021 */
[----:B------:R-:W-:Y:S01]  /*11b0*/  FFMA R47, R35, R9, R20 ;  /* 0x00000009232f7223 */ /* 0x000fe20000000014 */
[-C--:B--2---:R-:W-:Y:S01]  /*11c0*/  FFMA R20, R8, R18.reuse, R21 ;  /* 0x0000001208147223 */ /* 0x084fe20000000015 */
[----:B------:R-:W-:Y:S01]  /*11d0*/  FFMA R18, R6, R18, R23 ;  /* 0x0000001206127223 */ /* 0x000fe20000000017 */
[C---:B------:R-:W-:Y:S01]  /*11e0*/  FFMA R21, R19.reuse, R13, R32 ;  /* 0x0000000d13157223 */ /* 0x040fe20000000020 */
[C---:B------:R-:W-:Y:S01]  /*11f0*/  FFMA R23, R19.reuse, R11, R40 ;  /* 0x0000000b13177223 */ /* 0x040fe20000000028 */
[C---:B------:R-:W-:Y:S01]  /*1200*/  FFMA R49, R19.reuse, R9, R20 ;  /* 0x0000000913317223 */ /* 0x040fe20000000014 */
[----:B------:R-:W-:Y:S01]  /*1210*/  FFMA R43, R19, R7, R18 ;  /* 0x00000007132b7223 */ /* 0x000fe20000000012 */
[-C--:B-----5:R-:W-:Y:S01]  /*1220*/  FFMA R18, R8, R16.reuse, R21 ;  /* 0x0000001008127223 */ /* 0x0a0fe20000000015 */
[C---:B------:R-:W-:Y:S01]  /*1230*/  FFMA R19, R17.reuse, R13, R22 ;  /* 0x0000000d11137223 */ /* 0x040fe20000000016 */
[----:B------:R-:W-:Y:S01]  /*1240*/  FFMA R21, R17, R11, R38 ;  /* 0x0000000b11157223 */ /* 0x000fe20000000026 */
[----:B------:R-:W-:Y:S01]  /*1250*/  FFMA R35, R35, R7, R34 ;  /* 0x0000000723237223 */ /* 0x000fe20000000022 */
[----:B------:R-:W-:Y:S01]  /*1260*/  FFMA R16, R6, R16, R23 ;  /* 0x0000001006107223 */ /* 0x000fe20000000017 */
[-C--:B---3--:R-:W-:Y:S01]  /*1270*/  FFMA R34, R8, R14.reuse, R19 ;  /* 0x0000000e08227223 */ /* 0x088fe20000000013 */
[----:B------:R-:W-:Y:S01]  /*1280*/  FFMA R14, R6, R14, R21 ;  /* 0x0000000e060e7223 */ /* 0x000fe20000000015 */
[C---:B------:R-:W-:Y:S01]  /*1290*/  FFMA R13, R15.reuse, R13, R12 ;  /* 0x0000000d0f0d7223 */ /* 0x040fe2000000000c */
[----:B------:R-:W-:Y:S01]  /*12a0*/  FFMA R11, R15, R11, R10 ;  /* 0x0000000b0f0b7223 */ /* 0x000fe2000000000a */
[C---:B------:R-:W-:Y:S01]  /*12b0*/  FFMA R53, R17.reuse, R9, R18 ;  /* 0x0000000911357223 */ /* 0x040fe20000000012 */
[----:B------:R-:W-:Y:S01]  /*12c0*/  FFMA R45, R17, R7, R16 ;  /* 0x00000007112d7223 */ /* 0x000fe20000000010 */
[C---:B------:R-:W-:Y:S01]  /*12d0*/  FFMA R34, R15.reuse, R9, R34 ;  /* 0x000000090f227223 */ /* 0x040fe20000000022 */
[----:B------:R-:W-:Y:S01]  /*12e0*/  FFMA R51, R15, R7, R14 ;  /* 0x000000070f337223 */ /* 0x000fe2000000000e */
[----:B------:R-:W-:Y:S01]  /*12f0*/  LDS.64 R32, [R29+0x30] ;  /* 0x000030001d207984 */ /* 0x000fe20000000a00 */
[----:B----4-:R-:W-:Y:S01]  /*1300*/  FFMA R8, R8, R4, R13 ;  /* 0x0000000408087223 */ /* 0x010fe2000000000d */
[----:B------:R-:W-:-:S02]  /*1310*/  FFMA R40, R4, R6, R11 ;  /* 0x0000000604287223 */ /* 0x000fc4000000000b */
[----:B------:R-:W0:Y:S01]  /*1320*/  LDS.64 R16, [R30+0x3d8] ;  /* 0x0003d8001e107984 */ /* 0x000e220000000a00 */
[----:B------:R-:W-:Y:S01]  /*1330*/  FFMA R9, R9, R5, R8 ;  /* 0x0000000509097223 */ /* 0x000fe20000000008 */
[----:B------:R-:W-:Y:S02]  /*1340*/  FFMA R40, R5, R7, R40 ;  /* 0x0000000705287223 */ /* 0x000fe40000000028 */
[----:B------:R-:W1:Y:S04]  /*1350*/  LDS.64 R14, [R30+0x3d0] ;  /* 0x0003d0001e0e7984 */ /* 0x000e680000000a00 */
[----:B------:R-:W2:Y:S04]  /*1360*/  LDS.64 R10, [R30+0x3c0] ;  /* 0x0003c0001e0a7984 */ /* 0x000ea80000000a00 */
[----:B------:R-:W3:Y:S04]  /*1370*/  LDS.64 R12, [R30+0x3c8] ;  /* 0x0003c8001e0c7984 */ /* 0x000ee80000000a00 */
[----:B------:R-:W4:Y:S04]  /*1380*/  LDS.64 R18, [R30+0x3e0] ;  /* 0x0003e0001e127984 */ /* 0x000f280000000a00 */
[----:B------:R-:W5:Y:S04]  /*1390*/  LDS.64 R20, [R30+0x3e8] ;  /* 0x0003e8001e147984 */ /* 0x000f680000000a00 */
[----:B------:R-:W5:Y:S04]  /*13a0*/  LDS.64 R22, [R30+0x3f0] ;  /* 0x0003f0001e167984 */ /* 0x000f680000000a00 */
[----:B------:R-:W5:Y:S01]  /*13b0*/  LDS.64 R4, [R29+0x78] ;  /* 0x000078001d047984 */ /* 0x000f620000000a00 */
[C---:B0-----:R-:W-:Y:S01]  /*13c0*/  FFMA R8, R32.reuse, R16, R49 ;  /* 0x0000001020087223 */ /* 0x041fe20000000031 */
[----:B-1----:R-:W-:-:S03]  /*13d0*/  FFMA R6, R32, R14, R47 ;  /* 0x0000000e20067223 */ /* 0x002fc6000000002f */
[----:B------:R-:W-:Y:S01]  /*13e0*/  FFMA R47, R33, R17, R8 ;  /* 0x00000011212f7223 */ /* 0x000fe20000000008 */
[C---:B--2---:R-:W-:Y:S01]  /*13f0*/  FFMA R38, R32.reuse, R10, R39 ;  /* 0x0000000a20267223 */ /* 0x044fe20000000027 */
[----:B---3--:R-:W-:-:S03]  /*1400*/  FFMA R36, R32, R12, R41 ;  /* 0x0000000c20247223 */ /* 0x008fc60000000029 */
[C---:B------:R-:W-:Y:S01]  /*1410*/  FFMA R38, R33.reuse, R11, R38 ;  /* 0x0000000b21267223 */ /* 0x040fe20000000026 */
[C---:B----4-:R-:W-:Y:S01]  /*1420*/  FFMA R42, R32.reuse, R18, R53 ;  /* 0x00000012202a7223 */ /* 0x050fe20000000035 */
[C---:B------:R-:W-:Y:S01]  /*1430*/  FFMA R53, R33.reuse, R15, R6 ;  /* 0x0000000f21357223 */ /* 0x040fe20000000006 */
[C---:B------:R-:W-:Y:S01]  /*1440*/  FFMA R36, R33.reuse, R13, R36 ;  /* 0x0000000d21247223 */ /* 0x040fe20000000024 */
[----:B------:R-:W0:Y:S01]  /*1450*/  LDS.64 R6, [R29+0x80] ;  /* 0x000080001d067984 */ /* 0x000e220000000a00 */
[C---:B-----5:R-:W-:Y:S01]  /*1460*/  FFMA R34, R32.reuse, R20, R34 ;  /* 0x0000001420227223 */ /* 0x060fe20000000022 */
[C---:B------:R-:W-:Y:S01]  /*1470*/  FFMA R49, R33.reuse, R19, R42 ;  /* 0x0000001321317223 */ /* 0x040fe2000000002a */
[----:B------:R-:W-:Y:S02]  /*1480*/  FFMA R32, R32, R22, R9 ;  /* 0x0000001620207223 */ /* 0x000fe40000000009 */
[C---:B------:R-:W-:Y:S01]  /*1490*/  FFMA R39, R33.reuse, R21, R34 ;  /* 0x0000001521277223 */ /* 0x040fe20000000022 */
[----:B------:R-:W1:Y:S01]  /*14a0*/  LDS.64 R8, [R29+0x38] ;  /* 0x000038001d087984 */ /* 0x000e620000000a00 */
[-C--:B------:R-:W-:Y:S01]  /*14b0*/  FFMA R10, R10, R4.reuse, R37 ;  /* 0x000000040a0a7223 */ /* 0x080fe20000000025 */
[----:B------:R-:W-:Y:S01]  /*14c0*/  FFMA R41, R33, R23, R32 ;  /* 0x0000001721297223 */ /* 0x000fe20000000020 */
[-C--:B------:R-:W-:Y:S01]  /*14d0*/  FFMA R32, R12, R4.reuse, R31 ;  /* 0x000000040c207223 */ /* 0x080fe2000000001f */
[-C--:B------:R-:W-:Y:S01]  /*14e0*/  FFMA R34, R14, R4.reuse, R35 ;  /* 0x000000040e227223 */ /* 0x080fe20000000023 */
[-C--:B------:R-:W-:Y:S01]  /*14f0*/  FFMA R37, R11, R5.reuse, R10 ;  /* 0x000000050b257223 */ /* 0x080fe2000000000a */
[-C--:B------:R-:W-:Y:S01]  /*1500*/  FFMA R42, R16, R4.reuse, R43 ;  /* 0x00000004102a7223 */ /* 0x080fe2000000002b */
[-C--:B------:R-:W-:Y:S01]  /*1510*/  FFMA R44, R18, R4.reuse, R45 ;  /* 0x00000004122c7223 */ /* 0x080fe2000000002d */
[-C--:B------:R-:W-:Y:S01]  /*1520*/  FFMA R46, R20, R4.reuse, R51 ;  /* 0x00000004142e7223 */ /* 0x080fe20000000033 */
[----:B------:R-:W-:Y:S01]  /*1530*/  FFMA R40, R22, R4, R40 ;  /* 0x0000000416287223 */ /* 0x000fe20000000028 */
        /* <DEDUP_REMOVED lines=8> */
[----:B------:R-:W3:Y:S04]  /*15c0*/  LDS.64 R4, [R30+0x400] ;  /* 0x000400001e047984 */ /* 0x000ee80000000a00 */
[----:B------:R-:W4:Y:S01]  /*15d0*/  LDS.64 R34, [R29+0x88] ;  /* 0x000088001d227984 */ /* 0x000f220000000a00 */
[-C--:B0-----:R-:W-:Y:S01]  /*15e0*/  FFMA R46, R12, R6.reuse, R37 ;  /* 0x000000060c2e7223 */ /* 0x081fe20000000025 */
[-C--:B------:R-:W-:Y:S01]  /*15f0*/  FFMA R44, R16, R6.reuse, R15 ;  /* 0x00000006102c7223 */ /* 0x080fe2000000000f */
[-C--:B------:R-:W-:Y:S01]  /*1600*/  FFMA R50, R18, R6.reuse, R17 ;  /* 0x0000000612327223 */ /* 0x080fe20000000011 */
[----:B------:R-:W-:Y:S01]  /*1610*/  FFMA R31, R20, R6, R31 ;  /* 0x00000006141f7223 */ /* 0x000fe2000000001f */
[----:B-1----:R-:W-:Y:S01]  /*1620*/  FFMA R42, R12, R8, R38 ;  /* 0x000000080c2a7223 */ /* 0x002fe20000000026 */
[C---:B------:R-:W-:Y:S01]  /*1630*/  FFMA R38, R14.reuse, R6, R13 ;  /* 0x000000060e267223 */ /* 0x040fe2000000000d */
[-C--:B------:R-:W-:Y:S01]  /*1640*/  FFMA R36, R14, R8.reuse, R36 ;  /* 0x000000080e247223 */ /* 0x080fe20000000024 */
[----:B------:R-:W0:Y:S01]  /*1650*/  LDS.64 R12, [R30+0x408] ;  /* 0x000408001e0c7984 */ /* 0x000e220000000a00 */
[-C--:B------:R-:W-:Y:S01]  /*1660*/  FFMA R40, R16, R8.reuse, R53 ;  /* 0x0000000810287223 */ /* 0x080fe20000000035 */
[-C--:B------:R-:W-:Y:S01]  /*1670*/  FFMA R39, R22, R8.reuse, R39 ;  /* 0x0000000816277223 */ /* 0x080fe20000000027 */
[----:B------:R-:W-:Y:S01]  /*1680*/  FFMA R48, R18, R8, R47 ;  /* 0x0000000812307223 */ /* 0x000fe2000000002f */
[----:B------:R-:W1:Y:S01]  /*1690*/  LDS.64 R14, [R30+0x410] ;  /* 0x000410001e0e7984 */ /* 0x000e620000000a00 */
[----:B------:R-:W-:Y:S01]  /*16a0*/  FFMA R22, R22, R6, R21 ;  /* 0x0000000616167223 */ /* 0x000fe20000000015 */
[----:B------:R-:W-:-:S02]  /*16b0*/  FFMA R52, R20, R8, R49 ;  /* 0x0000000814347223 */ /* 0x000fc40000000031 */
[----:B------:R-:W5:Y:S01]  /*16c0*/  LDS.64 R16, [R30+0x418] ;  /* 0x000418001e107984 */ /* 0x000f620000000a00 */
[----:B--2---:R-:W-:Y:S01]  /*16d0*/  FFMA R6, R10, R6, R23 ;  /* 0x000000060a067223 */ /* 0x004fe20000000017 */
[----:B------:R-:W-:Y:S01]  /*16e0*/  FFMA R21, R9, R11, R42 ;  /* 0x0000000b09157223 */ /* 0x000fe2000000002a */
[----:B------:R-:W-:Y:S01]  /*16f0*/  FFMA R8, R8, R10, R41 ;  /* 0x0000000a08087223 */ /* 0x000fe20000000029 */
[----:B------:R-:W2:Y:S01]  /*1700*/  LDS.64 R18, [R30+0x420] ;  /* 0x000420001e127984 */ /* 0x000ea20000000a00 */
[----:B------:R-:W-:-:S03]  /*1710*/  FFMA R23, R11, R7, R46 ;  /* 0x000000070b177223 */ /* 0x000fc6000000002e */
[----:B------:R-:W2:Y:S01]  /*1720*/  LDS.64 R10, [R30+0x428] ;  /* 0x000428001e0a7984 */ /* 0x000ea20000000a00 */
[-C--:B---3--:R-:W-:Y:S01]  /*1730*/  FFMA R42, R32, R4.reuse, R21 ;  /* 0x00000004202a7223 */ /* 0x088fe20000000015 */
[C---:B------:R-:W-:Y:S02]  /*1740*/  FFMA R37, R5.reuse, R9, R36 ;  /* 0x0000000905257223 */ /* 0x040fe40000000024 */
[----:B------:R-:W3:Y:S01]  /*1750*/  LDS.64 R20, [R30+0x430] ;  /* 0x000430001e147984 */ /* 0x000ee20000000a00 */
[C---:B------:R-:W-:Y:S01]  /*1760*/  FFMA R41, R5.reuse, R7, R38 ;  /* 0x0000000705297223 */ /* 0x040fe20000000026 */
[----:B----4-:R-:W-:Y:S01]  /*1770*/  FFMA R4, R34, R4, R23 ;  /* 0x0000000422047223 */ /* 0x010fe20000000017 */
[----:B------:R-:W-:-:S03]  /*1780*/  FFMA R23, R5, R33, R42 ;  /* 0x0000002105177223 */ /* 0x000fc6000000002a */
[----:B------:R-:W-:Y:S01]  /*1790*/  FFMA R5, R5, R35, R4 ;  /* 0x0000002305057223 */ /* 0x000fe20000000004 */
[-C--:B0-----:R-:W-:Y:S01]  /*17a0*/  FFMA R4, R32, R12.reuse, R37 ;  /* 0x0000000c20047223 */ /* 0x081fe20000000025 */
[----:B------:R-:W-:Y:S01]  /*17b0*/  FFMA R12, R34, R12, R41 ;  /* 0x0000000c220c7223 */ /* 0x000fe20000000029 */
[C---:B------:R-:W-:Y:S01]  /*17c0*/  FFMA R41, R13.reuse, R9, R40 ;  /* 0x000000090d297223 */ /* 0x040fe20000000028 */
[C---:B------:R-:W-:Y:S01]  /*17d0*/  FFMA R43, R13.reuse, R7, R44 ;  /* 0x000000070d2b7223 */ /* 0x040fe2000000002c */
[----:B------:R-:W-:Y:S01]  /*17e0*/  FFMA R37, R13, R33, R4 ;  /* 0x000000210d257223 */ /* 0x000fe20000000004 */
[C---:B-1----:R-:W-:Y:S01]  /*17f0*/  FFMA R45, R15.reuse, R7, R50 ;  /* 0x000000070f2d7223 */ /* 0x042fe20000000032 */
[-C--:B------:R-:W-:Y:S01]  /*1800*/  FFMA R4, R32, R14.reuse, R41 ;  /* 0x0000000e20047223 */ /* 0x080fe20000000029 */
[----:B------:R-:W-:Y:S01]  /*1810*/  FFMA R14, R34, R14, R43 ;  /* 0x0000000e220e7223 */ /* 0x000fe2000000002b */
[----:B------:R-:W-:Y:S01]  /*1820*/  FFMA R43, R15, R9, R48 ;  /* 0x000000090f2b7223 */ /* 0x000fe20000000030 */
[----:B-----5:R-:W-:Y:S01]  /*1830*/  FFMA R47, R17, R7, R31 ;  /* 0x00000007112f7223 */ /* 0x020fe2000000001f */
[----:B------:R-:W-:Y:S01]  /*1840*/  FFMA R41, R15, R33, R4 ;  /* 0x000000210f297223 */ /* 0x000fe20000000004 */
[----:B------:R-:W-:Y:S01]  /*1850*/  FFMA R13, R13, R35, R12 ;  /* 0x000000230d0d7223 */ /* 0x000fe2000000000c */
[-C--:B------:R-:W-:Y:S01]  /*1860*/  FFMA R4, R32, R16.reuse, R43 ;  /* 0x0000001020047223 */ /* 0x080fe2000000002b */
[----:B------:R-:W-:Y:S01]  /*1870*/  FFMA R16, R34, R16, R45 ;  /* 0x0000001022107223 */ /* 0x000fe2000000002d */
[-C--:B------:R-:W-:Y:S01]  /*1880*/  FFMA R45, R17, R9.reuse, R52 ;  /* 0x00000009112d7223 */ /* 0x080fe20000000034 */
[----:B--2---:R-:W-:Y:S01]  /*1890*/  FFMA R39, R19, R9, R39 ;  /* 0x0000000913277223 */ /* 0x004fe20000000027 */
[C---:B------:R-:W-:Y:S01]  /*18a0*/  FFMA R43, R17.reuse, R33, R4 ;  /* 0x00000021112b7223 */ /* 0x040fe20000000004 */
[----:B------:R-:W-:Y:S01]  /*18b0*/  FFMA R31, R17, R35, R16 ;  /* 0x00000023111f7223 */ /* 0x000fe20000000010 */
[-C--:B------:R-:W-:Y:S01]  /*18c0*/  FFMA R4, R32, R18.reuse, R45 ;  /* 0x0000001220047223 */ /* 0x080fe2000000002d */
[----:B------:R-:W-:Y:S01]  /*18d0*/  FFMA R17, R19, R7, R22 ;  /* 0x0000000713117223 */ /* 0x000fe20000000016 */
[C---:B------:R-:W-:Y:S01]  /*18e0*/  FFMA R9, R11.reuse, R9, R8 ;  /* 0x000000090b097223 */ /* 0x040fe20000000008 */
[----:B------:R-:W-:Y:S01]  /*18f0*/  FFMA R7, R11, R7, R6 ;  /* 0x000000070b077223 */ /* 0x000fe20000000006 */
[----:B------:R-:W-:Y:S01]  /*1900*/  FFMA R18, R34, R18, R47 ;  /* 0x0000001222127223 */ /* 0x000fe2000000002f */
[----:B------:R-:W-:Y:S01]  /*1910*/  FFMA R47, R19, R33, R4 ;  /* 0x00000021132f7223 */ /* 0x000fe20000000004 */
[-C--:B------:R-:W-:Y:S01]  /*1920*/  FFMA R4, R32, R10.reuse, R39 ;  /* 0x0000000a20047223 */ /* 0x080fe20000000027 */
[----:B------:R-:W-:Y:S01]  /*1930*/  FFMA R10, R34, R10, R17 ;  /* 0x0000000a220a7223 */ /* 0x000fe20000000011 */
[----:B---3--:R-:W-:Y:S01]  /*1940*/  FFMA R32, R32, R20, R9 ;  /* 0x0000001420207223 */ /* 0x008fe20000000009 */
[----:B------:R-:W-:Y:S01]  /*1950*/  FFMA R12, R20, R34, R7 ;  /* 0x00000022140c7223 */ /* 0x000fe20000000007 */
[-C--:B------:R-:W-:Y:S01]  /*1960*/  FFMA R15, R15, R35.reuse, R14 ;  /* 0x000000230f0f7223 */ /* 0x080fe2000000000e */
[----:B------:R-:W-:Y:S01]  /*1970*/  FFMA R45, R19, R35, R18 ;  /* 0x00000023132d7223 */ /* 0x000fe20000000012 */
[C---:B------:R-:W-:Y:S01]  /*1980*/  FFMA R49, R11.reuse, R33, R4 ;  /* 0x000000210b317223 */ /* 0x040fe20000000004 */
[----:B------:R-:W-:Y:S01]  /*1990*/  FFMA R53, R11, R35, R10 ;  /* 0x000000230b357223 */ /* 0x000fe2000000000a */
[----:B------:R-:W-:Y:S01]  /*19a0*/  FFMA R51, R33, R21, R32 ;  /* 0x0000001521337223 */ /* 0x000fe20000000020 */
[----:B------:R-:W-:Y:S01]  /*19b0*/  FFMA R12, R21, R35, R12 ;  /* 0x00000023150c7223 */ /* 0x000fe2000000000c */
[----:B------:R-:W-:Y:S01]  /*19c0*/  @!P3 CALL.REL.NOINC `(.L_x_42) ;  /* 0x000000100000b944 */ /* 0x000fe20003c00000 */
[----:B------:R-:W-:Y:S05]  /*19d0*/  BRA `(.L_x_43) ;  /* 0xffffe9c000007947 */ /* 0x000fea000383ffff */
.L_x_42:
[----:B------:R-:W0:Y:S02]  /*19e0*/  S2R R2, SR_CTAID.Z ;  /* 0x0000000000027919 */ /* 0x000e240000002700 */
[----:B0-----:R-:W-:-:S02]  /*19f0*/  LEA R2, R2, R3, 0x5 ;  /* 0x0000000302027211 */ /* 0x001fc400078e28ff */
[----:B------:R-:W-:Y:S02]  /*1a00*/  MOV R3, 0x4 ;  /* 0x0000000400037802 */ /* 0x000fe40000000f00 */
[----:B------:R-:W-:-:S05]  /*1a10*/  SHF.L.U32 R6, R2, 0x1, RZ ;  /* 0x0000000102067819 */ /* 0x000fca00000006ff */
[----:B------:R-:W-:-:S05]  /*1a20*/  IMAD.WIDE R6, R6, R3, c[0x0][0x178] ;  /* 0x00005e0006067625 */ /* 0x000fca00078e0203 */
[----:B------:R-:W2:Y:S04]  /*1a30*/  LDG.E.CONSTANT R0, [R6.64] ;  /* 0x0000000406007981 */ /* 0x000ea8000c1e9900 */
[----:B------:R-:W3:Y:S01]  /*1a40*/  LDG.E.CONSTANT R4, [R6.64+0x4] ;  /* 0x0000040406047981 */ /* 0x000ee2000c1e9900 */
[----:B------:R-:W-:-:S05]  /*1a50*/  IMAD R2, R2, 0xe, R25 ;  /* 0x0000000e02027824 */ /* 0x000fca00078e0219 */
[----:B------:R-:W-:-:S05]  /*1a60*/  LEA R2, R2, -R2, 0x3 ;  /* 0x8000000202027211 */ /* 0x000fca00078e18ff */
[----:B------:R-:W-:Y:S01]  /*1a70*/  IMAD.WIDE R2, R2, R3, c[0x0][0x160] ;  /* 0x0000580002027625 */ /* 0x000fe200078e0203 */
[--C-:B--2---:R-:W-:Y:S01]  /*1a80*/  FADD R23, R23, R0.reuse ;  /* 0x0000000017177221 */ /* 0x104fe20000000000 */
[--C-:B------:R-:W-:Y:S01]  /*1a90*/  FADD R37, R37, R0.reuse ;  /* 0x0000000025257221 */ /* 0x100fe20000000000 */
[--C-:B------:R-:W-:Y:S01]  /*1aa0*/  FADD R41, R41, R0.reuse ;  /* 0x0000000029297221 */ /* 0x100fe20000000000 */
[--C-:B------:R-:W-:Y:S01]  /*1ab0*/  FADD R43, R43, R0.reuse ;  /* 0x000000002b2b7221 */ /* 0x100fe20000000000 */
[--C-:B------:R-:W-:Y:S01]  /*1ac0*/  FADD R47, R47, R0.reuse ;  /* 0x000000002f2f7221 */ /* 0x100fe20000000000 */
[--C-:B------:R-:W-:Y:S01]  /*1ad0*/  FADD R49, R49, R0.reuse ;  /* 0x0000000031317221 */ /* 0x100fe20000000000 */
[----:B------:R-:W-:Y:S01]  /*1ae0*/  FADD R0, R51, R0 ;  /* 0x0000000033007221 */ /* 0x000fe20000000000 */
[--C-:B---3--:R-:W-:Y:S01]  /*1af0*/  FADD R5, R5, R4.reuse ;  /* 0x0000000405057221 */ /* 0x108fe20000000000 */
[--C-:B------:R-:W-:Y:S01]  /*1b00*/  FADD R13, R13, R4.reuse ;  /* 0x000000040d0d7221 */ /* 0x100fe20000000000 */
[--C-:B------:R-:W-:Y:S01]  /*1b10*/  FADD R15, R15, R4.reuse ;  /* 0x000000040f0f7221 */ /* 0x100fe20000000000 */
[--C-:B------:R-:W-:Y:S01]  /*1b20*/  FADD R31, R31, R4.reuse ;  /* 0x000000041f1f7221 */ /* 0x100fe20000000000 */
[----:B------:R-:W-:Y:S01]  /*1b30*/  FMNMX R7, RZ, R0, !PT ;  /* 0x00000000ff077209 */ /* 0x000fe20007800000 */
[--C-:B------:R-:W-:Y:S01]  /*1b40*/  FADD R45, R45, R4.reuse ;  /* 0x000000042d2d7221 */ /* 0x100fe20000000000 */
[--C-:B------:R-:W-:Y:S01]  /*1b50*/  FADD R53, R53, R4.reuse ;  /* 0x0000000435357221 */ /* 0x100fe20000000000 */
[----:B------:R-:W-:Y:S01]  /*1b60*/  FADD R4, R12, R4 ;  /* 0x000000040c047221 */ /* 0x000fe20000000000 */
[----:B------:R-:W-:Y:S01]  /*1b70*/  FMNMX R23, RZ, R23, !PT ;  /* 0x00000017ff177209 */ /* 0x000fe20007800000 */
[----:B------:R0:W-:Y:S01]  /*1b80*/  STG.E [R2.64+0x18], R7 ;  /* 0x0000180702007986 */ /* 0x0001e2000c101904 */
[----:B------:R-:W-:-:S02]  /*1b90*/  FMNMX R37, RZ, R37, !PT ;  /* 0x00000025ff257209 */ /* 0x000fc40007800000 */
[----:B------:R-:W-:Y:S01]  /*1ba0*/  FMNMX R41, RZ, R41, !PT ;  /* 0x00000029ff297209 */ /* 0x000fe20007800000 */
[----:B------:R-:W-:Y:S01]  /*1bb0*/  STG.E [R2.64], R23 ;  /* 0x0000001702007986 */ /* 0x000fe2000c101904 */
        /* <DEDUP_REMOVED lines=23> */
.L_x_44:
        /* <DEDUP_REMOVED lines=13> */
.L_x_130:


//--------------------- .text.tvmgen_default_fused_nn_contrib_conv2d_winograd_without_weight_transform_add_nn_relu_kernel_2 --------------------------
	.section	.text.tvmgen_default_fused_nn_contrib_conv2d_winograd_without_weight_transform_add_nn_relu_kernel_2,"ax",@progbits
	.sectioninfo	@"SHI_REGISTERS=40"
	.align	128
        .global         tvmgen_default_fused_nn_contrib_conv2d_winograd_without_weight_transform_add_nn_relu_kernel_2
        .type           tvmgen_default_fused_nn_contrib_conv2d_winograd_without_weight_transform_add_nn_relu_kernel_2,@function
        .size           tvmgen_default_fused_nn_contrib_conv2d_winograd_without_weight_transform_add_nn_relu_kernel_2,(.L_x_131 - tvmgen_default_fused_nn_contrib_conv2d_winograd_without_weight_transform_add_nn_relu_kernel_2)
        .other          tvmgen_default_fused_nn_contrib_conv2d_winograd_without_weight_transform_add_nn_relu_kernel_2,@"STO_CUDA_ENTRY STV_DEFAULT"
tvmgen_default_fused_nn_contrib_conv2d_winograd_without_weight_transform_add_nn_relu_kernel_2:
.text.tvmgen_default_fused_nn_contrib_conv2d_winograd_without_weight_transform_add_nn_relu_kernel_2:
[----:B------:R-:W-:Y:S02]  /*0000*/  MOV R1, c[0x0][0x28] ;  /* 0x00000a0000017a02 */ /* 0x000fe40000000f00 */
[----:B------:R-:W0:Y:S01]  /*0010*/  S2R R33, SR_CTAID.X ;  /* 0x0000000000217919 */ /* 0x000e220000002500 */
[----:B------:R-:W-:Y:S01]  /*0020*/  MOV R12, 0x4 ;  /* 0x00000004000c7802 */ /* 0x000fe20000000f00 */
[----:B------:R-:W-:Y:S02]  /*0030*/  ULDC.64 UR4, c[0x0][0x118] ;  /* 0x0000460000047ab9 */ /* 0x000fe40000000a00 */
[----:B------:R-:W0:Y:S02]  /*0040*/  S2R R30, SR_TID.X ;  /* 0x00000000001e7919 */ /* 0x000e240000002100 */
[----:B0-----:R-:W-:-:S05]  /*0050*/  LEA R3, R33, R30, 0x7 ;  /* 0x0000001e21037211 */ /* 0x001fca00078e38ff */
[----:B------:R-:W-:-:S05]  /*0060*/  IMAD.WIDE R2, R3, R12, c[0x0][0x168] ;  /* 0x00005a0003027625 */ /* 0x000fca00078e020c */
        /* <DEDUP_REMOVED lines=22> */
[----:B------:R-:W5:Y:S01]  /*01d0*/  LDG.E.CONSTANT R4, [R2.64+0x10d800] ;  /* 0x10d8000402047981 */ /* 0x000f62000c1e9900 */
[----:B------:R-:W-:-:S02]  /*01e0*/  SHF.R.S32.HI R18, RZ, 0x1, R30 ;  /* 0x00000001ff127819 */ /* 0x000fc4000001141e */
[C---:B------:R-:W-:Y:S02]  /*01f0*/  LEA R7, R33.reuse, R30, 0x1 ;  /* 0x0000001e21077211 */ /* 0x040fe400078e08ff */
[----:B------:R-:W-:Y:S02]  /*0200*/  MOV R6, RZ ;  /* 0x000000ff00067202 */ /* 0x000fe40000000f00 */
[----:B------:R-:W-:Y:S02]  /*0210*/  LEA R19, R33, R18, 0x6 ;  /* 0x0000001221137211 */ /* 0x000fe400078e30ff */
[----:B------:R-:W-:Y:S01]  /*0220*/  MOV R18, RZ ;  /* 0x000000ff00127202 */ /* 0x000fe20000000f00 */
[----:B------:R-:W-:Y:S01]  /*0230*/  IMAD.HI R29, R7, -0x6db6db6d, R6 ;  /* 0x92492493071d7827 */ /* 0x000fe200078e0206 */
[----:B------:R-:W-:-:S03]  /*0240*/  SHF.R.S32.HI R6, RZ, 0x2, R30 ;  /* 0x00000002ff067819 */ /* 0x000fc6000001141e */
[----:B------:R-:W-:Y:S01]  /*0250*/  IMAD.HI R19, R19, -0x6db6db6d, R18 ;  /* 0x9249249313137827 */ /* 0x000fe200078e0212 */
[----:B------:R-:W-:Y:S02]  /*0260*/  LEA R6, R33, R6, 0x5 ;  /* 0x0000000621067211 */ /* 0x000fe400078e28ff */
[----:B------:R-:W-:Y:S02]  /*0270*/  SHF.R.U32.HI R18, RZ, 0x1f, R29 ;  /* 0x0000001fff127819 */ /* 0x000fe4000001161d */
[----:B------:R-:W-:Y:S02]  /*0280*/  SHF.R.U32.HI R30, RZ, 0x1f, R19 ;  /* 0x0000001fff1e7819 */ /* 0x000fe40000011613 */
[----:B------:R-:W-:Y:S01]  /*0290*/  LEA.HI.SX32 R29, R29, R18, 0x1d ;  /* 0x000000121d1d7211 */ /* 0x000fe200078feaff */
[----:B------:R-:W-:Y:S01]  /*02a0*/  IMAD.HI R18, R6, 0x5397829d, RZ ;  /* 0x5397829d06127827 */ /* 0x000fe200078e02ff */
[----:B------:R-:W-:-:S03]  /*02b0*/  LEA.HI.SX32 R35, R19, R30, 0x1e ;  /* 0x0000001e13237211 */ /* 0x000fc600078ff2ff */
[----:B------:R-:W-:Y:S01]  /*02c0*/  IMAD R6, R29, -0xe, R7 ;  /* 0xfffffff21d067824 */ /* 0x000fe200078e0207 */
[----:B------:R-:W-:-:S04]  /*02d0*/  SHF.R.U32.HI R7, RZ, 0x1f, R18 ;  /* 0x0000001fff077819 */ /* 0x000fc80000011612 */
[----:B------:R-:W-:Y:S01]  /*02e0*/  LEA.HI.SX32 R7, R18, R7, 0x1c ;  /* 0x0000000712077211 */ /* 0x000fe200078fe2ff */
[----:B--2---:R-:W-:Y:S01]  /*02f0*/  FADD R19, RZ, R28 ;  /* 0x0000001cff137221 */ /* 0x004fe20000000000 */
[--C-:B---3--:R-:W-:Y:S01]  /*0300*/  FADD R33, RZ, R10.reuse ;  /* 0x0000000aff217221 */ /* 0x108fe20000000000 */
[--C-:B------:R-:W-:Y:S02]  /*0310*/  FADD R29, RZ, -R10.reuse ;  /* 0x8000000aff1d7221 */ /* 0x100fe40000000000 */
[----:B------:R-:W-:Y:S01]  /*0320*/  FADD R19, R19, R10 ;  /* 0x0000000a13137221 */ /* 0x000fe20000000000 */
[C---:B----4-:R-:W-:Y:S01]  /*0330*/  FADD R28, R26.reuse, R33 ;  /* 0x000000211a1c7221 */ /* 0x050fe20000000000 */
[----:B------:R-:W-:Y:S02]  /*0340*/  FADD R18, R26, R29 ;  /* 0x0000001d1a127221 */ /* 0x000fe40000000000 */
[----:B------:R-:W-:Y:S01]  /*0350*/  FADD R26, R19, R26 ;  /* 0x0000001a131a7221 */ /* 0x000fe20000000000 */
[----:B------:R-:W-:Y:S01]  /*0360*/  IMAD R10, R35, 0x38, R6 ;  /* 0x00000038230a7824 */ /* 0x000fe200078e0206 */
[C---:B-----5:R-:W-:Y:S01]  /*0370*/  FFMA R28, R25.reuse, 0.25, R28 ;  /* 0x3e800000191c7823 */ /* 0x060fe2000000001c */
[C-C-:B------:R-:W-:Y:S01]  /*0380*/  FFMA R6, R25.reuse, 0.125, R18.reuse ;  /* 0x3e00000019067823 */ /* 0x140fe20000000012 */
[----:B------:R-:W-:Y:S01]  /*0390*/  FADD R26, R26, R25 ;  /* 0x000000191a1a7221 */ /* 0x000fe20000000000 */
[----:B------:R-:W-:Y:S01]  /*03a0*/  FFMA R18, R25, 0.5, R18 ;  /* 0x3f00000019127823 */ /* 0x000fe20000000012 */
[C-C-:B------:R-:W-:Y:S01]  /*03b0*/  FADD R25, R21.reuse, R21.reuse ;  /* 0x0000001515197221 */ /* 0x140fe20000000000 */
[C---:B------:R-:W-:Y:S01]  /*03c0*/  FFMA R29, R21.reuse, -8, R6 ;  /* 0xc1000000151d7823 */ /* 0x040fe20000000006 */
[----:B------:R-:W-:Y:S01]  /*03d0*/  FFMA R19, R21, 4, R28 ;  /* 0x4080000015137823 */ /* 0x000fe2000000001c */
[----:B------:R-:W-:Y:S01]  /*03e0*/  FADD R21, R26, R21 ;  /* 0x000000151a157221 */ /* 0x000fe20000000000 */
[----:B------:R-:W-:Y:S01]  /*03f0*/  FADD R25, R18, -R25 ;  /* 0x8000001912197221 */ /* 0x000fe20000000000 */
[----:B------:R-:W-:Y:S01]  /*0400*/  FADD R29, R29, R24 ;  /* 0x000000181d1d7221 */ /* 0x000fe20000000000 */
[--C-:B------:R-:W-:Y:S01]  /*0410*/  FADD R33, RZ, -R20.reuse ;  /* 0x80000014ff217221 */ /* 0x100fe20000000000 */
[--C-:B------:R-:W-:Y:S01]  /*0420*/  FADD R35, RZ, R20.reuse ;  /* 0x00000014ff237221 */ /* 0x100fe20000000000 */
[----:B------:R-:W-:Y:S01]  /*0430*/  FADD R21, R21, R20 ;  /* 0x0000001415157221 */ /* 0x000fe20000000000 */
[--C-:B------:R-:W-:Y:S01]  /*0440*/  FADD R28, RZ, -R0.reuse ;  /* 0x80000000ff1c7221 */ /* 0x100fe20000000000 */
[--C-:B------:R-:W-:Y:S01]  /*0450*/  FADD R18, RZ, R0.reuse ;  /* 0x00000000ff127221 */ /* 0x100fe20000000000 */
[C---:B------:R-:W-:Y:S01]  /*0460*/  FADD R24, -R0.reuse, R33 ;  /* 0x0000002100187221 */ /* 0x040fe20000000100 */
[C---:B------:R-:W-:Y:S01]  /*0470*/  FADD R30, R0.reuse, R35 ;  /* 0x00000023001e7221 */ /* 0x040fe20000000000 */
[C---:B------:R-:W-:Y:S01]  /*0480*/  FADD R6, R0.reuse, R19 ;  /* 0x0000001300067221 */ /* 0x040fe20000000000 */
[C---:B------:R-:W-:Y:S01]  /*0490*/  FADD R26, -R0.reuse, R25 ;  /* 0x00000019001a7221 */ /* 0x040fe20000000100 */
[----:B------:R-:W-:Y:S01]  /*04a0*/  FADD R20, -R0, R29 ;  /* 0x0000001d00147221 */ /* 0x000fe20000000100 */
[----:B------:R-:W-:Y:S01]  /*04b0*/  FADD R0, R21, R0 ;  /* 0x0000000015007221 */ /* 0x000fe20000000000 */
[C-C-:B------:R-:W-:Y:S01]  /*04c0*/  FADD R25, -R31.reuse, R28.reuse ;  /* 0x0000001c1f197221 */ /* 0x140fe20000000100 */
[C---:B------:R-:W-:Y:S01]  /*04d0*/  FADD R35, R31.reuse, R28 ;  /* 0x0000001c1f237221 */ /* 0x040fe20000000000 */
[C-C-:B------:R-:W-:Y:S01]  /*04e0*/  FADD R21, -R31.reuse, R18.reuse ;  /* 0x000000121f157221 */ /* 0x140fe20000000100 */
[C---:B------:R-:W-:Y:S01]  /*04f0*/  FADD R28, R31.reuse, R18 ;  /* 0x000000121f1c7221 */ /* 0x040fe20000000000 */
[C---:B------:R-:W-:Y:S01]  /*0500*/  FADD R37, -R31.reuse, R24 ;  /* 0x000000181f257221 */ /* 0x040fe20000000100 */
[C---:B------:R-:W-:Y:S01]  /*0510*/  FADD R30, R31.reuse, R30 ;  /* 0x0000001e1f1e7221 */ /* 0x040fe20000000000 */
[C---:B------:R-:W-:Y:S01]  /*0520*/  FADD R19, R31.reuse, R26 ;  /* 0x0000001a1f137221 */ /* 0x040fe20000000000 */
[C---:B------:R-:W-:Y:S01]  /*0530*/  FADD R33, R31.reuse, R6 ;  /* 0x000000061f217221 */ /* 0x040fe20000000000 */
[----:B------:R-:W-:Y:S01]  /*0540*/  FADD R29, R31, R20 ;  /* 0x000000141f1d7221 */ /* 0x000fe20000000000 */
[----:B------:R-:W-:Y:S01]  /*0550*/  FADD R31, R0, R31 ;  /* 0x0000001f001f7221 */ /* 0x000fe20000000000 */
[C---:B------:R-:W-:Y:S01]  /*0560*/  FFMA R18, R36.reuse, -0.25, R25 ;  /* 0xbe80000024127823 */ /* 0x040fe20000000019 */
[C---:B------:R-:W-:Y:S01]  /*0570*/  FFMA R20, R36.reuse, 0.25, R28 ;  /* 0x3e80000024147823 */ /* 0x040fe2000000001c */
[C-C-:B------:R-:W-:Y:S01]  /*0580*/  FFMA R25, R36.reuse, -0.5, R21.reuse ;  /* 0xbf00000024197823 */ /* 0x140fe20000000015 */
[C---:B------:R-:W-:Y:S01]  /*0590*/  FFMA R24, R36.reuse, -0.125, R21 ;  /* 0xbe00000024187823 */ /* 0x040fe20000000015 */
[----:B------:R-:W-:Y:S01]  /*05a0*/  IMAD.WIDE R6, R7, R12, c[0x0][0x170] ;  /* 0x00005c0007067625 */ /* 0x000fe200078e020c */
[C-C-:B------:R-:W-:Y:S01]  /*05b0*/  FFMA R21, R36.reuse, 0.5, R35.reuse ;  /* 0x3f00000024157823 */ /* 0x140fe20000000023 */
[C---:B------:R-:W-:Y:S01]  /*05c0*/  FFMA R26, R36.reuse, 0.125, R35 ;  /* 0x3e000000241a7823 */ /* 0x040fe20000000023 */
[C---:B------:R-:W-:Y:S01]  /*05d0*/  FADD R28, -R36.reuse, R37 ;  /* 0x00000025241c7221 */ /* 0x040fe20000000100 */
[C---:B------:R-:W-:Y:S01]  /*05e0*/  FADD R30, R36.reuse, R30 ;  /* 0x0000001e241e7221 */ /* 0x040fe20000000000 */
[C---:B------:R-:W-:Y:S01]  /*05f0*/  FFMA R19, R36.reuse, 0.5, R19 ;  /* 0x3f00000024137823 */ /* 0x040fe20000000013 */
[C---:B------:R-:W-:Y:S01]  /*0600*/  FFMA R32, R36.reuse, 0.25, R33 ;  /* 0x3e80000024207823 */ /* 0x040fe20000000021 */
[----:B------:R-:W-:Y:S01]  /*0610*/  FFMA R34, R36, 0.125, R29 ;  /* 0x3e00000024227823 */ /* 0x000fe2000000001d */
[----:B------:R-:W-:Y:S01]  /*0620*/  FADD R36, R31, R36 ;  /* 0x000000241f247221 */ /* 0x000fe20000000000 */
[C---:B------:R-:W-:Y:S01]  /*0630*/  FADD R31, R17.reuse, R17 ;  /* 0x00000011111f7221 */ /* 0x040fe20000000000 */
[----:B------:R0:W2:Y:S01]  /*0640*/  LDG.E.CONSTANT R0, [R6.64] ;  /* 0x0000000406007981 */ /* 0x0000a2000c1e9900 */
[C---:B------:R-:W-:Y:S01]  /*0650*/  FADD R35, -R17.reuse, R28 ;  /* 0x0000001c11237221 */ /* 0x040fe20000000100 */
[C---:B------:R-:W-:Y:S01]  /*0660*/  FADD R37, R17.reuse, R30 ;  /* 0x0000001e11257221 */ /* 0x040fe20000000000 */
[----:B------:R-:W-:Y:S01]  /*0670*/  FFMA R26, R17, -8, R26 ;  /* 0xc1000000111a7823 */ /* 0x000fe2000000001a */
[C---:B------:R-:W-:Y:S01]  /*0680*/  FADD R29, R31.reuse, R25 ;  /* 0x000000191f1d7221 */ /* 0x040fe20000000000 */
[----:B------:R-:W-:Y:S01]  /*0690*/  FADD R21, -R31, R21 ;  /* 0x000000151f157221 */ /* 0x000fe20000000100 */
[----:B------:R-:W-:Y:S01]  /*06a0*/  FADD R19, R19, -R31 ;  /* 0x8000001f13137221 */ /* 0x000fe20000000000 */
[C---:B------:R-:W-:Y:S01]  /*06b0*/  FFMA R33, R17.reuse, -4, R18 ;  /* 0xc080000011217823 */ /* 0x040fe20000000012 */
[----:B0-----:R-:W-:Y:S01]  /*06c0*/  FADD R7, R36, R17 ;  /* 0x0000001124077221 */ /* 0x001fe20000000000 */
[C---:B------:R-:W-:Y:S01]  /*06d0*/  FFMA R31, R17.reuse, 4, R20 ;  /* 0x40800000111f7823 */ /* 0x040fe20000000014 */
[C---:B------:R-:W-:Y:S01]  /*06e0*/  FFMA R24, R17.reuse, 8, R24 ;  /* 0x4100000011187823 */ /* 0x040fe20000000018 */
[C---:B------:R-:W-:Y:S01]  /*06f0*/  FFMA R25, R17.reuse, 4, R32 ;  /* 0x4080000011197823 */ /* 0x040fe20000000020 */
[----:B------:R-:W-:Y:S01]  /*0700*/  FFMA R34, R17, -8, R34 ;  /* 0xc100000011227823 */ /* 0x000fe20000000022 */
[C---:B------:R-:W-:Y:S01]  /*0710*/  FADD R35, R16.reuse, R35 ;  /* 0x0000002310237221 */ /* 0x040fe20000000000 */
[----:B------:R-:W-:Y:S01]  /*0720*/  FADD R17, R16, R37 ;  /* 0x0000002510117221 */ /* 0x000fe20000000000 */
[----:B------:R-:W-:Y:S01]  /*0730*/  FADD R7, R7, R16 ;  /* 0x0000001007077221 */ /* 0x000fe20000000000 */
[C---:B------:R-:W-:Y:S01]  /*0740*/  FADD R16, R11.reuse, R26 ;  /* 0x0000001a0b107221 */ /* 0x040fe20000000000 */
[----:B------:R-:W-:Y:S01]  /*0750*/  FADD R37, -R11, R24 ;  /* 0x000000180b257221 */ /* 0x000fe20000000100 */
[----:B------:R-:W-:Y:S01]  /*0760*/  FADD R11, R34, R11 ;  /* 0x0000000b220b7221 */ /* 0x000fe20000000000 */
[C---:B------:R-:W-:Y:S01]  /*0770*/  FADD R30, -R8.reuse, R21 ;  /* 0x00000015081e7221 */ /* 0x040fe20000000100 */
[----:B------:R-:W3:Y:S01]  /*0780*/  LDG.E.CONSTANT R6, [R2.64+0x126000] ;  /* 0x1260000402067981 */ /* 0x000ee2000c1e9900 */
[C---:B------:R-:W-:Y:S01]  /*0790*/  FADD R32, R8.reuse, R31 ;  /* 0x0000001f08207221 */ /* 0x040fe20000000000 */
[C---:B------:R-:W-:Y:S01]  /*07a0*/  FADD R16, -R8.reuse, R16 ;  /* 0x0000001008107221 */ /* 0x040fe20000000100 */
[C---:B------:R-:W-:Y:S01]  /*07b0*/  FADD R18, R8.reuse, R35 ;  /* 0x0000002308127221 */ /* 0x040fe20000000000 */
[C---:B------:R-:W-:Y:S01]  /*07c0*/  FADD R20, R8.reuse, R17 ;  /* 0x0000001108147221 */ /* 0x040fe20000000000 */
[----:B------:R-:W-:Y:S01]  /*07d0*/  FADD R21, R7, R8 ;  /* 0x0000000807157221 */ /* 0x000fe20000000000 */
[C---:B------:R-:W-:Y:S01]  /*07e0*/  FADD R26, R8.reuse, R25 ;  /* 0x00000019081a7221 */ /* 0x040fe20000000000 */
[C---:B------:R-:W-:Y:S01]  /*07f0*/  FADD R24, -R8.reuse, R19 ;  /* 0x0000001308187221 */ /* 0x040fe20000000100 */
[C---:B------:R-:W-:Y:S01]  /*0800*/  FADD R17, -R8.reuse, R11 ;  /* 0x0000000b08117221 */ /* 0x040fe20000000100 */
[C---:B------:R-:W-:Y:S01]  /*0810*/  FADD R30, R5.reuse, R30 ;  /* 0x0000001e051e7221 */ /* 0x040fe20000000000 */
[C---:B------:R-:W-:Y:S01]  /*0820*/  FADD R36, -R8.reuse, R29 ;  /* 0x0000001d08247221 */ /* 0x040fe20000000100 */
[C---:B------:R-:W-:Y:S01]  /*0830*/  FADD R34, R8.reuse, R33 ;  /* 0x0000002108227221 */ /* 0x040fe20000000000 */
[----:B------:R-:W-:Y:S01]  /*0840*/  FADD R28, -R8, R37 ;  /* 0x00000025081c7221 */ /* 0x000fe20000000100 */
[C---:B------:R-:W-:Y:S01]  /*0850*/  FADD R32, R5.reuse, R32 ;  /* 0x0000002005207221 */ /* 0x040fe20000000000 */
[C---:B------:R-:W-:Y:S01]  /*0860*/  FADD R16, R5.reuse, R16 ;  /* 0x0000001005107221 */ /* 0x040fe20000000000 */
[----:B------:R-:W4:Y:S01]  /*0870*/  LDG.E.CONSTANT R11, [R2.64+0x119c00] ;  /* 0x119c0004020b7981 */ /* 0x000f22000c1e9900 */
[C---:B------:R-:W-:Y:S01]  /*0880*/  FADD R18, R5.reuse, R18 ;  /* 0x0000001205127221 */ /* 0x040fe20000000000 */
[----:B------:R-:W-:Y:S01]  /*0890*/  FADD R20, R5, R20 ;  /* 0x0000001405147221 */ /* 0x000fe20000000000 */
[----:B------:R-:W-:Y:S01]  /*08a0*/  FADD R21, R21, R5 ;  /* 0x0000000515157221 */ /* 0x000fe20000000000 */
[----:B------:R0:W5:Y:S01]  /*08b0*/  LDG.E.CONSTANT R8, [R2.64+0x132400] ;  /* 0x1324000402087981 */ /* 0x000162000c1e9900 */
[C---:B------:R-:W-:Y:S01]  /*08c0*/  FADD R26, R5.reuse, R26 ;  /* 0x0000001a051a7221 */ /* 0x040fe20000000000 */
[C---:B------:R-:W-:Y:S01]  /*08d0*/  FADD R24, R5.reuse, R24 ;  /* 0x0000001805187221 */ /* 0x040fe20000000000 */
[----:B------:R-:W-:Y:S01]  /*08e0*/  FADD R17, R5, R17 ;  /* 0x0000001105117221 */ /* 0x000fe20000000000 */
[----:B------:R-:W-:Y:S01]  /*08f0*/  FFMA R25, R15, 0.5, R30 ;  /* 0x3f0000000f197823 */ /* 0x000fe2000000001e */
[----:B------:R-:W-:Y:S01]  /*0900*/  FADD R36, R5, R36 ;  /* 0x0000002405247221 */ /* 0x000fe20000000000 */
[C---:B------:R-:W-:Y:S01]  /*0910*/  FFMA R32, R15.reuse, 0.25, R32 ;  /* 0x3e8000000f207823 */ /* 0x040fe20000000020 */
[----:B------:R-:W-:Y:S01]  /*0920*/  FFMA R30, R15, 0.125, R16 ;  /* 0x3e0000000f1e7823 */ /* 0x000fe20000000010 */
[----:B------:R-:W-:Y:S01]  /*0930*/  FADD R28, R5, R28 ;  /* 0x0000001c051c7221 */ /* 0x000fe20000000000 */
[C---:B------:R-:W-:Y:S01]  /*0940*/  FADD R18, R15.reuse, R18 ;  /* 0x000000120f127221 */ /* 0x040fe20000000000 */
[----:B------:R-:W-:Y:S01]  /*0950*/  FADD R29, R15, R20 ;  /* 0x000000140f1d7221 */ /* 0x000fe20000000000 */
[----:B------:R-:W-:Y:S01]  /*0960*/  FADD R21, R21, R15 ;  /* 0x0000000f15157221 */ /* 0x000fe20000000000 */
[C---:B------:R-:W-:Y:S01]  /*0970*/  FFMA R31, R15.reuse, 0.25, R26 ;  /* 0x3e8000000f1f7823 */ /* 0x040fe2000000001a */
[C---:B------:R-:W-:Y:S01]  /*0980*/  FFMA R16, R15.reuse, 0.5, R24 ;  /* 0x3f0000000f107823 */ /* 0x040fe20000000018 */
[----:B------:R-:W-:Y:S01]  /*0990*/  FFMA R26, R15, 0.125, R17 ;  /* 0x3e0000000f1a7823 */ /* 0x000fe20000000011 */
[----:B------:R-:W-:Y:S01]  /*09a0*/  FADD R34, R5, R34 ;  /* 0x0000002205227221 */ /* 0x000fe20000000000 */
[----:B------:R-:W-:Y:S01]  /*09b0*/  FADD R19, R13, R13 ;  /* 0x0000000d0d137221 */ /* 0x000fe20000000000 */
[----:B------:R-:W-:Y:S01]  /*09c0*/  FFMA R36, R15, 0.5, R36 ;  /* 0x3f0000000f247823 */ /* 0x000fe20000000024 */
[C---:B------:R-:W-:Y:S01]  /*09d0*/  FFMA R24, R13.reuse, 4, R32 ;  /* 0x408000000d187823 */ /* 0x040fe20000000020 */
[----:B------:R-:W-:Y:S01]  /*09e0*/  FFMA R17, R13, -8, R30 ;  /* 0xc10000000d117823 */ /* 0x000fe2000000001e */
[----:B------:R0:W2:Y:S01]  /*09f0*/  LDG.E.CONSTANT R7, [R2.64+0x13e800] ;  /* 0x13e8000402077981 */ /* 0x0000a2000c1e9900 */
[----:B------:R-:W-:Y:S01]  /*0a00*/  FFMA R28, R15, 0.125, R28 ;  /* 0x3e0000000f1c7823 */ /* 0x000fe2000000001c */
[C---:B------:R-:W-:Y:S01]  /*0a10*/  FADD R30, R13.reuse, R18 ;  /* 0x000000120d1e7221 */ /* 0x040fe20000000000 */
[----:B------:R-:W-:Y:S01]  /*0a20*/  FADD R29, R13, R29 ;  /* 0x0000001d0d1d7221 */ /* 0x000fe20000000000 */
[----:B------:R0:W2:Y:S01]  /*0a30*/  LDG.E.CONSTANT R5, [R2.64+0x14ac00] ;  /* 0x14ac000402057981 */ /* 0x0000a2000c1e9900 */
[----:B------:R-:W-:Y:S01]  /*0a40*/  FADD R32, R21, R13 ;  /* 0x0000000d15207221 */ /* 0x000fe20000000000 */
[C---:B------:R-:W-:Y:S01]  /*0a50*/  FADD R36, -R19.reuse, R36 ;  /* 0x0000002413247221 */ /* 0x040fe20000000100 */
[----:B------:R-:W-:Y:S01]  /*0a60*/  FADD R20, -R19, R25 ;  /* 0x0000001913147221 */ /* 0x000fe20000000100 */
[----:B------:R-:W-:Y:S01]  /*0a70*/  FADD R16, R16, -R19 ;  /* 0x8000001310107221 */ /* 0x000fe20000000000 */
[----:B------:R-:W-:Y:S01]  /*0a80*/  FFMA R25, R13, -8, R28 ;  /* 0xc10000000d197823 */ /* 0x000fe2000000001c */
[C---:B------:R-:W-:Y:S01]  /*0a90*/  FFMA R37, R9.reuse, 0.25, R29 ;  /* 0x3e80000009257823 */ /* 0x040fe2000000001d */
[C-C-:B------:R-:W-:Y:S01]  /*0aa0*/  FFMA R35, R9.reuse, 0.5, R30.reuse ;  /* 0x3f00000009237823 */ /* 0x140fe2000000001e */
[----:B------:R-:W-:Y:S01]  /*0ab0*/  FFMA R19, R9, 0.125, R30 ;  /* 0x3e00000009137823 */ /* 0x000fe2000000001e */
[----:B------:R-:W-:-:S02]  /*0ac0*/  FADD R32, R32, R9 ;  /* 0x0000000920207221 */ /* 0x000fc40000000000 */
[----:B------:R0:W2:Y:S01]  /*0ad0*/  LDG.E.CONSTANT R9, [R2.64+0x157000] ;  /* 0x1570000402097981 */ /* 0x0000a2000c1e9900 */
[C---:B------:R-:W-:Y:S01]  /*0ae0*/  FADD R25, R14.reuse, R25 ;  /* 0x000000190e197221 */ /* 0x040fe20000000000 */
[----:B------:R-:W-:Y:S01]  /*0af0*/  FFMA R34, R15, 0.25, R34 ;  /* 0x3e8000000f227823 */ /* 0x000fe20000000022 */
[----:B------:R-:W-:Y:S01]  /*0b00*/  FFMA R15, R13, -8, R26 ;  /* 0xc10000000d0f7823 */ /* 0x000fe2000000001a */
[C---:B------:R-:W-:Y:S01]  /*0b10*/  FFMA R30, R27.reuse, 0.25, R24 ;  /* 0x3e8000001b1e7823 */ /* 0x040fe20000000018 */
[----:B------:R-:W-:Y:S01]  /*0b20*/  FFMA R24, R27, -0.5, R25 ;  /* 0xbf0000001b187823 */ /* 0x000fe20000000019 */
[C---:B------:R-:W-:Y:S01]  /*0b30*/  FFMA R34, R13.reuse, 4, R34 ;  /* 0x408000000d227823 */ /* 0x040fe20000000022 */
[----:B------:R-:W-:Y:S01]  /*0b40*/  FADD R28, R14, R17 ;  /* 0x000000110e1c7221 */ /* 0x000fe20000000000 */
[----:B------:R-:W-:Y:S01]  /*0b50*/  FFMA R18, R13, 4, R31 ;  /* 0x408000000d127823 */ /* 0x000fe2000000001f */
[----:B------:R-:W-:Y:S01]  /*0b60*/  FADD R14, R15, R14 ;  /* 0x0000000e0f0e7221 */ /* 0x000fe20000000000 */
[C---:B------:R-:W-:Y:S01]  /*0b70*/  FADD R33, -R27.reuse, R16 ;  /* 0x000000101b217221 */ /* 0x040fe20000000100 */
[C---:B------:R-:W-:Y:S01]  /*0b80*/  FFMA R29, R27.reuse, -0.25, R20 ;  /* 0xbe8000001b1d7823 */ /* 0x040fe20000000014 */
[----:B------:R-:W-:Y:S01]  /*0b90*/  FFMA R35, R27, 0.5, R35 ;  /* 0x3f0000001b237823 */ /* 0x000fe20000000023 */
[----:B------:R-:W-:Y:S01]  /*0ba0*/  FMUL R13, R23, 0.5 ;  /* 0x3f000000170d7820 */ /* 0x000fe20000400000 */
[----:B------:R-:W-:Y:S01]  /*0bb0*/  FFMA R24, R22, 0.5, R24 ;  /* 0x3f00000016187823 */ /* 0x000fe20000000018 */
[C---:B------:R-:W-:Y:S01]  /*0bc0*/  FFMA R20, R27.reuse, -0.5, R36 ;  /* 0xbf0000001b147823 */ /* 0x040fe20000000024 */
[C---:B------:R-:W-:Y:S01]  /*0bd0*/  FFMA R26, R27.reuse, 0.5, R34 ;  /* 0x3f0000001b1a7823 */ /* 0x040fe20000000022 */
[C---:B------:R-:W-:Y:S01]  /*0be0*/  FFMA R25, R27.reuse, -0.125, R25 ;  /* 0xbe0000001b197823 */ /* 0x040fe20000000019 */
[C---:B------:R-:W-:Y:S01]  /*0bf0*/  FFMA R31, R27.reuse, -0.125, R36 ;  /* 0xbe0000001b1f7823 */ /* 0x040fe20000000024 */
[C---:B------:R-:W-:Y:S01]  /*0c00*/  FFMA R17, R27.reuse, 0.125, R34 ;  /* 0x3e0000001b117823 */ /* 0x040fe20000000022 */
[C---:B------:R-:W-:Y:S01]  /*0c10*/  FFMA R28, R27.reuse, -0.25, R28 ;  /* 0xbe8000001b1c7823 */ /* 0x040fe2000000001c */
[C---:B------:R-:W-:Y:S01]  /*0c20*/  FFMA R37, R27.reuse, 0.25, R37 ;  /* 0x3e8000001b257823 */ /* 0x040fe20000000025 */
[C---:B------:R-:W-:Y:S01]  /*0c30*/  FFMA R19, R27.reuse, 0.125, R19 ;  /* 0x3e0000001b137823 */ /* 0x040fe20000000013 */
[C---:B------:R-:W-:Y:S01]  /*0c40*/  FADD R15, R27.reuse, R18 ;  /* 0x000000121b0f7221 */ /* 0x040fe20000000000 */
[----:B------:R-:W-:Y:S01]  /*0c50*/  FADD R21, -R27, R14 ;  /* 0x0000000e1b157221 */ /* 0x000fe20000000100 */
[----:B------:R-:W-:Y:S01]  /*0c60*/  FADD R27, R32, R27 ;  /* 0x0000001b201b7221 */ /* 0x000fe20000000000 */
[C---:B------:R-:W-:Y:S01]  /*0c70*/  FADD R14, R22.reuse, R33 ;  /* 0x00000021160e7221 */ /* 0x040fe20000000000 */
[C---:B------:R-:W-:Y:S01]  /*0c80*/  FFMA R18, R22.reuse, 0.5, R35 ;  /* 0x3f00000016127823 */ /* 0x040fe20000000023 */
[----:B------:R-:W-:Y:S01]  /*0c90*/  FFMA R33, R13, 0.125, R24 ;  /* 0x3e0000000d217823 */ /* 0x000fe20000000018 */
[C---:B------:R-:W-:Y:S01]  /*0ca0*/  FFMA R20, R22.reuse, 0.5, R20 ;  /* 0x3f00000016147823 */ /* 0x040fe20000000014 */
[C---:B------:R-:W-:Y:S01]  /*0cb0*/  FFMA R26, R22.reuse, 0.5, R26 ;  /* 0x3f000000161a7823 */ /* 0x040fe2000000001a */
[C---:B------:R-:W-:Y:S01]  /*0cc0*/  FFMA R25, R22.reuse, 0.125, R25 ;  /* 0x3e00000016197823 */ /* 0x040fe20000000019 */
[C---:B------:R-:W-:Y:S01]  /*0cd0*/  FMUL R24, R23.reuse, 0.125 ;  /* 0x3e00000017187820 */ /* 0x040fe20000400000 */
[C---:B------:R-:W-:Y:S01]  /*0ce0*/  FFMA R29, R22.reuse, 0.25, R29 ;  /* 0x3e800000161d7823 */ /* 0x040fe2000000001d */
[C---:B------:R-:W-:Y:S01]  /*0cf0*/  FFMA R30, R22.reuse, 0.25, R30 ;  /* 0x3e800000161e7823 */ /* 0x040fe2000000001e */
[C---:B------:R-:W-:Y:S01]  /*0d00*/  FFMA R31, R22.reuse, 0.125, R31 ;  /* 0x3e000000161f7823 */ /* 0x040fe2000000001f */
[C---:B------:R-:W-:Y:S01]  /*0d10*/  FFMA R17, R22.reuse, 0.125, R17 ;  /* 0x3e00000016117823 */ /* 0x040fe20000000011 */
[C---:B------:R-:W-:Y:S01]  /*0d20*/  FFMA R28, R22.reuse, 0.25, R28 ;  /* 0x3e800000161c7823 */ /* 0x040fe2000000001c */
[C---:B------:R-:W-:Y:S01]  /*0d30*/  FFMA R37, R22.reuse, 0.25, R37 ;  /* 0x3e80000016257823 */ /* 0x040fe20000000025 */
[C---:B------:R-:W-:Y:S01]  /*0d40*/  FFMA R19, R22.reuse, 0.125, R19 ;  /* 0x3e00000016137823 */ /* 0x040fe20000000013 */
[C---:B------:R-:W-:Y:S01]  /*0d50*/  FADD R15, R22.reuse, R15 ;  /* 0x0000000f160f7221 */ /* 0x040fe20000000000 */
[----:B------:R-:W-:Y:S01]  /*0d60*/  FADD R21, R22, R21 ;  /* 0x0000001516157221 */ /* 0x000fe20000000000 */
[----:B------:R-:W-:Y:S01]  /*0d70*/  FMUL R16, R23, 0.25 ;  /* 0x3e80000017107820 */ /* 0x000fe20000400000 */
[----:B------:R-:W-:Y:S01]  /*0d80*/  FMUL R32, R4, 0.5 ;  /* 0x3f00000004207820 */ /* 0x000fe20000400000 */
[----:B------:R-:W-:Y:S01]  /*0d90*/  FADD R22, R27, R22 ;  /* 0x000000161b167221 */ /* 0x000fe20000000000 */
[C---:B------:R-:W-:Y:S01]  /*0da0*/  FADD R27, R13.reuse, R18 ;  /* 0x000000120d1b7221 */ /* 0x040fe20000000000 */
[C---:B------:R-:W-:Y:S01]  /*0db0*/  FFMA R20, R13.reuse, 0.5, R20 ;  /* 0x3f0000000d147823 */ /* 0x040fe20000000014 */
[----:B------:R-:W-:Y:S01]  /*0dc0*/  FFMA R35, R13, 0.25, R26 ;  /* 0x3e8000000d237823 */ /* 0x000fe2000000001a */
[----:B------:R-:W-:Y:S01]  /*0dd0*/  FFMA R18, R24, 0.125, R25 ;  /* 0x3e00000018127823 */ /* 0x000fe20000000019 */
[----:B------:R-:W-:Y:S01]  /*0de0*/  FADD R13, R14, R13 ;  /* 0x0000000d0e0d7221 */ /* 0x000fe20000000000 */
[----:B------:R-:W-:Y:S01]  /*0df0*/  FADD R25, R32, R32 ;  /* 0x0000002020197221 */ /* 0x000fe20000000000 */
[C---:B------:R-:W-:Y:S01]  /*0e00*/  FFMA R29, R16.reuse, 0.5, R29 ;  /* 0x3f000000101d7823 */ /* 0x040fe2000000001d */
[C---:B------:R-:W-:Y:S01]  /*0e10*/  FFMA R30, R16.reuse, 0.25, R30 ;  /* 0x3e800000101e7823 */ /* 0x040fe2000000001e */
[C---:B------:R-:W-:Y:S01]  /*0e20*/  FFMA R28, R16.reuse, 0.125, R28 ;  /* 0x3e000000101c7823 */ /* 0x040fe2000000001c */
[----:B------:R-:W-:Y:S01]  /*0e30*/  FADD R14, R16, R37 ;  /* 0x00000025100e7221 */ /* 0x000fe20000000000 */
[----:B------:R-:W-:-:S02]  /*0e40*/  FADD R15, R15, R16 ;  /* 0x000000100f0f7221 */ /* 0x000fc40000000000 */
[----:B------:R0:W2:Y:S01]  /*0e50*/  LDG.E.CONSTANT R16, [R2.64+0x163400] ;  /* 0x1634000402107981 */ /* 0x0000a2000c1e9900 */
[----:B------:R-:W-:Y:S01]  /*0e60*/  FADD R20, R20, -R25 ;  /* 0x8000001914147221 */ /* 0x000fe20000000000 */
[C---:B------:R-:W-:Y:S01]  /*0e70*/  FFMA R31, R24.reuse, 0.5, R31 ;  /* 0x3f000000181f7823 */ /* 0x040fe2000000001f */
[C---:B------:R-:W-:Y:S01]  /*0e80*/  FFMA R17, R24.reuse, 0.25, R17 ;  /* 0x3e80000018117823 */ /* 0x040fe20000000011 */
[----:B------:R-:W-:Y:S01]  /*0e90*/  FADD R19, R24, R19 ;  /* 0x0000001318137221 */ /* 0x000fe20000000000 */
[----:B------:R-:W-:Y:S01]  /*0ea0*/  FADD R21, R21, R24 ;  /* 0x0000001815157221 */ /* 0x000fe20000000000 */
[C---:B------:R-:W-:Y:S01]  /*0eb0*/  FMUL R25, R4.reuse, 0.25 ;  /* 0x3e80000004197820 */ /* 0x040fe20000400000 */
[----:B------:R-:W-:Y:S01]  /*0ec0*/  FMUL R24, R4, 0.125 ;  /* 0x3e00000004187820 */ /* 0x000fe20000400000 */
[----:B------:R-:W-:Y:S01]  /*0ed0*/  FADD R23, R22, R23 ;  /* 0x0000001716177221 */ /* 0x000fe20000000000 */
[C---:B------:R-:W-:Y:S01]  /*0ee0*/  FFMA R22, R32.reuse, 4, R35 ;  /* 0x4080000020167823 */ /* 0x040fe20000000023 */
[----:B------:R-:W-:Y:S01]  /*0ef0*/  FFMA R26, R32, -8, R33 ;  /* 0xc1000000201a7823 */ /* 0x000fe20000000021 */
[----:B------:R-:W-:Y:S01]  /*0f00*/  FADD R27, R27, R32 ;  /* 0x000000201b1b7221 */ /* 0x000fe20000000000 */
[C-C-:B------:R-:W-:Y:S01]  /*0f10*/  FADD R32, R25.reuse, R25.reuse ;  /* 0x0000001919207221 */ /* 0x140fe20000000000 */
[C---:B------:R-:W-:Y:S01]  /*0f20*/  FFMA R33, R25.reuse, 4, R30 ;  /* 0x4080000019217823 */ /* 0x040fe2000000001e */
[----:B------:R-:W-:Y:S01]  /*0f30*/  FFMA R28, R25, -8, R28 ;  /* 0xc1000000191c7823 */ /* 0x000fe2000000001c */
[----:B------:R-:W-:Y:S01]  /*0f40*/  FADD R25, R14, R25 ;  /* 0x000000190e197221 */ /* 0x000fe20000000000 */
[----:B------:R-:W-:Y:S01]  /*0f50*/  FFMA R35, R24, 4, R17 ;  /* 0x4080000018237823 */ /* 0x000fe20000000011 */
[----:B------:R0:W2:Y:S01]  /*0f60*/  LDG.E.CONSTANT R14, [R2.64+0x16f800] ;  /* 0x16f80004020e7981 */ /* 0x0000a2000c1e9900 */
[----:B------:R-:W-:-:S03]  /*0f70*/  FADD R37, R19, R24 ;  /* 0x0000001813257221 */ /* 0x000fc60000000000 */
[----:B------:R0:W2:Y:S01]  /*0f80*/  LDG.E.CONSTANT R17, [R2.64+0x17bc00] ;  /* 0x17bc000402117981 */ /* 0x0000a2000c1e9900 */
[----:B------:R-:W-:-:S03]  /*0f90*/  FADD R30, R4, R4 ;  /* 0x00000004041e7221 */ /* 0x000fc60000000000 */
[----:B------:R0:W2:Y:S01]  /*0fa0*/  LDG.E.CONSTANT R19, [R2.64+0x188000] ;  /* 0x1880000402137981 */ /* 0x0000a2000c1e9900 */
[----:B------:R-:W-:-:S03]  /*0fb0*/  FADD R30, R13, -R30 ;  /* 0x8000001e0d1e7221 */ /* 0x000fc60000000000 */
[----:B------:R0:W2:Y:S01]  /*0fc0*/  LDG.E.CONSTANT R13, [R2.64+0x194400] ;  /* 0x19440004020d7981 */ /* 0x0000a2000c1e9900 */
[C---:B------:R-:W-:Y:S01]  /*0fd0*/  FADD R34, R24.reuse, R24 ;  /* 0x0000001818227221 */ /* 0x040fe20000000000 */
[----:B------:R-:W-:Y:S02]  /*0fe0*/  FFMA R18, R24, -8, R18 ;  /* 0xc100000018127823 */ /* 0x000fe40000000012 */
[----:B------:R0:W2:Y:S01]  /*0ff0*/  LDG.E.CONSTANT R24, [R2.64+0x1a0800] ;  /* 0x1a08000402187981 */ /* 0x0000a2000c1e9900 */
[----:B------:R-:W-:-:S03]  /*1000*/  FADD R29, R29, -R32 ;  /* 0x800000201d1d7221 */ /* 0x000fc60000000000 */
[----:B------:R0:W2:Y:S01]  /*1010*/  LDG.E.CONSTANT R32, [R2.64+0x1acc00] ;  /* 0x1acc000402207981 */ /* 0x0000a2000c1e9900 */
[----:B------:R-:W-:Y:S01]  /*1020*/  FADD R31, R31, -R34 ;  /* 0x800000221f1f7221 */ /* 0x000fe20000000000 */
[C---:B------:R-:W-:Y:S01]  /*1030*/  FFMA R34, R4.reuse, -8, R21 ;  /* 0xc100000004227823 */ /* 0x040fe20000000015 */
[----:B------:R-:W-:Y:S01]  /*1040*/  FFMA R15, R4, 4, R15 ;  /* 0x40800000040f7823 */ /* 0x000fe2000000000f */
[----:B------:R-:W-:Y:S01]  /*1050*/  FADD R21, R23, R4 ;  /* 0x0000000417157221 */ /* 0x000fe20000000000 */
[C---:B---3--:R-:W-:Y:S01]  /*1060*/  FADD R4, R6.reuse, R6 ;  /* 0x0000000606047221 */ /* 0x048fe20000000000 */
[C---:B------:R-:W-:Y:S01]  /*1070*/  FFMA R25, R6.reuse, 4, R25 ;  /* 0x4080000006197823 */ /* 0x040fe20000000019 */
[----:B------:R-:W-:Y:S02]  /*1080*/  FFMA R37, R6, -8, R37 ;  /* 0xc100000006257823 */ /* 0x000fe40000000025 */
[----:B------:R-:W-:Y:S01]  /*1090*/  FADD R27, R27, -R4 ;  /* 0x800000041b1b7221 */ /* 0x000fe20000000000 */
[----:B------:R-:W-:Y:S01]  /*10a0*/  FADD R21, R21, R6 ;  /* 0x0000000615157221 */ /* 0x000fe20000000000 */
[C---:B----4-:R-:W-:Y:S01]  /*10b0*/  FFMA R26, R11.reuse, 0.5, R26 ;  /* 0x3f0000000b1a7823 */ /* 0x050fe2000000001a */
[C---:B0-----:R-:W-:Y:S01]  /*10c0*/  FFMA R3, R11.reuse, 0.25, R28 ;  /* 0x3e8000000b037823 */ /* 0x041fe2000000001c */
[----:B------:R-:W-:Y:S01]  /*10d0*/  FFMA R23, R11, 0.125, R18 ;  /* 0x3e0000000b177823 */ /* 0x000fe20000000012 */
[----:B------:R-:W-:Y:S01]  /*10e0*/  FADD R11, R34, R11 ;  /* 0x0000000b220b7221 */ /* 0x000fe20000000000 */
[C---:B-----5:R-:W-:Y:S01]  /*10f0*/  FADD R4, R8.reuse, R8 ;  /* 0x0000000808047221 */ /* 0x060fe20000000000 */
[C---:B------:R-:W-:Y:S01]  /*1100*/  FFMA R6, R8.reuse, -4, R29 ;  /* 0xc080000008067823 */ /* 0x040fe2000000001d */
[C---:B------:R-:W-:Y:S01]  /*1110*/  FFMA R18, R8.reuse, 4, R33 ;  /* 0x4080000008127823 */ /* 0x040fe20000000021 */
[----:B------:R-:W-:Y:S01]  /*1120*/  FFMA R34, R8, -4, R3 ;  /* 0xc080000008227823 */ /* 0x000fe20000000003 */
[----:B------:R-:W-:Y:S01]  /*1130*/  FADD R2, R4, R26 ;  /* 0x0000001a04027221 */ /* 0x000fe20000000000 */
[C---:B------:R-:W-:Y:S01]  /*1140*/  FFMA R25, R8.reuse, 4, R25 ;  /* 0x4080000008197823 */ /* 0x040fe20000000019 */
[C---:B------:R-:W-:Y:S01]  /*1150*/  FFMA R26, R8.reuse, 8, R31 ;  /* 0x41000000081a7823 */ /* 0x040fe2000000001f */
[C---:B------:R-:W-:Y:S01]  /*1160*/  FFMA R28, R8.reuse, -8, R35 ;  /* 0xc1000000081c7823 */ /* 0x040fe20000000023 */
[C---:B------:R-:W-:Y:S01]  /*1170*/  FFMA R36, R8.reuse, 8, R23 ;  /* 0x4100000008247823 */ /* 0x040fe20000000017 */
[C---:B------:R-:W-:Y:S01]  /*1180*/  FADD R30, -R8.reuse, R30 ;  /* 0x0000001e081e7221 */ /* 0x040fe20000000100 */
[C---:B------:R-:W-:Y:S01]  /*1190*/  FADD R15, R8.reuse, R15 ;  /* 0x0000000f080f7221 */ /* 0x040fe20000000000 */
[C---:B------:R-:W-:Y:S01]  /*11a0*/  FFMA R37, R8.reuse, -8, R37 ;  /* 0xc100000008257823 */ /* 0x040fe20000000025 */
[----:B------:R-:W-:Y:S01]  /*11b0*/  FADD R11, -R8, R11 ;  /* 0x0000000b080b7221 */ /* 0x000fe20000000100 */
[C---:B------:R-:W-:Y:S01]  /*11c0*/  FADD R20, R4.reuse, R20 ;  /* 0x0000001404147221 */ /* 0x040fe20000000000 */
[----:B------:R-:W-:Y:S01]  /*11d0*/  FADD R22, -R4, R22 ;  /* 0x0000001604167221 */ /* 0x000fe20000000100 */
[----:B------:R-:W-:Y:S01]  /*11e0*/  FADD R8, R21, R8 ;  /* 0x0000000815087221 */ /* 0x000fe20000000000 */
[----:B------:R-:W-:Y:S01]  /*11f0*/  FADD R4, R27, -R4 ;  /* 0x800000041b047221 */ /* 0x000fe20000000000 */
[C---:B--2---:R-:W-:Y:S01]  /*1200*/  FADD R27, R7.reuse, R7 ;  /* 0x00000007071b7221 */ /* 0x044fe20000000000 */
[C---:B------:R-:W-:Y:S01]  /*1210*/  FFMA R6, R7.reuse, 4, R6 ;  /* 0x4080000007067823 */ /* 0x040fe20000000006 */
[C---:B------:R-:W-:Y:S01]  /*1220*/  FFMA R18, R7.reuse, 4, R18 ;  /* 0x4080000007127823 */ /* 0x040fe20000000012 */
[C---:B------:R-:W-:Y:S01]  /*1230*/  FFMA R34, R7.reuse, 4, R34 ;  /* 0x4080000007227823 */ /* 0x040fe20000000022 */
[----:B------:R-:W-:Y:S01]  /*1240*/  FFMA R25, R7, 4, R25 ;  /* 0x4080000007197823 */ /* 0x000fe20000000019 */
[----:B------:R-:W-:Y:S01]  /*1250*/  FMUL R21, R5, 4 ;  /* 0x4080000005157820 */ /* 0x000fe20000400000 */
[C---:B------:R-:W-:Y:S01]  /*1260*/  FFMA R26, R7.reuse, -8, R26 ;  /* 0xc1000000071a7823 */ /* 0x040fe2000000001a */
[C---:B------:R-:W-:Y:S01]  /*1270*/  FFMA R28, R7.reuse, -8, R28 ;  /* 0xc1000000071c7823 */ /* 0x040fe2000000001c */
[C---:B------:R-:W-:Y:S01]  /*1280*/  FFMA R36, R7.reuse, -8, R36 ;  /* 0xc100000007247823 */ /* 0x040fe20000000024 */
[C---:B------:R-:W-:Y:S01]  /*1290*/  FADD R30, R7.reuse, R30 ;  /* 0x0000001e071e7221 */ /* 0x040fe20000000000 */
[C---:B------:R-:W-:Y:S01]  /*12a0*/  FADD R15, R7.reuse, R15 ;  /* 0x0000000f070f7221 */ /* 0x040fe20000000000 */
[C---:B------:R-:W-:Y:S01]  /*12b0*/  FFMA R37, R7.reuse, -8, R37 ;  /* 0xc100000007257823 */ /* 0x040fe20000000025 */
[----:B------:R-:W-:Y:S01]  /*12c0*/  FADD R11, R7, R11 ;  /* 0x0000000b070b7221 */ /* 0x000fe20000000000 */
[----:B------:R-:W-:Y:S01]  /*12d0*/  FADD R8, R8, R7 ;  /* 0x0000000708087221 */ /* 0x000fe20000000000 */
[----:B------:R-:W-:Y:S01]  /*12e0*/  FMUL R7, R5, -8 ;  /* 0xc100000005077820 */ /* 0x000fe20000400000 */
[----:B------:R-:W-:Y:S01]  /*12f0*/  FADD R22, -R27, R22 ;  /* 0x000000161b167221 */ /* 0x000fe20000000100 */
[----:B------:R-:W-:Y:S01]  /*1300*/  FMUL R3, R5, -2 ;  /* 0xc000000005037820 */ /* 0x000fe20000400000 */
[C---:B------:R-:W-:Y:S01]  /*1310*/  FFMA R6, R21.reuse, 0.5, R6 ;  /* 0x3f00000015067823 */ /* 0x040fe20000000006 */
[C---:B------:R-:W-:Y:S01]  /*1320*/  FFMA R18, R21.reuse, 0.25, R18 ;  /* 0x3e80000015127823 */ /* 0x040fe20000000012 */
[----:B------:R-:W-:Y:S01]  /*1330*/  FFMA R34, R21, 0.125, R34 ;  /* 0x3e00000015227823 */ /* 0x000fe20000000022 */
[----:B------:R-:W-:Y:S01]  /*1340*/  FADD R25, R25, R21 ;  /* 0x0000001519197221 */ /* 0x000fe20000000000 */
[C---:B------:R-:W-:Y:S01]  /*1350*/  FADD R20, -R27.reuse, R20 ;  /* 0x000000141b147221 */ /* 0x040fe20000000100 */
[----:B------:R-:W-:Y:S01]  /*1360*/  FADD R2, -R27, R2 ;  /* 0x000000021b027221 */ /* 0x000fe20000000100 */
[----:B------:R-:W-:Y:S01]  /*1370*/  FMUL R21, R9, 4 ;  /* 0x4080000009157820 */ /* 0x000fe20000400000 */
[C---:B------:R-:W-:Y:S01]  /*1380*/  FFMA R26, R7.reuse, 0.5, R26 ;  /* 0x3f000000071a7823 */ /* 0x040fe2000000001a */
[C---:B------:R-:W-:Y:S01]  /*1390*/  FFMA R28, R7.reuse, 0.25, R28 ;  /* 0x3e800000071c7823 */ /* 0x040fe2000000001c */
[----:B------:R-:W-:Y:S01]  /*13a0*/  FFMA R36, R7, 0.125, R36 ;  /* 0x3e00000007247823 */ /* 0x000fe20000000024 */
[----:B------:R-:W-:Y:S01]  /*13b0*/  FFMA R22, R3, 0.25, R22 ;  /* 0x3e80000003167823 */ /* 0x000fe20000000016 */
[----:B------:R-:W-:Y:S01]  /*13c0*/  FMUL R7, R9, -2 ;  /* 0xc000000009077820 */ /* 0x000fe20000400000 */
[C---:B------:R-:W-:Y:S01]  /*13d0*/  FFMA R20, R3.reuse, 0.5, R20 ;  /* 0x3f00000003147823 */ /* 0x040fe20000000014 */
[----:B------:R-:W-:Y:S01]  /*13e0*/  FFMA R2, R3, 0.125, R2 ;  /* 0x3e00000003027823 */ /* 0x000fe20000000002 */
[----:B------:R-:W-:Y:S01]  /*13f0*/  FADD R29, R21, R21 ;  /* 0x00000015151d7221 */ /* 0x000fe20000000000 */
[----:B------:R-:W-:Y:S01]  /*1400*/  FADD R4, R4, -R27 ;  /* 0x8000001b04047221 */ /* 0x000fe20000000000 */
[C---:B------:R-:W-:Y:S01]  /*1410*/  FADD R3, R5.reuse, R5 ;  /* 0x0000000505037221 */ /* 0x040fe20000000000 */
[C---:B------:R-:W-:Y:S01]  /*1420*/  FFMA R30, R5.reuse, 0.5, R30 ;  /* 0x3f000000051e7823 */ /* 0x040fe2000000001e */
[C---:B------:R-:W-:Y:S01]  /*1430*/  FFMA R15, R5.reuse, 0.25, R15 ;  /* 0x3e800000050f7823 */ /* 0x040fe2000000000f */
[C---:B------:R-:W-:Y:S01]  /*1440*/  FFMA R37, R5.reuse, -8, R37 ;  /* 0xc100000005257823 */ /* 0x040fe20000000025 */
[----:B------:R-:W-:Y:S01]  /*1450*/  FFMA R11, R5, 0.125, R11 ;  /* 0x3e000000050b7823 */ /* 0x000fe2000000000b */
[----:B------:R-:W-:Y:S01]  /*1460*/  FADD R8, R8, R5 ;  /* 0x0000000508087221 */ /* 0x000fe20000000000 */
[----:B------:R-:W-:Y:S01]  /*1470*/  FFMA R31, R21, 4, R18 ;  /* 0x40800000151f7823 */ /* 0x000fe20000000012 */
[----:B------:R-:W-:Y:S01]  /*1480*/  FMUL R23, R9, -8 ;  /* 0xc100000009177820 */ /* 0x000fe20000400000 */
[----:B------:R-:W-:Y:S01]  /*1490*/  FFMA R5, R7, 4, R22 ;  /* 0x4080000007057823 */ /* 0x000fe20000000016 */
[----:B------:R-:W-:Y:S01]  /*14a0*/  FADD R29, R6, -R29 ;  /* 0x8000001d061d7221 */ /* 0x000fe20000000000 */
[----:B------:R-:W-:Y:S01]  /*14b0*/  FADD R3, R4, -R3 ;  /* 0x8000000304037221 */ /* 0x000fe20000000000 */
[----:B------:R-:W-:Y:S01]  /*14c0*/  FADD R6, R9, R9 ;  /* 0x0000000909067221 */ /* 0x000fe20000000000 */
[----:B------:R-:W-:Y:S01]  /*14d0*/  SHF.L.U32 R33, R10, 0x2, RZ ;  /* 0x000000020a217819 */ /* 0x000fe200000006ff */
[--C-:B------:R-:W-:Y:S01]  /*14e0*/  FADD R18, R31, R0.reuse ;  /* 0x000000001f127221 */ /* 0x100fe20000000000 */
[----:B------:R-:W-:Y:S01]  /*14f0*/  FADD R10, R5, R0 ;  /* 0x00000000050a7221 */ /* 0x000fe20000000000 */
[----:B------:R-:W-:Y:S01]  /*1500*/  FADD R31, R23, R23 ;  /* 0x00000017171f7221 */ /* 0x000fe20000000000 */
[----:B------:R-:W-:Y:S01]  /*1510*/  FADD R3, -R6, R3 ;  /* 0x0000000306037221 */ /* 0x000fe20000000100 */
[----:B------:R-:W-:-:S02]  /*1520*/  IMAD.WIDE R4, R33, R12, c[0x0][0x160] ;  /* 0x0000580021047625 */ /* 0x000fc400078e020c */
[----:B------:R-:W-:Y:S01]  /*1530*/  FADD R26, R26, -R31 ;  /* 0x8000001f1a1a7221 */ /* 0x000fe20000000000 */
[----:B------:R-:W-:Y:S01]  /*1540*/  FMNMX R31, RZ, R10, !PT ;  /* 0x0000000aff1f7209 */ /* 0x000fe20007800000 */
[----:B------:R-:W-:Y:S01]  /*1550*/  FADD R3, R3, R0 ;  /* 0x0000000003037221 */ /* 0x000fe20000000000 */
[C---:B------:R-:W-:Y:S01]  /*1560*/  FADD R27, R7.reuse, R7 ;  /* 0x00000007071b7221 */ /* 0x040fe20000000000 */
[----:B------:R-:W-:Y:S02]  /*1570*/  FFMA R2, R7, -8, R2 ;  /* 0xc100000007027823 */ /* 0x000fe40000000002 */
[----:B------:R0:W-:Y:S01]  /*1580*/  STG.E [R4.64+0xe8], R31 ;  /* 0x0000e81f04007986 */ /* 0x0001e2000c101904 */
[C---:B------:R-:W-:Y:S01]  /*1590*/  FFMA R28, R23.reuse, 4, R28 ;  /* 0x40800000171c7823 */ /* 0x040fe2000000001c */
[----:B------:R-:W-:Y:S01]  /*15a0*/  FADD R27, R20, -R27 ;  /* 0x8000001b141b7221 */ /* 0x000fe20000000000 */
[----:B------:R-:W-:Y:S01]  /*15b0*/  FFMA R23, R23, -8, R36 ;  /* 0xc100000017177823 */ /* 0x000fe20000000024 */
[----:B------:R-:W-:-:S02]  /*15c0*/  FFMA R37, R9, -8, R37 ;  /* 0xc100000009257823 */ /* 0x000fc40000000025 */
[----:B------:R-:W-:Y:S01]  /*15d0*/  FADD R27, R27, R0 ;  /* 0x000000001b1b7221 */ /* 0x000fe20000000000 */
[----:B0-----:R-:W-:Y:S01]  /*15e0*/  FMNMX R31, RZ, R3, !PT ;  /* 0x00000003ff1f7209 */ /* 0x001fe20007800000 */
[----:B------:R-:W-:-:S04]  /*15f0*/  FADD R3, R16, R16 ;  /* 0x0000001010037221 */ /* 0x000fc80000000000 */
[----:B------:R-:W-:Y:S01]  /*1600*/  FADD R7, R2, -R3 ;  /* 0x8000000302077221 */ /* 0x000fe20000000000 */
[----:B------:R-:W-:Y:S01]  /*1610*/  FFMA R2, R16, -8, R23 ;  /* 0xc100000010027823 */ /* 0x000fe20000000017 */
[----:B------:R-:W-:Y:S01]  /*1620*/  FADD R3, R8, R9 ;  /* 0x0000000908037221 */ /* 0x000fe20000000000 */
[----:B------:R-:W-:Y:S01]  /*1630*/  FMNMX R33, RZ, R27, !PT ;  /* 0x0000001bff217209 */ /* 0x000fe20007800000 */
[----:B------:R-:W-:Y:S01]  /*1640*/  FADD R7, R7, R0 ;  /* 0x0000000007077221 */ /* 0x000fe20000000000 */
[----:B------:R-:W-:Y:S01]  /*1650*/  FADD R27, R30, -R6 ;  /* 0x800000061e1b7221 */ /* 0x000fe20000000000 */
[--C-:B------:R-:W-:Y:S01]  /*1660*/  FADD R3, R3, R0.reuse ;  /* 0x0000000003037221 */ /* 0x100fe20000000000 */
[----:B------:R-:W-:Y:S01]  /*1670*/  FADD R29, R29, R0 ;  /* 0x000000001d1d7221 */ /* 0x000fe20000000000 */
[----:B------:R-:W-:Y:S01]  /*1680*/  FADD R14, R37, R14 ;  /* 0x0000000e250e7221 */ /* 0x000fe20000000000 */
[C---:B------:R-:W-:Y:S01]  /*1690*/  FADD R2, -R17.reuse, R2 ;  /* 0x0000000211027221 */ /* 0x040fe20000000100 */
[C---:B------:R-:W-:Y:S01]  /*16a0*/  FADD R26, -R17.reuse, R26 ;  /* 0x0000001a111a7221 */ /* 0x040fe20000000100 */
[----:B------:R-:W-:Y:S01]  /*16b0*/  FADD R28, R17, R28 ;  /* 0x0000001c111c7221 */ /* 0x000fe20000000000 */
[----:B------:R-:W-:Y:S01]  /*16c0*/  FADD R14, R14, R17 ;  /* 0x000000110e0e7221 */ /* 0x000fe20000000000 */
[----:B------:R-:W-:Y:S01]  /*16d0*/  FADD R2, R19, R2 ;  /* 0x0000000213027221 */ /* 0x000fe20000000000 */
[----:B------:R-:W-:Y:S01]  /*16e0*/  FMNMX R7, RZ, R7, !PT ;  /* 0x00000007ff077209 */ /* 0x000fe20007800000 */
[----:B------:R-:W-:Y:S01]  /*16f0*/  FADD R27, R27, R0 ;  /* 0x000000001b1b7221 */ /* 0x000fe20000000000 */
[----:B------:R-:W-:Y:S01]  /*1700*/  FMNMX R3, RZ, R3, !PT ;  /* 0x00000003ff037209 */ /* 0x000fe20007800000 */
[----:B------:R-:W-:Y:S01]  /*1710*/  FFMA R11, R9, -8, R11 ;  /* 0xc1000000090b7823 */ /* 0x000fe2000000000b */
[C---:B------:R-:W-:Y:S01]  /*1720*/  FADD R26, R19.reuse, R26 ;  /* 0x0000001a131a7221 */ /* 0x040fe20000000000 */
[----:B------:R-:W-:Y:S01]  /*1730*/  FADD R28, R19, R28 ;  /* 0x0000001c131c7221 */ /* 0x000fe20000000000 */
[----:B------:R-:W-:Y:S01]  /*1740*/  FADD R14, R14, R19 ;  /* 0x000000130e0e7221 */ /* 0x000fe20000000000 */
[C---:B------:R-:W-:Y:S01]  /*1750*/  FFMA R9, R13.reuse, 0.125, R2 ;  /* 0x3e0000000d097823 */ /* 0x040fe20000000002 */
[----:B------:R-:W-:Y:S01]  /*1760*/  FMNMX R35, RZ, R29, !PT ;  /* 0x0000001dff237209 */ /* 0x000fe20007800000 */
[----:B------:R0:W-:Y:S01]  /*1770*/  STG.E [R4.64+0xec], R7 ;  /* 0x0000ec0704007986 */ /* 0x0001e2000c101904 */
[----:B------:R-:W-:Y:S01]  /*1780*/  FMNMX R29, RZ, R27, !PT ;  /* 0x0000001bff1d7209 */ /* 0x000fe20007800000 */
[----:B------:R-:W-:Y:S01]  /*1790*/  FFMA R26, R13, 0.5, R26 ;  /* 0x3f0000000d1a7823 */ /* 0x000fe2000000001a */
[----:B------:R-:W-:Y:S01]  /*17a0*/  FFMA R27, R21, -8, R34 ;  /* 0xc1000000151b7823 */ /* 0x000fe20000000022 */
[----:B------:R1:W-:Y:S01]  /*17b0*/  STG.E [R4.64], R3 ;  /* 0x0000000304007986 */ /* 0x0003e2000c101904 */
[----:B------:R-:W-:Y:S01]  /*17c0*/  FFMA R9, R24, -8, R9 ;  /* 0xc100000018097823 */ /* 0x000fe20000000009 */
[----:B------:R-:W-:Y:S01]  /*17d0*/  FADD R15, R15, R21 ;  /* 0x000000150f0f7221 */ /* 0x000fe20000000000 */
[----:B------:R-:W-:Y:S01]  /*17e0*/  FADD R25, R21, R25 ;  /* 0x0000001915197221 */ /* 0x000fe20000000000 */
[----:B0-----:R-:W-:Y:S01]  /*17f0*/  FFMA R7, R13, 0.25, R28 ;  /* 0x3e8000000d077823 */ /* 0x001fe2000000001c */
[----:B------:R-:W-:Y:S01]  /*1800*/  FADD R13, R14, R13 ;  /* 0x0000000d0e0d7221 */ /* 0x000fe20000000000 */
[----:B-1----:R-:W-:Y:S01]  /*1810*/  FADD R3, R24, R24 ;  /* 0x0000001818037221 */ /* 0x002fe20000000000 */
[----:B------:R-:W-:Y:S01]  /*1820*/  FFMA R27, R16, 4, R27 ;  /* 0x40800000101b7823 */ /* 0x000fe2000000001b */
[----:B------:R-:W-:Y:S01]  /*1830*/  FADD R11, R11, R16 ;  /* 0x000000100b0b7221 */ /* 0x000fe20000000000 */
[----:B------:R-:W-:Y:S01]  /*1840*/  FFMA R7, R24, 4, R7 ;  /* 0x4080000018077823 */ /* 0x000fe20000000007 */
[----:B------:R-:W-:Y:S01]  /*1850*/  FADD R3, R26, -R3 ;  /* 0x800000031a037221 */ /* 0x000fe20000000000 */
[----:B------:R-:W-:Y:S01]  /*1860*/  FADD R13, R13, R24 ;  /* 0x000000180d0d7221 */ /* 0x000fe20000000000 */
[----:B------:R-:W-:Y:S01]  /*1870*/  FADD R9, R9, R32 ;  /* 0x0000002009097221 */ /* 0x000fe20000000000 */
[--C-:B------:R-:W-:Y:S01]  /*1880*/  FADD R15, R15, R0.reuse ;  /* 0x000000000f0f7221 */ /* 0x100fe20000000000 */
[--C-:B------:R-:W-:Y:S01]  /*1890*/  FADD R25, R25, R0.reuse ;  /* 0x0000000019197221 */ /* 0x100fe20000000000 */
[--C-:B------:R-:W-:Y:S01]  /*18a0*/  FADD R27, R27, R0.reuse ;  /* 0x000000001b1b7221 */ /* 0x100fe20000000000 */
[--C-:B------:R-:W-:Y:S01]  /*18b0*/  FADD R11, R11, R0.reuse ;  /* 0x000000000b0b7221 */ /* 0x100fe20000000000 */
[--C-:B------:R-:W-:Y:S01]  /*18c0*/  FADD R7, R7, R0.reuse ;  /* 0x0000000007077221 */ /* 0x100fe20000000000 */
[--C-:B------:R-:W-:Y:S01]  /*18d0*/  FADD R3, R3, R0.reuse ;  /* 0x0000000003037221 */ /* 0x100fe20000000000 */
[--C-:B------:R-:W-:Y:S01]  /*18e0*/  FADD R13, R13, R0.reuse ;  /* 0x000000000d0d7221 */ /* 0x100fe20000000000 */
[----:B------:R-:W-:Y:S01]  /*18f0*/  FADD R9, R9, R0 ;  /* 0x0000000009097221 */ /* 0x000fe20000000000 */
[----:B------:R-:W-:-:S02]  /*1900*/  FMNMX R18, RZ, R18, !PT ;  /* 0x00000012ff127209 */ /* 0x000fc40007800000 */
[----:B------:R-:W-:Y:S02]  /*1910*/  FMNMX R15, RZ, R15, !PT ;  /* 0x0000000fff0f7209 */ /* 0x000fe40007800000 */
[----:B------:R-:W-:Y:S02]  /*1920*/  FMNMX R25, RZ, R25, !PT ;  /* 0x00000019ff197209 */ /* 0x000fe40007800000 */
[----:B------:R-:W-:Y:S02]  /*1930*/  FMNMX R27, RZ, R27, !PT ;  /* 0x0000001bff1b7209 */ /* 0x000fe40007800000 */
[----:B------:R-:W-:Y:S02]  /*1940*/  FMNMX R11, RZ, R11, !PT ;  /* 0x0000000bff0b7209 */ /* 0x000fe40007800000 */
[----:B------:R-:W-:Y:S02]  /*1950*/  FMNMX R7, RZ, R7, !PT ;  /* 0x00000007ff077209 */ /* 0x000fe40007800000 */
[----:B------:R-:W-:-:S02]  /*1960*/  FMNMX R3, RZ, R3, !PT ;  /* 0x00000003ff037209 */ /* 0x000fc40007800000 */
[----:B------:R-:W-:Y:S02]  /*1970*/  FMNMX R13, RZ, R13, !PT ;  /* 0x0000000dff0d7209 */ /* 0x000fe40007800000 */
        /* <DEDUP_REMOVED lines=15> */
.L_x_45:
        /* <DEDUP_REMOVED lines=9> */
.L_x_131:


//--------------------- .text.tvmgen_default_fused_nn_conv2d_add_nn_relu_2_kernel --------------------------
	.section	.text.tvmgen_default_fused_nn_conv2d_add_nn_relu_2_kernel,"ax",@progbits
	.sectionflags	@"SHF_BARRIERS=1"
	.sectioninfo	@"SHI_REGISTERS=40"
	.align	128
        .global         tvmgen_default_fused_nn_conv2d_add_nn_relu_2_kernel
        .type           tvmgen_default_fused_nn_conv2d_add_nn_relu_2_kernel,@function
        .size           tvmgen_default_fused_nn_conv2d_add_nn_relu_2_kernel,(.L_x_132 - tvmgen_default_fused_nn_conv2d_add_nn_relu_2_kernel)
        .other          tvmgen_default_fused_nn_conv2d_add_nn_relu_2_kernel,@"STO_CUDA_ENTRY STV_DEFAULT"
tvmgen_default_fused_nn_conv2d_add_nn_relu_2_kernel:
.text.tvmgen_default_fused_nn_conv2d_add_nn_relu_2_kernel:
        /* <DEDUP_REMOVED lines=8> */
[----:B------:R-:W-:Y:S01]  /*0080*/  MOV R33, RZ ;  /* 0x000000ff00217202 */ /* 0x000fe20000000f00 */
[----:B------:R-:W2:Y:S01]  /*0090*/  S2R R3, SR_CTAID.Y ;  /* 0x0000000000037919 */ /* 0x000ea20000002600 */
[----:B------:R-:W-:Y:S01]  /*00a0*/  CS2R R34, SRZ ;  /* 0x0000000000227805 */ /* 0x000fe2000001ff00 */
[----:B0-----:R-:W-:-:S02]  /*00b0*/  MOV R5, R29 ;  /* 0x0000001d00057202 */ /* 0x001fc40000000f00 */
[----:B------:R-:W-:-:S03]  /*00c0*/  LEA R7, R29, R29, 0x1 ;  /* 0x0000001d1d077211 */ /* 0x000fc600078e08ff */
[----:B------:R-:W-:Y:S01]  /*00d0*/  IMAD.HI R0, R29, -0x6db6db6d, R4 ;  /* 0x924924931d007827 */ /* 0x000fe200078e0204 */
[C---:B-1----:R-:W-:Y:S02]  /*00e0*/  LEA.HI.SX32 R2, R7.reuse, R28, 0x1a ;  /* 0x0000001c07027211 */ /* 0x042fe400078fd2ff */
[C---:B------:R-:W-:Y:S02]  /*00f0*/  IADD3 R9, R7.reuse, 0x1, RZ ;  /* 0x0000000107097810 */ /* 0x040fe40007ffe0ff */
[----:B------:R-:W-:Y:S02]  /*0100*/  SHF.R.U32.HI R5, RZ, 0x1f, R0 ;  /* 0x0000001fff057819 */ /* 0x000fe40000011600 */
[----:B------:R-:W-:Y:S02]  /*0110*/  ISETP.GT.AND P0, PT, R2, 0x7, PT ;  /* 0x000000070200780c */ /* 0x000fe40003f04270 */
[----:B------:R-:W-:Y:S01]  /*0120*/  LEA.HI.SX32 R2, R0, R5, 0x1d ;  /* 0x0000000500027211 */ /* 0x000fe200078feaff */
[----:B--2---:R-:W-:Y:S01]  /*0130*/  IMAD R5, R28, 0x70, R3 ;  /* 0x000000701c057824 */ /* 0x004fe200078e0203 */
[----:B------:R-:W0:Y:S01]  /*0140*/  S2R R0, SR_CTAID.Z ;  /* 0x0000000000007919 */ /* 0x000e220000002700 */
[----:B------:R-:W-:-:S02]  /*0150*/  IADD3 R11, R7, 0x2, RZ ;  /* 0x00000002070b7810 */ /* 0x000fc40007ffe0ff */
[C---:B------:R-:W-:Y:S01]  /*0160*/  IMAD R5, R2.reuse, 0x38, R5 ;  /* 0x0000003802057824 */ /* 0x040fe200078e0205 */
[-C--:B------:R-:W-:Y:S01]  /*0170*/  LEA.HI.SX32 R9, R9, R28.reuse, 0x1a ;  /* 0x0000001c09097211 */ /* 0x080fe200078fd2ff */
[----:B------:R-:W-:Y:S01]  /*0180*/  IMAD R2, R2, -0xe, R29 ;  /* 0xfffffff202027824 */ /* 0x000fe200078e021d */
[----:B------:R-:W-:Y:S02]  /*0190*/  LEA.HI.SX32 R11, R11, R28, 0x1a ;  /* 0x0000001c0b0b7211 */ /* 0x000fe400078fd2ff */
[----:B------:R-:W-:Y:S01]  /*01a0*/  ISETP.GE.AND P2, PT, R9, 0x8, PT ;  /* 0x000000080900780c */ /* 0x000fe20003f46270 */
[----:B------:R-:W-:Y:S01]  /*01b0*/  IMAD R2, R5, 0xe, R2 ;  /* 0x0000000e05027824 */ /* 0x000fe200078e0202 */
[----:B------:R-:W-:Y:S02]  /*01c0*/  SHF.L.U32 R5, R29, 0x2, RZ ;  /* 0x000000021d057819 */ /* 0x000fe400000006ff */
[----:B------:R-:W-:Y:S02]  /*01d0*/  ISETP.GE.AND P1, PT, R11, 0x8, PT ;  /* 0x000000080b00780c */ /* 0x000fe40003f26270 */
[C---:B------:R-:W-:Y:S01]  /*01e0*/  ISETP.GT.OR P0, PT, R7.reuse, 0x3f, P0 ;  /* 0x0000003f0700780c */ /* 0x040fe20000704670 */
[----:B------:R-:W-:Y:S01]  /*01f0*/  IMAD R30, R28, 0x70, R5 ;  /* 0x000000701c1e7824 */ /* 0x000fe200078e0205 */
[----:B------:R-:W-:-:S02]  /*0200*/  ISETP.LT.AND P2, PT, R7, 0x3f, !P2 ;  /* 0x0000003f0700780c */ /* 0x000fc40005741270 */
[----:B------:R-:W-:-:S08]  /*0210*/  ISETP.LT.AND P1, PT, R7, 0x3e, !P1 ;  /* 0x0000003e0700780c */ /* 0x000fd00004f21270 */
.L_x_46:
[C---:B------:R-:W-:Y:S01]  /*0220*/  LEA R21, R29.reuse, R29, 0x1 ;  /* 0x0000001d1d157211 */ /* 0x040fe200078e08ff */
[----:B------:R-:W-:Y:S01]  /*0230*/  @!P0 IMAD R5, R29, 0x30, RZ ;  /* 0x000000301d058824 */ /* 0x000fe200078e02ff */
[----:B0-----:R-:W-:Y:S01]  /*0240*/  LEA R6, R0, R28, 0x3 ;  /* 0x0000001c00067211 */ /* 0x001fe200078e18ff */
[----:B------:R-:W-:Y:S01]  /*0250*/  IMAD R11, R31, 0x3100, R2 ;  /* 0x000031001f0b7824 */ /* 0x000fe200078e0202 */
[C---:B------:R-:W-:Y:S01]  /*0260*/  IADD3 R9, R21.reuse, 0x1, RZ ;  /* 0x0000000115097810 */ /* 0x040fe20007ffe0ff */
[----:B------:R-:W-:Y:S01]  /*0270*/  ULDC.64 UR4, c[0x0][0x118] ;  /* 0x0000460000047ab9 */ /* 0x000fe20000000a00 */
[----:B------:R-:W-:Y:S01]  /*0280*/  IADD3 R10, R21, 0x2, RZ ;  /* 0x00000002150a7810 */ /* 0x000fe20007ffe0ff */
[----:B------:R-:W-:Y:S01]  /*0290*/  BAR.SYNC.DEFER_BLOCKING 0x0 ;  /* 0x0000000000007b1d */ /* 0x000fe20000010000 */
[----:B------:R-:W-:Y:S02]  /*02a0*/  LEA R7, R6, R31, 0x6 ;  /* 0x0000001f06077211 */ /* 0x000fe400078e30ff */
[----:B------:R-:W-:-:S02]  /*02b0*/  @P2 SHF.L.U32 R8, R9, 0x4, RZ ;  /* 0x0000000409082819 */ /* 0x000fc400000006ff */
[----:B------:R-:W-:Y:S02]  /*02c0*/  @P1 SHF.L.U32 R12, R10, 0x4, RZ ;  /* 0x000000040a0c1819 */ /* 0x000fe400000006ff */
[----:B------:R-:W-:Y:S02]  /*02d0*/  @!P0 LOP3.LUT R6, R5, 0xffffff00, RZ, 0xc0, !PT ;  /* 0xffffff0005068812 */ /* 0x000fe400078ec0ff */
[----:B------:R-:W-:Y:S02]  /*02e0*/  @!P0 LOP3.LUT R5, R21, 0xf, RZ, 0xc0, !PT ;  /* 0x0000000f15058812 */ /* 0x000fe400078ec0ff */
[----:B------:R-:W-:Y:S02]  /*02f0*/  SHF.L.U32 R15, R7, 0x4, RZ ;  /* 0x00000004070f7819 */ /* 0x000fe400000006ff */
[----:B------:R-:W-:Y:S02]  /*0300*/  @P2 LOP3.LUT R7, R9, 0xf, RZ, 0xc0, !PT ;  /* 0x0000000f09072812 */ /* 0x000fe400078ec0ff */
[----:B------:R-:W-:-:S02]  /*0310*/  @P2 LOP3.LUT R8, R8, 0xffffff00, RZ, 0xc0, !PT ;  /* 0xffffff0008082812 */ /* 0x000fc400078ec0ff */
[----:B------:R-:W-:Y:S02]  /*0320*/  @P1 LOP3.LUT R9, R10, 0xf, RZ, 0xc0, !PT ;  /* 0x0000000f0a091812 */ /* 0x000fe400078ec0ff */
[----:B------:R-:W-:Y:S02]  /*0330*/  @P1 LOP3.LUT R12, R12, 0xffffff00, RZ, 0xc0, !PT ;  /* 0xffffff000c0c1812 */ /* 0x000fe400078ec0ff */
[----:B------:R-:W-:Y:S02]  /*0340*/  MOV R4, 0x4 ;  /* 0x0000000400047802 */ /* 0x000fe40000000f00 */
[----:B------:R-:W-:Y:S02]  /*0350*/  SHF.L.U32 R11, R11, 0x2, RZ ;  /* 0x000000020b0b7819 */ /* 0x000fe400000006ff */
[-C--:B------:R-:W-:Y:S02]  /*0360*/  @!P0 IADD3 R5, R6, R15.reuse, R5 ;  /* 0x0000000f06058210 */ /* 0x080fe40007ffe005 */
[-C--:B------:R-:W-:Y:S01]  /*0370*/  @P2 IADD3 R7, R8, R15.reuse, R7 ;  /* 0x0000000f08072210 */ /* 0x080fe20007ffe007 */
[----:B------:R-:W-:Y:S01]  /*0380*/  IMAD.WIDE R10, R11, R4, c[0x0][0x168] ;  /* 0x00005a000b0a7625 */ /* 0x000fe200078e0204 */
[----:B------:R-:W-:-:S03]  /*0390*/  @P1 IADD3 R15, R12, R15, R9 ;  /* 0x0000000f0c0f1210 */ /* 0x000fc60007ffe009 */
[-C--:B------:R-:W-:Y:S01]  /*03a0*/  @!P0 IMAD.WIDE R8, R5, R4.reuse, c[0x0][0x170] ;  /* 0x00005c0005088625 */ /* 0x080fe200078e0204 */
[----:B------:R-:W2:Y:S03]  /*03b0*/  LDG.E.CONSTANT R12, [R10.64] ;  /* 0x000000040a0c7981 */ /* 0x000ea6000c1e9900 */
[-C--:B------:R-:W-:Y:S01]  /*03c0*/  @P2 IMAD.WIDE R6, R7, R4.reuse, c[0x0][0x170] ;  /* 0x00005c0007062625 */ /* 0x080fe200078e0204 */
[----:B------:R-:W2:Y:S03]  /*03d0*/  LDG.E.CONSTANT R13, [R10.64+0x4] ;  /* 0x000004040a0d7981 */ /* 0x000ea6000c1e9900 */
[----:B------:R-:W-:Y:S01]  /*03e0*/  @P1 IMAD.WIDE R4, R15, R4, c[0x0][0x170] ;  /* 0x00005c000f041625 */ /* 0x000fe200078e0204 */
[----:B------:R-:W2:Y:S04]  /*03f0*/  LDG.E.CONSTANT R14, [R10.64+0x8] ;  /* 0x000008040a0e7981 */ /* 0x000ea8000c1e9900 */
[----:B------:R-:W2:Y:S04]  /*0400*/  LDG.E.CONSTANT R15, [R10.64+0xc] ;  /* 0x00000c040a0f7981 */ /* 0x000ea8000c1e9900 */
[----:B------:R-:W3:Y:S04]  /*0410*/  @!P0 LDG.E.CONSTANT R8, [R8.64] ;  /* 0x0000000408088981 */ /* 0x000ee8000c1e9900 */
[----:B------:R-:W4:Y:S04]  /*0420*/  @P2 LDG.E.CONSTANT R6, [R6.64] ;  /* 0x0000000406062981 */ /* 0x000f28000c1e9900 */
[----:B------:R-:W5:Y:S01]  /*0430*/  @P1 LDG.E.CONSTANT R4, [R4.64] ;  /* 0x0000000404041981 */ /* 0x000f62000c1e9900 */
[----:B------:R-:W-:-:S02]  /*0440*/  @!P0 LEA R23, R28, R21, 0x6 ;  /* 0x000000151c178211 */ /* 0x000fc400078e30ff */
[CC--:B------:R-:W-:Y:S02]  /*0450*/  @P2 LEA R25, R28.reuse, R21.reuse, 0x6 ;  /* 0x000000151c192211 */ /* 0x0c0fe400078e30ff */
[C---:B------:R-:W-:Y:S02]  /*0460*/  @P1 LEA R21, R28.reuse, R21, 0x6 ;  /* 0x000000151c151211 */ /* 0x040fe400078e30ff */
[----:B------:R-:W-:Y:S02]  /*0470*/  SHF.L.U32 R32, R28, 0x6, RZ ;  /* 0x000000061c207819 */ /* 0x000fe400000006ff */
[----:B------:R-:W-:-:S04]  /*0480*/  IADD3 R31, R31, 0x1, RZ ;  /* 0x000000011f1f7810 */ /* 0x000fc80007ffe0ff */
[----:B------:R-:W-:Y:S01]  /*0490*/  ISETP.GE.U32.AND P3, PT, R31, 0x10, PT ;  /* 0x000000101f00780c */ /* 0x000fe20003f66070 */
[----:B--2---:R-:W-:Y:S04]  /*04a0*/  STS.128 [R30.X4], R12 ;  /* 0x0000000c1e007388 */ /* 0x004fe80000004c00 */
[----:B---3--:R-:W-:Y:S04]  /*04b0*/  @!P0 STS [R23.X4+0xe00], R8 ;  /* 0x000e000817008388 */ /* 0x008fe80000004800 */
[----:B----4-:R-:W-:Y:S04]  /*04c0*/  @P2 STS [R25.X4+0xe04], R6 ;  /* 0x000e040619002388 */ /* 0x010fe80000004800 */
[----:B-----5:R-:W-:Y:S04]  /*04d0*/  @P1 STS [R21.X4+0xe08], R4 ;  /* 0x000e080415001388 */ /* 0x020fe80000004800 */
[----:B------:R-:W-:Y:S06]  /*04e0*/  BAR.SYNC.DEFER_BLOCKING 0x0 ;  /* 0x0000000000007b1d */ /* 0x000fec0000010000 */
[----:B------:R-:W-:Y:S04]  /*04f0*/  LDS R14, [R29.X4] ;  /* 0x000000001d0e7984 */ /* 0x000fe80000004800 */
[----:B------:R-:W0:Y:S04]  /*0500*/  LDS.128 R4, [R32+0xe00] ;  /* 0x000e000020047984 */ /* 0x000e280000000c00 */
[----:B------:R-:W1:Y:S04]  /*0510*/  LDS.128 R8, [R32+0x1000] ;  /* 0x0010000020087984 */ /* 0x000e680000000c00 */
[----:B------:R-:W2:Y:S04]  /*0520*/  LDS.128 R20, [R32+0x1200] ;  /* 0x0012000020147984 */ /* 0x000ea80000000c00 */
[----:B------:R-:W3:Y:S04]  /*0530*/  LDS.128 R24, [R32+0x1400] ;  /* 0x0014000020187984 */ /* 0x000ee80000000c00 */
[----:B------:R-:W4:Y:S04]  /*0540*/  LDS R36, [R29.X4+0x70] ;  /* 0x000070001d247984 */ /* 0x000f280000004800 */
[----:B------:R-:W5:Y:S04]  /*0550*/  LDS R15, [R29.X4+0xe0] ;  /* 0x0000e0001d0f7984 */ /* 0x000f680000004800 */
[----:B------:R-:W5:Y:S01]  /*0560*/  LDS R13, [R29.X4+0x150] ;  /* 0x000150001d0d7984 */ /* 0x000f620000004800 */
[----:B0-----:R-:W-:-:S03]  /*0570*/  FFMA R12, R4, R14, R19 ;  /* 0x0000000e040c7223 */ /* 0x001fc60000000013 */
[----:B------:R-:W0:Y:S01]  /*0580*/  LDS R19, [R29.X4+0x230] ;  /* 0x000230001d137984 */ /* 0x000e220000004800 */
[C---:B-1----:R-:W-:Y:S01]  /*0590*/  FFMA R17, R14.reuse, R8, R17 ;  /* 0x000000080e117223 */ /* 0x042fe20000000011 */
[C---:B--2---:R-:W-:Y:S01]  /*05a0*/  FFMA R33, R14.reuse, R20, R33 ;  /* 0x000000140e217223 */ /* 0x044fe20000000021 */
[----:B---3--:R-:W-:Y:S02]  /*05b0*/  FFMA R14, R14, R24, R35 ;  /* 0x000000180e0e7223 */ /* 0x008fe40000000023 */
[----:B------:R-:W1:Y:S01]  /*05c0*/  LDS R35, [R29.X4+0x1c0] ;  /* 0x0001c0001d237984 */ /* 0x000e620000004800 */
[-C--:B----4-:R-:W-:Y:S01]  /*05d0*/  FFMA R16, R8, R36.reuse, R16 ;  /* 0x0000002408107223 */ /* 0x090fe20000000010 */
[-C--:B------:R-:W-:Y:S02]  /*05e0*/  FFMA R37, R4, R36.reuse, R37 ;  /* 0x0000002404257223 */ /* 0x080fe40000000025 */
[----:B------:R-:W2:Y:S01]  /*05f0*/  LDS R8, [R29.X4+0x2a0] ;  /* 0x0002a0001d087984 */ /* 0x000ea20000004800 */
[-C--:B------:R-:W-:Y:S01]  /*0600*/  FFMA R18, R20, R36.reuse, R18 ;  /* 0x0000002414127223 */ /* 0x080fe20000000012 */
[C---:B-----5:R-:W-:Y:S01]  /*0610*/  FFMA R17, R15.reuse, R9, R17 ;  /* 0x000000090f117223 */ /* 0x060fe20000000011 */
[----:B------:R-:W-:Y:S01]  /*0620*/  FFMA R24, R24, R36, R34 ;  /* 0x0000002418187223 */ /* 0x000fe20000000022 */
[----:B------:R-:W3:Y:S01]  /*0630*/  LDS R4, [R29.X4+0x310] ;  /* 0x000310001d047984 */ /* 0x000ee20000004800 */
[-C--:B------:R-:W-:Y:S01]  /*0640*/  FFMA R20, R15, R5.reuse, R12 ;  /* 0x000000050f147223 */ /* 0x080fe2000000000c */
[C---:B------:R-:W-:Y:S01]  /*0650*/  FFMA R12, R13.reuse, R5, R37 ;  /* 0x000000050d0c7223 */ /* 0x040fe20000000025 */
[----:B------:R-:W-:Y:S01]  /*0660*/  FFMA R9, R13, R9, R16 ;  /* 0x000000090d097223 */ /* 0x000fe20000000010 */
[-C--:B------:R-:W-:Y:S01]  /*0670*/  FFMA R37, R15, R21.reuse, R33 ;  /* 0x000000150f257223 */ /* 0x080fe20000000021 */
[----:B------:R-:W-:Y:S01]  /*0680*/  FFMA R5, R13, R21, R18 ;  /* 0x000000150d057223 */ /* 0x000fe20000000012 */
[-C--:B------:R-:W-:Y:S01]  /*0690*/  FFMA R15, R15, R25.reuse, R14 ;  /* 0x000000190f0f7223 */ /* 0x080fe2000000000e */
[----:B------:R-:W-:Y:S01]  /*06a0*/  FFMA R13, R13, R25, R24 ;  /* 0x000000190d0d7223 */ /* 0x000fe20000000018 */
[----:B0-----:R-:W-:Y:S01]  /*06b0*/  FFMA R21, R19, R6, R12 ;  /* 0x0000000613157223 */ /* 0x001fe2000000000c */
[C---:B-1----:R-:W-:Y:S01]  /*06c0*/  FFMA R16, R35.reuse, R10, R17 ;  /* 0x0000000a23107223 */ /* 0x042fe20000000011 */
[C---:B------:R-:W-:Y:S01]  /*06d0*/  FFMA R33, R35.reuse, R6, R20 ;  /* 0x0000000623217223 */ /* 0x040fe20000000014 */
[C---:B------:R-:W-:Y:S01]  /*06e0*/  FFMA R24, R35.reuse, R22, R37 ;  /* 0x0000001623187223 */ /* 0x040fe20000000025 */
[----:B------:R-:W-:Y:S01]  /*06f0*/  FFMA R20, R35, R26, R15 ;  /* 0x0000001a23147223 */ /* 0x000fe2000000000f */
[C---:B------:R-:W-:Y:S01]  /*0700*/  FFMA R22, R19.reuse, R22, R5 ;  /* 0x0000001613167223 */ /* 0x040fe20000000005 */
[C---:B------:R-:W-:Y:S01]  /*0710*/  FFMA R10, R19.reuse, R10, R9 ;  /* 0x0000000a130a7223 */ /* 0x040fe20000000009 */
[----:B------:R-:W-:Y:S01]  /*0720*/  FFMA R26, R19, R26, R13 ;  /* 0x0000001a131a7223 */ /* 0x000fe2000000000d */
[C---:B--2---:R-:W-:Y:S01]  /*0730*/  FFMA R5, R8.reuse, R11, R16 ;  /* 0x0000000b08057223 */ /* 0x044fe20000000010 */
[----:B------:R-:W-:Y:S01]  /*0740*/  LDS R6, [R29.X4+0x380] ;  /* 0x000380001d067984 */ /* 0x000fe20000004800 */
[C---:B------:R-:W-:Y:S01]  /*0750*/  FFMA R33, R8.reuse, R7, R33 ;  /* 0x0000000708217223 */ /* 0x040fe20000000021 */
[C---:B------:R-:W-:Y:S01]  /*0760*/  FFMA R35, R8.reuse, R23, R24 ;  /* 0x0000001708237223 */ /* 0x040fe20000000018 */
[----:B------:R-:W-:Y:S01]  /*0770*/  FFMA R37, R8, R27, R20 ;  /* 0x0000001b08257223 */ /* 0x000fe20000000014 */
[----:B------:R-:W-:Y:S01]  /*0780*/  LDS R9, [R29.X4+0x3f0] ;  /* 0x0003f0001d097984 */ /* 0x000fe20000004800 */
[C---:B---3--:R-:W-:Y:S01]  /*0790*/  FFMA R8, R4.reuse, R7, R21 ;  /* 0x0000000704087223 */ /* 0x048fe20000000015 */
[C---:B------:R-:W-:Y:S01]  /*07a0*/  FFMA R7, R4.reuse, R23, R22 ;  /* 0x0000001704077223 */ /* 0x040fe20000000016 */
[C---:B------:R-:W-:Y:S01]  /*07b0*/  FFMA R11, R4.reuse, R11, R10 ;  /* 0x0000000b040b7223 */ /* 0x040fe2000000000a */
[----:B------:R-:W0:Y:S01]  /*07c0*/  LDS.128 R16, [R32+0x1010] ;  /* 0x0010100020107984 */ /* 0x000e220000000c00 */
[----:B------:R-:W-:-:S03]  /*07d0*/  FFMA R10, R4, R27, R26 ;  /* 0x0000001b040a7223 */ /* 0x000fc6000000001a */
[----:B------:R-:W1:Y:S04]  /*07e0*/  LDS.128 R12, [R32+0xe10] ;  /* 0x000e1000200c7984 */ /* 0x000e680000000c00 */
[----:B------:R-:W2:Y:S04]  /*07f0*/  LDS.128 R20, [R32+0x1210] ;  /* 0x0012100020147984 */ /* 0x000ea80000000c00 */
[----:B------:R-:W3:Y:S01]  /*0800*/  LDS.128 R24, [R32+0x1410] ;  /* 0x0014100020187984 */ /* 0x000ee20000000c00 */
[----:B0-----:R-:W-:Y:S01]  /*0810*/  FFMA R34, R6, R16, R5 ;  /* 0x0000001006227223 */ /* 0x001fe20000000005 */
[----:B------:R-:W-:-:S02]  /*0820*/  FFMA R36, R16, R9, R11 ;  /* 0x0000000910247223 */ /* 0x000fc4000000000b */
[----:B------:R-:W0:Y:S01]  /*0830*/  LDS R5, [R29.X4+0x4d0] ;  /* 0x0004d0001d057984 */ /* 0x000e220000004800 */
[C---:B-1----:R-:W-:Y:S01]  /*0840*/  FFMA R4, R12.reuse, R6, R33 ;  /* 0x000000060c047223 */ /* 0x042fe20000000021 */
[-C--:B------:R-:W-:Y:S02]  /*0850*/  FFMA R8, R12, R9.reuse, R8 ;  /* 0x000000090c087223 */ /* 0x080fe40000000008 */
[----:B------:R-:W1:Y:S01]  /*0860*/  LDS R11, [R29.X4+0x460] ;  /* 0x000460001d0b7984 */ /* 0x000e620000004800 */
[----:B--2---:R-:W-:Y:S01]  /*0870*/  FFMA R35, R6, R20, R35 ;  /* 0x0000001406237223 */ /* 0x004fe20000000023 */
[-C--:B------:R-:W-:Y:S02]  /*0880*/  FFMA R20, R20, R9.reuse, R7 ;  /* 0x0000000914147223 */ /* 0x080fe40000000007 */
[----:B------:R-:W2:Y:S01]  /*0890*/  LDS R33, [R29.X4+0x540] ;  /* 0x000540001d217984 */ /* 0x000ea20000004800 */
[----:B---3--:R-:W-:Y:S01]  /*08a0*/  FFMA R6, R6, R24, R37 ;  /* 0x0000001806067223 */ /* 0x008fe20000000025 */
[----:B------:R-:W-:-:S02]  /*08b0*/  FFMA R10, R24, R9, R10 ;  /* 0x00000009180a7223 */ /* 0x000fc4000000000a */
[----:B------:R-:W3:Y:S04]  /*08c0*/  LDS R7, [R29.X4+0x5b0] ;  /* 0x0005b0001d077984 */ /* 0x000ee80000004800 */
[----:B------:R-:W4:Y:S04]  /*08d0*/  LDS R16, [R29.X4+0x620] ;  /* 0x000620001d107984 */ /* 0x000f280000004800 */
[----:B------:R-:W5:Y:S01]  /*08e0*/  LDS R12, [R29.X4+0x690] ;  /* 0x000690001d0c7984 */ /* 0x000f620000004800 */
[-C--:B0-----:R-:W-:Y:S01]  /*08f0*/  FFMA R8, R5, R13.reuse, R8 ;  /* 0x0000000d05087223 */ /* 0x081fe20000000008 */
[C---:B-1----:R-:W-:Y:S01]  /*0900*/  FFMA R4, R11.reuse, R13, R4 ;  /* 0x0000000d0b047223 */ /* 0x042fe20000000004 */
[C---:B------:R-:W-:Y:S01]  /*0910*/  FFMA R13, R11.reuse, R17, R34 ;  /* 0x000000110b0d7223 */ /* 0x040fe20000000022 */
[----:B------:R-:W-:Y:S01]  /*0920*/  FFMA R35, R11, R21, R35 ;  /* 0x000000150b237223 */ /* 0x000fe20000000023 */
[C---:B------:R-:W-:Y:S01]  /*0930*/  FFMA R17, R5.reuse, R17, R36 ;  /* 0x0000001105117223 */ /* 0x040fe20000000024 */
[----:B------:R-:W-:Y:S01]  /*0940*/  FFMA R21, R5, R21, R20 ;  /* 0x0000001505157223 */ /* 0x000fe20000000014 */
[-C--:B------:R-:W-:Y:S01]  /*0950*/  FFMA R11, R11, R25.reuse, R6 ;  /* 0x000000190b0b7223 */ /* 0x080fe20000000006 */
[----:B------:R-:W-:Y:S01]  /*0960*/  FFMA R5, R5, R25, R10 ;  /* 0x0000001905057223 */ /* 0x000fe2000000000a */
[C---:B--2---:R-:W-:Y:S01]  /*0970*/  FFMA R20, R33.reuse, R18, R13 ;  /* 0x0000001221147223 */ /* 0x044fe2000000000d */
[-C--:B------:R-:W-:Y:S01]  /*0980*/  FFMA R9, R33, R14.reuse, R4 ;  /* 0x0000000e21097223 */ /* 0x080fe20000000004 */
[----:B---3--:R-:W-:Y:S01]  /*0990*/  FFMA R13, R7, R14, R8 ;  /* 0x0000000e070d7223 */ /* 0x008fe20000000008 */
        /* <DEDUP_REMOVED lines=8> */
[-C--:B------:R-:W-:Y:S01]  /*0a20*/  FFMA R33, R16, R15.reuse, R9 ;  /* 0x0000000f10217223 */ /* 0x080fe20000000009 */
[----:B------:R-:W0:Y:S01]  /*0a30*/  LDS.128 R4, [R32+0xe20] ;  /* 0x000e200020047984 */ /* 0x000e220000000c00 */
[C---:B-----5:R-:W-:Y:S01]  /*0a40*/  FFMA R24, R12.reuse, R15, R13 ;  /* 0x0000000f0c187223 */ /* 0x060fe2000000000d */
[C---:B------:R-:W-:Y:S01]  /*0a50*/  FFMA R37, R12.reuse, R19, R18 ;  /* 0x000000130c257223 */ /* 0x040fe20000000012 */
[C---:B------:R-:W-:Y:S01]  /*0a60*/  FFMA R23, R12.reuse, R23, R14 ;  /* 0x000000170c177223 */ /* 0x040fe2000000000e */
[----:B------:R-:W-:Y:S01]  /*0a70*/  FFMA R27, R12, R27, R26 ;  /* 0x0000001b0c1b7223 */ /* 0x000fe2000000001a */
[----:B------:R-:W1:Y:S01]  /*0a80*/  LDS R35, [R29.X4+0x770] ;  /* 0x000770001d237984 */ /* 0x000e620000004800 */
[----:B------:R-:W-:-:S03]  /*0a90*/  FFMA R20, R16, R19, R20 ;  /* 0x0000001310147223 */ /* 0x000fc60000000014 */
[----:B------:R-:W2:Y:S04]  /*0aa0*/  LDS.128 R12, [R32+0x1220] ;  /* 0x00122000200c7984 */ /* 0x000ea80000000c00 */
[----:B------:R-:W3:Y:S04]  /*0ab0*/  LDS.128 R8, [R32+0x1020] ;  /* 0x0010200020087984 */ /* 0x000ee80000000c00 */
[----:B------:R-:W4:Y:S04]  /*0ac0*/  LDS.128 R16, [R32+0x1420] ;  /* 0x0014200020107984 */ /* 0x000f280000000c00 */
[----:B------:R-:W5:Y:S01]  /*0ad0*/  LDS R36, [R29.X4+0x7e0] ;  /* 0x0007e0001d247984 */ /* 0x000f620000004800 */
[----:B0-----:R-:W-:-:S03]  /*0ae0*/  FFMA R26, R4, R21, R33 ;  /* 0x00000015041a7223 */ /* 0x001fc60000000021 */
[----:B------:R-:W0:Y:S01]  /*0af0*/  LDS R33, [R29.X4+0x850] ;  /* 0x000850001d217984 */ /* 0x000e220000004800 */
[----:B-1----:R-:W-:-:S03]  /*0b00*/  FFMA R24, R4, R35, R24 ;  /* 0x0000002304187223 */ /* 0x002fc60000000018 */
[----:B------:R-:W-:Y:S01]  /*0b10*/  LDS R4, [R29.X4+0x9a0] ;  /* 0x0009a0001d047984 */ /* 0x000fe20000004800 */
[C---:B--2---:R-:W-:Y:S01]  /*0b20*/  FFMA R22, R21.reuse, R12, R22 ;  /* 0x0000000c15167223 */ /* 0x044fe20000000016 */
[-C--:B------:R-:W-:Y:S02]  /*0b30*/  FFMA R12, R12, R35.reuse, R23 ;  /* 0x000000230c0c7223 */ /* 0x080fe40000000017 */
[----:B------:R-:W1:Y:S01]  /*0b40*/  LDS R23, [R29.X4+0x8c0] ;  /* 0x0008c0001d177984 */ /* 0x000e620000004800 */
[C---:B---3--:R-:W-:Y:S01]  /*0b50*/  FFMA R20, R21.reuse, R8, R20 ;  /* 0x0000000815147223 */ /* 0x048fe20000000014 */
[-C--:B------:R-:W-:Y:S02]  /*0b60*/  FFMA R34, R8, R35.reuse, R37 ;  /* 0x0000002308227223 */ /* 0x080fe40000000025 */
[----:B------:R-:W-:Y:S01]  /*0b70*/  LDS R8, [R29.X4+0xa10] ;  /* 0x000a10001d087984 */ /* 0x000fe20000004800 */
[----:B----4-:R-:W-:Y:S01]  /*0b80*/  FFMA R25, R21, R16, R25 ;  /* 0x0000001015197223 */ /* 0x010fe20000000019 */
[----:B------:R-:W-:-:S02]  /*0b90*/  FFMA R16, R16, R35, R27 ;  /* 0x0000002310107223 */ /* 0x000fc4000000001b */
[----:B------:R-:W2:Y:S01]  /*0ba0*/  LDS R21, [R29.X4+0x930] ;  /* 0x000930001d157984 */ /* 0x000ea20000004800 */
[C---:B-----5:R-:W-:Y:S01]  /*0bb0*/  FFMA R26, R36.reuse, R5, R26 ;  /* 0x00000005241a7223 */ /* 0x060fe2000000001a */
[C---:B------:R-:W-:Y:S01]  /*0bc0*/  FFMA R27, R36.reuse, R13, R22 ;  /* 0x0000000d241b7223 */ /* 0x040fe20000000016 */
[C---:B------:R-:W-:Y:S01]  /*0bd0*/  FFMA R25, R36.reuse, R17, R25 ;  /* 0x0000001124197223 */ /* 0x040fe20000000019 */
[C---:B0-----:R-:W-:Y:S01]  /*0be0*/  FFMA R24, R33.reuse, R5, R24 ;  /* 0x0000000521187223 */ /* 0x041fe20000000018 */
[----:B------:R-:W-:Y:S01]  /*0bf0*/  FFMA R5, R36, R9, R20 ;  /* 0x0000000924057223 */ /* 0x000fe20000000014 */
[C---:B------:R-:W-:Y:S01]  /*0c00*/  FFMA R13, R33.reuse, R13, R12 ;  /* 0x0000000d210d7223 */ /* 0x040fe2000000000c */
[C---:B------:R-:W-:Y:S01]  /*0c10*/  FFMA R9, R33.reuse, R9, R34 ;  /* 0x0000000921097223 */ /* 0x040fe20000000022 */
[----:B------:R-:W-:Y:S01]  /*0c20*/  FFMA R35, R33, R17, R16 ;  /* 0x0000001121237223 */ /* 0x000fe20000000010 */
[----:B------:R-:W-:Y:S01]  /*0c30*/  LDS R12, [R29.X4+0xa80] ;  /* 0x000a80001d0c7984 */ /* 0x000fe20000004800 */
[C---:B-1----:R-:W-:Y:S01]  /*0c40*/  FFMA R17, R23.reuse, R10, R5 ;  /* 0x0000000a17117223 */ /* 0x042fe20000000005 */
[C---:B------:R-:W-:Y:S01]  /*0c50*/  FFMA R34, R23.reuse, R18, R25 ;  /* 0x0000001217227223 */ /* 0x040fe20000000019 */
[C---:B------:R-:W-:Y:S01]  /*0c60*/  FFMA R33, R23.reuse, R6, R26 ;  /* 0x0000000617217223 */ /* 0x040fe2000000001a */
[----:B------:R-:W-:Y:S01]  /*0c70*/  FFMA R36, R23, R14, R27 ;  /* 0x0000000e17247223 */ /* 0x000fe2000000001b */
[C---:B------:R-:W-:Y:S01]  /*0c80*/  FFMA R17, R4.reuse, R11, R17 ;  /* 0x0000000b04117223 */ /* 0x040fe20000000011 */
[C---:B------:R-:W-:Y:S01]  /*0c90*/  FFMA R37, R4.reuse, R19, R34 ;  /* 0x0000001304257223 */ /* 0x040fe20000000022 */
[C---:B------:R-:W-:Y:S01]  /*0ca0*/  FFMA R33, R4.reuse, R7, R33 ;  /* 0x0000000704217223 */ /* 0x040fe20000000021 */
[C---:B--2---:R-:W-:Y:S01]  /*0cb0*/  FFMA R5, R21.reuse, R6, R24 ;  /* 0x0000000615057223 */ /* 0x044fe20000000018 */
[C---:B------:R-:W-:Y:S01]  /*0cc0*/  FFMA R10, R21.reuse, R10, R9 ;  /* 0x0000000a150a7223 */ /* 0x040fe20000000009 */
[C---:B------:R-:W-:Y:S01]  /*0cd0*/  FFMA R16, R21.reuse, R14, R13 ;  /* 0x0000000e15107223 */ /* 0x040fe2000000000d */
[----:B------:R-:W-:Y:S01]  /*0ce0*/  FFMA R18, R21, R18, R35 ;  /* 0x0000001215127223 */ /* 0x000fe20000000023 */
[----:B------:R-:W-:Y:S01]  /*0cf0*/  LDS R13, [R29.X4+0xaf0] ;  /* 0x000af0001d0d7984 */ /* 0x000fe20000004800 */
[----:B------:R-:W-:Y:S01]  /*0d00*/  FFMA R35, R4, R15, R36 ;  /* 0x0000000f04237223 */ /* 0x000fe20000000024 */
[C---:B------:R-:W-:Y:S01]  /*0d10*/  FFMA R14, R8.reuse, R7, R5 ;  /* 0x00000007080e7223 */ /* 0x040fe20000000005 */
[C---:B------:R-:W-:Y:S01]  /*0d20*/  FFMA R34, R8.reuse, R11, R10 ;  /* 0x0000000b08227223 */ /* 0x040fe2000000000a */
[----:B------:R-:W0:Y:S01]  /*0d30*/  LDS.128 R20, [R32+0x1030] ;  /* 0x0010300020147984 */ /* 0x000e220000000c00 */
[C---:B------:R-:W-:Y:S01]  /*0d40*/  FFMA R15, R8.reuse, R15, R16 ;  /* 0x0000000f080f7223 */ /* 0x040fe20000000010 */
[----:B------:R-:W-:-:S02]  /*0d50*/  FFMA R19, R8, R19, R18 ;  /* 0x0000001308137223 */ /* 0x000fc40000000012 */
        /* <DEDUP_REMOVED lines=9> */
[-C--:B--2---:R-:W-:Y:S01]  /*0df0*/  FFMA R36, R4, R13.reuse, R15 ;  /* 0x0000000d04247223 */ /* 0x084fe2000000000f */
[C---:B------:R-:W-:Y:S02]  /*0e00*/  FFMA R24, R12.reuse, R4, R35 ;  /* 0x000000040c187223 */ /* 0x040fe40000000023 */
[----:B------:R-:W2:Y:S01]  /*0e10*/  LDS R33, [R29.X4+0xc40] ;  /* 0x000c40001d217984 */ /* 0x000ea20000004800 */
[----:B---3--:R-:W-:Y:S01]  /*0e20*/  FFMA R12, R12, R8, R37 ;  /* 0x000000080c0c7223 */ /* 0x008fe20000000025 */
[----:B------:R-:W-:-:S02]  /*0e30*/  FFMA R32, R8, R13, R19 ;  /* 0x0000000d08207223 */ /* 0x000fc40000000013 */
[----:B------:R-:W3:Y:S04]  /*0e40*/  LDS R15, [R29.X4+0xcb0] ;  /* 0x000cb0001d0f7984 */ /* 0x000ee80000004800 */
[----:B------:R-:W4:Y:S04]  /*0e50*/  LDS R8, [R29.X4+0xd20] ;  /* 0x000d20001d087984 */ /* 0x000f280000004800 */
[----:B------:R-:W5:Y:S01]  /*0e60*/  LDS R4, [R29.X4+0xd90] ;  /* 0x000d90001d047984 */ /* 0x000f620000004800 */
[CC--:B0-----:R-:W-:Y:S01]  /*0e70*/  FFMA R14, R17.reuse, R25.reuse, R14 ;  /* 0x00000019110e7223 */ /* 0x0c1fe2000000000e */
        /* <DEDUP_REMOVED lines=23> */
[----:B------:R-:W-:Y:S05]  /*0ff0*/  @!P3 BRA `(.L_x_46) ;  /* 0xfffff2200000b947 */ /* 0x000fea000383ffff */
[----:B------:R-:W-:Y:S01]  /*1000*/  LEA R4, R0, R28, 0x5 ;  /* 0x0000001c00047211 */ /* 0x000fe200078e28ff */
[----:B------:R-:W-:Y:S01]  /*1010*/  ULDC.64 UR4, c[0x0][0x118] ;  /* 0x0000460000047ab9 */ /* 0x000fe20000000a00 */
[----:B------:R-:W-:-:S05]  /*1020*/  MOV R9, 0x4 ;  /* 0x0000000400097802 */ /* 0x000fca0000000f00 */
[----:B------:R-:W-:-:S05]  /*1030*/  IMAD.WIDE R4, R4, R9, c[0x0][0x178] ;  /* 0x00005e0004047625 */ /* 0x000fca00078e0209 */
[----:B------:R-:W2:Y:S04]  /*1040*/  LDG.E.CONSTANT R6, [R4.64+0x20] ;  /* 0x0000200404067981 */ /* 0x000ea8000c1e9900 */
[----:B------:R-:W3:Y:S04]  /*1050*/  LDG.E.CONSTANT R7, [R4.64+0x40] ;  /* 0x0000400404077981 */ /* 0x000ee8000c1e9900 */
[----:B------:R-:W4:Y:S04]  /*1060*/  LDG.E.CONSTANT R8, [R4.64+0x60] ;  /* 0x0000600404087981 */ /* 0x000f28000c1e9900 */
[----:B------:R-:W5:Y:S01]  /*1070*/  LDG.E.CONSTANT R2, [R4.64] ;  /* 0x0000000404027981 */ /* 0x000f62000c1e9900 */
[----:B------:R-:W-:-:S04]  /*1080*/  IMAD R29, R28, 0xc40, R29 ;  /* 0x00000c401c1d7824 */ /* 0x000fc800078e021d */
[----:B------:R-:W-:-:S04]  /*1090*/  IMAD R0, R0, 0x18800, R29 ;  /* 0x0001880000007824 */ /* 0x000fc800078e021d */
[----:B------:R-:W-:Y:S01]  /*10a0*/  IMAD R3, R3, 0x38, R0 ;  /* 0x0000003803037824 */ /* 0x000fe200078e0200 */
[--C-:B--2---:R-:W-:Y:S01]  /*10b0*/  FADD R17, R17, R6.reuse ;  /* 0x0000000611117221 */ /* 0x104fe20000000000 */
[----:B------:R-:W-:Y:S01]  /*10c0*/  FADD R6, R16, R6 ;  /* 0x0000000610067221 */ /* 0x000fe20000000000 */
[--C-:B---3--:R-:W-:Y:S01]  /*10d0*/  FADD R33, R33, R7.reuse ;  /* 0x0000000721217221 */ /* 0x108fe20000000000 */
[----:B------:R-:W-:Y:S01]  /*10e0*/  FADD R7, R18, R7 ;  /* 0x0000000712077221 */ /* 0x000fe20000000000 */
[--C-:B----4-:R-:W-:Y:S01]  /*10f0*/  FADD R35, R35, R8.reuse ;  /* 0x0000000823237221 */ /* 0x110fe20000000000 */
[----:B------:R-:W-:Y:S01]  /*1100*/  FADD R8, R34, R8 ;  /* 0x0000000822087221 */ /* 0x000fe20000000000 */
[--C-:B-----5:R-:W-:Y:S01]  /*1110*/  FADD R19, R19, R2.reuse ;  /* 0x0000000213137221 */ /* 0x120fe20000000000 */
[----:B------:R-:W-:Y:S01]  /*1120*/  FADD R37, R37, R2 ;  /* 0x0000000225257221 */ /* 0x000fe20000000000 */
[----:B------:R-:W-:Y:S01]  /*1130*/  IMAD.WIDE R2, R3, R9, c[0x0][0x160] ;  /* 0x0000580003027625 */ /* 0x000fe200078e0209 */
[----:B------:R-:W-:-:S02]  /*1140*/  FMNMX R17, RZ, R17, !PT ;  /* 0x00000011ff117209 */ /* 0x000fc40007800000 */
[----:B------:R-:W-:Y:S02]  /*1150*/  FMNMX R19, RZ, R19, !PT ;  /* 0x00000013ff137209 */ /* 0x000fe40007800000 */
[----:B------:R-:W-:Y:S02]  /*1160*/  FMNMX R37, RZ, R37, !PT ;  /* 0x00000025ff257209 */ /* 0x000fe40007800000 */
[----:B------:R-:W-:Y:S02]  /*1170*/  FMNMX R5, RZ, R6, !PT ;  /* 0x00000006ff057209 */ /* 0x000fe40007800000 */
[----:B------:R-:W-:Y:S02]  /*1180*/  FMNMX R33, RZ, R33, !PT ;  /* 0x00000021ff217209 */ /* 0x000fe40007800000 */
[----:B------:R-:W-:Y:S02]  /*1190*/  FMNMX R7, RZ, R7, !PT ;  /* 0x00000007ff077209 */ /* 0x000fe40007800000 */
[----:B------:R-:W-:-:S02]  /*11a0*/  FMNMX R35, RZ, R35, !PT ;  /* 0x00000023ff237209 */ /* 0x000fc40007800000 */
[----:B------:R-:W-:Y:S01]  /*11b0*/  FMNMX R9, RZ, R8, !PT ;  /* 0x00000008ff097209 */ /* 0x000fe20007800000 */
        /* <DEDUP_REMOVED lines=9> */
.L_x_47:
        /* <DEDUP_REMOVED lines=11> */
.L_x_132:


//--------------------- .text.tvmgen_default_fused_nn_conv2d_add_add_nn_relu_kernel --------------------------
	.section	.text.tvmgen_default_fused_nn_conv2d_add_add_nn_relu_kernel,"ax",@progbits
	.sectionflags	@"SHF_BARRIERS=1"
	.sectioninfo	@"SHI_REGISTERS=62"
	.align	128
        .global         tvmgen_default_fused_nn_conv2d_add_add_nn_relu_kernel
        .type           tvmgen_default_fused_nn_conv2d_add_add_nn_relu_kernel,@function
        .size           tvmgen_default_fused_nn_conv2d_add_add_nn_relu_kernel,(.L_x_133 - tvmgen_default_fused_nn_conv2d_add_add_nn_relu_kernel)
        .other          tvmgen_default_fused_nn_conv2d_add_add_nn_relu_kernel,@"STO_CUDA_ENTRY STV_DEFAULT"
tvmgen_default_fused_nn_conv2d_add_add_nn_relu_kernel:
.text.tvmgen_default_fused_nn_conv2d_add_add_nn_relu_kernel:
[----:B------:R-:W-:Y:S02]  /*0000*/  MOV R1, c[0x0][0x28] ;  /* 0x00000a0000017a02 */ /* 0x000fe40000000f00 */
[----:B------:R-:W0:Y:S01]  /*0010*/  S2R R3, SR_TID.X ;  /* 0x0000000000037919 */ /* 0x000e220000002100 */
[----:B------:R-:W-:Y:S01]  /*0020*/  MOV R2, RZ ;  /* 0x000000ff00027202 */ /* 0x000fe20000000f00 */
[----:B------:R-:W-:Y:S01]  /*0030*/  ULDC.64 UR4, c[0x0][0x118] ;  /* 0x0000460000047ab9 */ /* 0x000fe20000000a00 */
[----:B------:R-:W-:Y:S01]  /*0040*/  MOV R22, RZ ;  /* 0x000000ff00167202 */ /* 0x000fe20000000f00 */
[----:B------:R-:W1:Y:S01]  /*0050*/  S2R R21, SR_TID.Z ;  /* 0x0000000000157919 */ /* 0x000e620000002300 */
[----:B------:R-:W-:Y:S02]  /*0060*/  MOV R31, RZ ;  /* 0x000000ff001f7202 */ /* 0x000fe40000000f00 */
[----:B------:R-:W-:Y:S01]  /*0070*/  MOV R25, RZ ;  /* 0x000000ff00197202 */ /* 0x000fe20000000f00 */
[----:B------:R-:W1:Y:S01]  /*0080*/  S2R R0, SR_CTAID.Y ;  /* 0x0000000000007919 */ /* 0x000e620000002600 */
[----:B------:R-:W-:Y:S02]  /*0090*/  MOV R27, RZ ;  /* 0x000000ff001b7202 */ /* 0x000fe40000000f00 */
[----:B------:R-:W-:Y:S01]  /*00a0*/  MOV R29, RZ ;  /* 0x000000ff001d7202 */ /* 0x000fe20000000f00 */
[----:B------:R-:W2:Y:S01]  /*00b0*/  S2R R20, SR_CTAID.X ;  /* 0x0000000000147919 */ /* 0x000ea20000002500 */
[----:B------:R-:W-:-:S02]  /*00c0*/  MOV R51, RZ ;  /* 0x000000ff00337202 */ /* 0x000fc40000000f00 */
[----:B------:R-:W-:Y:S02]  /*00d0*/  MOV R17, RZ ;  /* 0x000000ff00117202 */ /* 0x000fe40000000f00 */
[----:B------:R-:W-:Y:S02]  /*00e0*/  MOV R33, RZ ;  /* 0x000000ff00217202 */ /* 0x000fe40000000f00 */
[----:B------:R-:W-:Y:S02]  /*00f0*/  MOV R35, RZ ;  /* 0x000000ff00237202 */ /* 0x000fe40000000f00 */
[----:B------:R-:W-:Y:S02]  /*0100*/  MOV R49, RZ ;  /* 0x000000ff00317202 */ /* 0x000fe40000000f00 */
[----:B------:R-:W-:Y:S01]  /*0110*/  MOV R43, RZ ;  /* 0x000000ff002b7202 */ /* 0x000fe20000000f00 */
[----:B0-----:R-:W-:Y:S01]  /*0120*/  IMAD.HI R4, R3, -0x6db6db6d, R2 ;  /* 0x9249249303047827 */ /* 0x001fe200078e0202 */
[----:B------:R-:W-:-:S02]  /*0130*/  MOV R45, RZ ;  /* 0x000000ff002d7202 */ /* 0x000fc40000000f00 */
[----:B------:R-:W-:Y:S02]  /*0140*/  MOV R47, RZ ;  /* 0x000000ff002f7202 */ /* 0x000fe40000000f00 */
[----:B------:R-:W-:Y:S02]  /*0150*/  SHF.R.U32.HI R5, RZ, 0x1f, R4 ;  /* 0x0000001fff057819 */ /* 0x000fe40000011604 */
[----:B------:R-:W-:Y:S01]  /*0160*/  MOV R37, RZ ;  /* 0x000000ff00257202 */ /* 0x000fe20000000f00 */
[----:B-1----:R-:W-:Y:S01]  /*0170*/  IMAD R7, R21, 0xe, R0 ;  /* 0x0000000e15077824 */ /* 0x002fe200078e0200 */
[----:B------:R-:W-:Y:S02]  /*0180*/  LEA.HI.SX32 R5, R4, R5, 0x1e ;  /* 0x0000000504057211 */ /* 0x000fe400078ff2ff */
[----:B------:R-:W-:Y:S02]  /*0190*/  MOV R39, RZ ;  /* 0x000000ff00277202 */ /* 0x000fe40000000f00 */
[----:B--2---:R-:W-:Y:S01]  /*01a0*/  LEA R6, R7, R20, 0x3 ;  /* 0x0000001407067211 */ /* 0x004fe200078e18ff */
[----:B------:R-:W-:Y:S01]  /*01b0*/  IMAD R23, R5, -0x7, R3 ;  /* 0xfffffff905177824 */ /* 0x000fe200078e0203 */
[----:B------:R-:W-:-:S02]  /*01c0*/  MOV R41, RZ ;  /* 0x000000ff00297202 */ /* 0x000fc40000000f00 */
[----:B------:R-:W-:Y:S02]  /*01d0*/  LEA R6, R5, R6, 0x1 ;  /* 0x0000000605067211 */ /* 0x000fe400078e08ff */
[----:B------:R-:W-:-:S03]  /*01e0*/  MOV R53, RZ ;  /* 0x000000ff00357202 */ /* 0x000fc60000000f00 */
[----:B------:R-:W-:Y:S02]  /*01f0*/  IMAD R23, R6, 0x7, R23 ;  /* 0x0000000706177824 */ /* 0x000fe400078e0217 */
.L_x_49:
[----:B------:R-:W-:Y:S01]  /*0200*/  LEA R10, R3, R3, 0x1 ;  /* 0x00000003030a7211 */ /* 0x000fe200078e08ff */
[----:B------:R-:W-:Y:S01]  /*0210*/  BAR.SYNC.DEFER_BLOCKING 0x0 ;  /* 0x0000000000007b1d */ /* 0x000fe20000010000 */
[----:B------:R-:W-:Y:S02]  /*0220*/  MOV R19, 0x4 ;  /* 0x0000000400137802 */ /* 0x000fe40000000f00 */
[C---:B------:R-:W-:Y:S02]  /*0230*/  IADD3 R6, R10.reuse, 0x1, RZ ;  /* 0x000000010a067810 */ /* 0x040fe40007ffe0ff */
[-C--:B------:R-:W-:Y:S02]  /*0240*/  LEA.HI.SX32 R4, R10, R21.reuse, 0x1a ;  /* 0x000000150a047211 */ /* 0x080fe400078fd2ff */
[----:B------:R-:W-:Y:S02]  /*0250*/  LEA.HI.SX32 R5, R6, R21, 0x1a ;  /* 0x0000001506057211 */ /* 0x000fe400078fd2ff */
[----:B------:R-:W-:-:S02]  /*0260*/  ISETP.GT.AND P0, PT, R4, 0xf, PT ;  /* 0x0000000f0400780c */ /* 0x000fc40003f04270 */
[C---:B------:R-:W-:Y:S02]  /*0270*/  IADD3 R12, R10.reuse, 0x2, RZ ;  /* 0x000000020a0c7810 */ /* 0x040fe40007ffe0ff */
[----:B------:R-:W-:Y:S02]  /*0280*/  ISETP.GT.AND P1, PT, R5, 0xf, PT ;  /* 0x0000000f0500780c */ /* 0x000fe40003f24270 */
[----:B------:R-:W-:Y:S02]  /*0290*/  ISETP.GT.OR P0, PT, R10, 0x3f, P0 ;  /* 0x0000003f0a00780c */ /* 0x000fe40000704670 */
[----:B------:R-:W-:Y:S02]  /*02a0*/  LEA.HI.SX32 R4, R12, R21, 0x1a ;  /* 0x000000150c047211 */ /* 0x000fe400078fd2ff */
[----:B------:R-:W-:Y:S02]  /*02b0*/  ISETP.GT.OR P1, PT, R10, 0x3e, P1 ;  /* 0x0000003e0a00780c */ /* 0x000fe40000f24670 */
[----:B------:R-:W-:-:S04]  /*02c0*/  ISETP.GT.AND P2, PT, R4, 0xf, PT ;  /* 0x0000000f0400780c */ /* 0x000fc80003f44270 */
[----:B------:R-:W-:-:S03]  /*02d0*/  ISETP.GT.OR P2, PT, R10, 0x3d, P2 ;  /* 0x0000003d0a00780c */ /* 0x000fc60001744670 */
[----:B------:R-:W0:Y:S04]  /*02e0*/  @!P0 S2R R4, SR_CTAID.Z ;  /* 0x0000000000048919 */ /* 0x000e280000002700 */
[----:B------:R-:W1:Y:S06]  /*02f0*/  @!P1 S2R R8, SR_CTAID.Z ;  /* 0x0000000000089919 */ /* 0x000e6c0000002700 */
[----:B------:R-:W2:Y:S01]  /*0300*/  @!P2 S2R R16, SR_CTAID.Z ;  /* 0x000000000010a919 */ /* 0x000ea20000002700 */
[----:B0-----:R-:W-:-:S02]  /*0310*/  @!P0 LEA R5, R4, R21, 0x4 ;  /* 0x0000001504058211 */ /* 0x001fc400078e20ff */
[----:B------:R-:W-:Y:S02]  /*0320*/  @!P0 LOP3.LUT R4, R10, 0xf, RZ, 0xc0, !PT ;  /* 0x0000000f0a048812 */ /* 0x000fe400078ec0ff */
[----:B-1----:R-:W-:Y:S01]  /*0330*/  @!P1 LEA R9, R8, R21, 0x4 ;  /* 0x0000001508099211 */ /* 0x002fe200078e20ff */
[----:B------:R-:W-:Y:S01]  /*0340*/  IMAD R8, R22, 0x3100, R23 ;  /* 0x0000310016087824 */ /* 0x000fe200078e0217 */
[-C--:B------:R-:W-:Y:S02]  /*0350*/  @!P0 LEA R7, R5, R22.reuse, 0x4 ;  /* 0x0000001605078211 */ /* 0x080fe400078e20ff */
[----:B------:R-:W-:Y:S02]  /*0360*/  @!P1 LOP3.LUT R5, R6, 0xf, RZ, 0xc0, !PT ;  /* 0x0000000f06059812 */ /* 0x000fe400078ec0ff */
[----:B------:R-:W-:Y:S02]  /*0370*/  @!P1 LEA R14, R9, R22, 0x4 ;  /* 0x00000016090e9211 */ /* 0x000fe400078e20ff */
[----:B------:R-:W-:-:S02]  /*0380*/  @!P0 LEA R4, R7, R4, 0x4 ;  /* 0x0000000407048211 */ /* 0x000fc400078e20ff */
[----:B--2---:R-:W-:Y:S02]  /*0390*/  @!P2 LEA R11, R16, R21, 0x4 ;  /* 0x00000015100ba211 */ /* 0x004fe400078e20ff */
[----:B------:R-:W-:Y:S01]  /*03a0*/  @!P1 LEA R7, R14, R5, 0x4 ;  /* 0x000000050e079211 */ /* 0x000fe200078e20ff */
[----:B------:R-:W-:Y:S01]  /*03b0*/  @!P0 IMAD R5, R3, 0xc, RZ ;  /* 0x0000000c03058824 */ /* 0x000fe200078e02ff */
[----:B------:R-:W-:Y:S02]  /*03c0*/  @!P2 LOP3.LUT R9, R12, 0xf, RZ, 0xc0, !PT ;  /* 0x0000000f0c09a812 */ /* 0x000fe400078ec0ff */
[----:B------:R-:W-:Y:S02]  /*03d0*/  @!P2 LEA R14, R11, R22, 0x4 ;  /* 0x000000160b0ea211 */ /* 0x000fe400078e20ff */
[----:B------:R-:W-:Y:S02]  /*03e0*/  @!P1 SHF.L.U32 R6, R6, 0x2, RZ ;  /* 0x0000000206069819 */ /* 0x000fe400000006ff */
[----:B------:R-:W-:-:S02]  /*03f0*/  @!P2 SHF.L.U32 R12, R12, 0x2, RZ ;  /* 0x000000020c0ca819 */ /* 0x000fc400000006ff */
[----:B------:R-:W-:Y:S02]  /*0400*/  @!P0 LOP3.LUT R5, R5, 0xffffffc0, RZ, 0xc0, !PT ;  /* 0xffffffc005058812 */ /* 0x000fe400078ec0ff */
[----:B------:R-:W-:Y:S02]  /*0410*/  @!P2 LEA R11, R14, R9, 0x4 ;  /* 0x000000090e0ba211 */ /* 0x000fe400078e20ff */
[----:B------:R-:W-:Y:S02]  /*0420*/  @!P1 LOP3.LUT R6, R6, 0xffffffc0, RZ, 0xc0, !PT ;  /* 0xffffffc006069812 */ /* 0x000fe400078ec0ff */
[----:B------:R-:W-:Y:S02]  /*0430*/  @!P2 LOP3.LUT R14, R12, 0xffffffc0, RZ, 0xc0, !PT ;  /* 0xffffffc00c0ea812 */ /* 0x000fe400078ec0ff */
[----:B------:R-:W-:Y:S02]  /*0440*/  SHF.L.U32 R8, R8, 0x2, RZ ;  /* 0x0000000208087819 */ /* 0x000fe400000006ff */
[----:B------:R-:W-:-:S02]  /*0450*/  @!P0 IADD3 R12, R4, R5, RZ ;  /* 0x00000005040c8210 */ /* 0x000fc40007ffe0ff */
[----:B------:R-:W-:Y:S01]  /*0460*/  @!P1 IADD3 R6, R7, R6, RZ ;  /* 0x0000000607069210 */ /* 0x000fe20007ffe0ff */
[----:B------:R-:W-:Y:S01]  /*0470*/  IMAD.WIDE R8, R8, R19, c[0x0][0x168] ;  /* 0x00005a0008087625 */ /* 0x000fe200078e0213 */
[----:B------:R-:W-:-:S03]  /*0480*/  @!P2 IADD3 R11, R11, R14, RZ ;  /* 0x0000000e0b0ba210 */ /* 0x000fc60007ffe0ff */
[-C--:B------:R-:W-:Y:S01]  /*0490*/  @!P0 IMAD.WIDE R12, R12, R19.reuse, c[0x0][0x170] ;  /* 0x00005c000c0c8625 */ /* 0x080fe200078e0213 */
[----:B------:R-:W2:Y:S03]  /*04a0*/  LDG.E.CONSTANT R4, [R8.64] ;  /* 0x0000000408047981 */ /* 0x000ea6000c1e9900 */
[-C--:B------:R-:W-:Y:S01]  /*04b0*/  @!P1 IMAD.WIDE R14, R6, R19.reuse, c[0x0][0x170] ;  /* 0x00005c00060e9625 */ /* 0x080fe200078e0213 */
[----:B------:R-:W2:Y:S03]  /*04c0*/  LDG.E.CONSTANT R5, [R8.64+0x4] ;  /* 0x0000040408057981 */ /* 0x000ea6000c1e9900 */
[----:B------:R-:W-:Y:S01]  /*04d0*/  @!P2 IMAD.WIDE R18, R11, R19, c[0x0][0x170] ;  /* 0x00005c000b12a625 */ /* 0x000fe200078e0213 */
[----:B------:R-:W2:Y:S04]  /*04e0*/  LDG.E.CONSTANT R6, [R8.64+0x8] ;  /* 0x0000080408067981 */ /* 0x000ea8000c1e9900 */
[----:B------:R-:W2:Y:S04]  /*04f0*/  LDG.E.CONSTANT R7, [R8.64+0xc] ;  /* 0x00000c0408077981 */ /* 0x000ea8000c1e9900 */
[----:B------:R-:W3:Y:S04]  /*0500*/  @!P0 LDG.E.CONSTANT R12, [R12.64] ;  /* 0x000000040c0c8981 */ /* 0x000ee8000c1e9900 */
[----:B------:R-:W4:Y:S04]  /*0510*/  @!P1 LDG.E.CONSTANT R14, [R14.64] ;  /* 0x000000040e0e9981 */ /* 0x000f28000c1e9900 */
[----:B------:R-:W5:Y:S01]  /*0520*/  @!P2 LDG.E.CONSTANT R18, [R18.64] ;  /* 0x000000041212a981 */ /* 0x000f62000c1e9900 */
[----:B------:R-:W-:-:S02]  /*0530*/  SHF.L.U32 R26, R3, 0x2, RZ ;  /* 0x00000002031a7819 */ /* 0x000fc400000006ff */
[CC--:B------:R-:W-:Y:S02]  /*0540*/  @!P0 LEA R55, R21.reuse, R10.reuse, 0x6 ;  /* 0x0000000a15378211 */ /* 0x0c0fe400078e30ff */
[CC--:B------:R-:W-:Y:S01]  /*0550*/  @!P1 LEA R57, R21.reuse, R10.reuse, 0x6 ;  /* 0x0000000a15399211 */ /* 0x0c0fe200078e30ff */
[C---:B------:R-:W-:Y:S01]  /*0560*/  IMAD R11, R21.reuse, 0x70, R26 ;  /* 0x00000070150b7824 */ /* 0x040fe200078e021a */
[C---:B------:R-:W-:Y:S02]  /*0570*/  @!P2 LEA R59, R21.reuse, R10, 0x6 ;  /* 0x0000000a153ba211 */ /* 0x040fe400078e30ff */
[----:B------:R-:W-:Y:S02]  /*0580*/  LEA R28, R21, 0x1c00, 0x6 ;  /* 0x00001c00151c7811 */ /* 0x000fe400078e30ff */
[----:B------:R-:W-:Y:S02]  /*0590*/  MOV R24, 0x800 ;  /* 0x0000080000187802 */ /* 0x000fe40000000f00 */
[----:B------:R-:W-:-:S02]  /*05a0*/  IADD3 R26, R26, 0x1c0, RZ ;  /* 0x000001c01a1a7810 */ /* 0x000fc40007ffe0ff */
[----:B------:R-:W-:Y:S01]  /*05b0*/  IADD3 R28, R28, 0x800, RZ ;  /* 0x000008001c1c7810 */ /* 0x000fe20007ffe0ff */
[----:B--2---:R0:W-:Y:S04]  /*05c0*/  STS.128 [R11.X4], R4 ;  /* 0x000000040b007388 */ /* 0x0041e80000004c00 */
[----:B---3--:R0:W-:Y:S04]  /*05d0*/  @!P0 STS [R55.X4+0x1c00], R12 ;  /* 0x001c000c37008388 */ /* 0x0081e80000004800 */
[----:B----4-:R0:W-:Y:S04]  /*05e0*/  @!P1 STS [R57.X4+0x1c04], R14 ;  /* 0x001c040e39009388 */ /* 0x0101e80000004800 */
[----:B-----5:R0:W-:Y:S04]  /*05f0*/  @!P2 STS [R59.X4+0x1c08], R18 ;  /* 0x001c08123b00a388 */ /* 0x0201e80000004800 */
[----:B------:R-:W-:Y:S06]  /*0600*/  BAR.SYNC.DEFER_BLOCKING 0x0 ;  /* 0x0000000000007b1d */ /* 0x000fec0000010000 */
.L_x_48:
[----:B------:R-:W-:Y:S01]  /*0610*/  LDS R48, [R26+-0xe0] ;  /* 0xffff20001a307984 */ /* 0x000fe20000000800 */
[----:B------:R-:W-:-:S03]  /*0620*/  IADD3 R24, R24, 0x20, RZ ;  /* 0x0000002018187810 */ /* 0x000fc60007ffe0ff */
[----:B0-----:R-:W0:Y:S01]  /*0630*/  LDS.128 R4, [R28] ;  /* 0x000000001c047984 */ /* 0x001e220000000c00 */
[----:B------:R-:W-:-:S03]  /*0640*/  ISETP.NE.AND P0, PT, R24, 0x840, PT ;  /* 0x000008401800780c */ /* 0x000fc60003f05270 */
[----:B------:R-:W1:Y:S04]  /*0650*/  LDS.128 R8, [R28+-0x800] ;  /* 0xfff800001c087984 */ /* 0x000e680000000c00 */
[----:B------:R-:W2:Y:S04]  /*0660*/  LDS.128 R12, [R28+-0x400] ;  /* 0xfffc00001c0c7984 */ /* 0x000ea80000000c00 */
[----:B------:R-:W3:Y:S04]  /*0670*/  LDS R40, [R26+-0x150] ;  /* 0xfffeb0001a287984 */ /* 0x000ee80000000800 */
[----:B------:R-:W4:Y:S04]  /*0680*/  LDS R32, [R26+-0x1c0] ;  /* 0xfffe40001a207984 */ /* 0x000f280000000800 */
[----:B------:R-:W5:Y:S01]  /*0690*/  LDS R54, [R26+-0x70] ;  /* 0xffff90001a367984 */ /* 0x000f620000000800 */
[----:B0-----:R-:W-:-:S03]  /*06a0*/  FFMA R52, R4, R48, R17 ;  /* 0x0000003004347223 */ /* 0x001fc60000000011 */
[----:B------:R-:W0:Y:S01]  /*06b0*/  LDS.128 R16, [R28+0x400] ;  /* 0x000400001c107984 */ /* 0x000e220000000c00 */
[-C--:B-1----:R-:W-:Y:S01]  /*06c0*/  FFMA R30, R8, R48.reuse, R39 ;  /* 0x00000030081e7223 */ /* 0x082fe20000000027 */
[----:B--2---:R-:W-:Y:S01]  /*06d0*/  FFMA R50, R12, R48, R43 ;  /* 0x000000300c327223 */ /* 0x004fe2000000002b */
[-C--:B---3--:R-:W-:Y:S01]  /*06e0*/  FFMA R46, R4, R40.reuse, R33 ;  /* 0x00000028042e7223 */ /* 0x088fe20000000021 */
[-C--:B------:R-:W-:Y:S01]  /*06f0*/  FFMA R42, R8, R40.reuse, R41 ;  /* 0x00000028082a7223 */ /* 0x080fe20000000029 */
[----:B------:R-:W1:Y:S01]  /*0700*/  LDS R33, [R26+0x70] ;  /* 0x000070001a217984 */ /* 0x000e620000000800 */
[----:B------:R-:W-:Y:S01]  /*0710*/  FFMA R44, R12, R40, R45 ;  /* 0x000000280c2c7223 */ /* 0x000fe2000000002d */
[C---:B----4-:R-:W-:Y:S01]  /*0720*/  FFMA R36, R32.reuse, R12, R47 ;  /* 0x0000000c20247223 */ /* 0x050fe2000000002f */
[C---:B------:R-:W-:Y:S01]  /*0730*/  FFMA R34, R32.reuse, R8, R53 ;  /* 0x0000000820227223 */ /* 0x040fe20000000035 */
[----:B------:R-:W2:Y:S01]  /*0740*/  LDS R41, [R26+0xe0] ;  /* 0x0000e0001a297984 */ /* 0x000ea20000000800 */
[----:B------:R-:W-:Y:S01]  /*0750*/  FFMA R38, R32, R4, R35 ;  /* 0x0000000420267223 */ /* 0x000fe20000000023 */
[-C--:B-----5:R-:W-:Y:S01]  /*0760*/  FFMA R12, R12, R54.reuse, R49 ;  /* 0x000000360c0c7223 */ /* 0x0a0fe20000000031 */
[-C--:B------:R-:W-:Y:S01]  /*0770*/  FFMA R8, R8, R54.reuse, R37 ;  /* 0x0000003608087223 */ /* 0x080fe20000000025 */
[----:B------:R-:W-:Y:S01]  /*0780*/  LDS R49, [R26+0x150] ;  /* 0x000150001a317984 */ /* 0x000fe20000000800 */
[----:B------:R-:W-:-:S03]  /*0790*/  FFMA R4, R4, R54, R51 ;  /* 0x0000003604047223 */ /* 0x000fc60000000033 */
[----:B------:R-:W-:Y:S04]  /*07a0*/  LDS R51, [R26+0x380] ;  /* 0x000380001a337984 */ /* 0x000fe80000000800 */
[----:B------:R-:W-:Y:S01]  /*07b0*/  LDS R53, [R26+0x460] ;  /* 0x000460001a357984 */ /* 0x000fe20000000800 */
[----:B0-----:R-:W-:Y:S01]  /*07c0*/  FFMA R48, R16, R48, R25 ;  /* 0x0000003010307223 */ /* 0x001fe20000000019 */
[----:B------:R-:W-:Y:S02]  /*07d0*/  FFMA R32, R32, R16, R29 ;  /* 0x0000001020207223 */ /* 0x000fe4000000001d */
[----:B------:R-:W0:Y:S01]  /*07e0*/  LDS R25, [R26] ;  /* 0x000000001a197984 */ /* 0x000e220000000800 */
[C---:B------:R-:W-:Y:S01]  /*07f0*/  FFMA R40, R16.reuse, R40, R27 ;  /* 0x0000002810287223 */ /* 0x040fe2000000001b */
[----:B------:R-:W-:-:S02]  /*0800*/  FFMA R16, R16, R54, R31 ;  /* 0x0000003610107223 */ /* 0x000fc4000000001f */
[----:B------:R-:W-:Y:S01]  /*0810*/  LDS R54, [R26+0x690] ;  /* 0x000690001a367984 */ /* 0x000fe20000000800 */
[C---:B-1----:R-:W-:Y:S01]  /*0820*/  FFMA R35, R33.reuse, R9, R42 ;  /* 0x0000000921237223 */ /* 0x042fe2000000002a */
[C---:B------:R-:W-:Y:S01]  /*0830*/  FFMA R37, R33.reuse, R13, R44 ;  /* 0x0000000d21257223 */ /* 0x040fe2000000002c */
[C---:B------:R-:W-:Y:S01]  /*0840*/  FFMA R39, R33.reuse, R5, R46 ;  /* 0x0000000521277223 */ /* 0x040fe2000000002e */
[----:B------:R-:W-:Y:S01]  /*0850*/  FFMA R33, R33, R17, R40 ;  /* 0x0000001121217223 */ /* 0x000fe20000000028 */
[C---:B--2---:R-:W-:Y:S01]  /*0860*/  FFMA R43, R41.reuse, R9, R30 ;  /* 0x00000009292b7223 */ /* 0x044fe2000000001e */
[C---:B------:R-:W-:Y:S01]  /*0870*/  FFMA R45, R41.reuse, R13, R50 ;  /* 0x0000000d292d7223 */ /* 0x040fe20000000032 */
[C---:B------:R-:W-:Y:S01]  /*0880*/  FFMA R47, R41.reuse, R5, R52 ;  /* 0x00000005292f7223 */ /* 0x040fe20000000034 */
[----:B------:R-:W1:Y:S01]  /*0890*/  LDS R30, [R26+0x1c0] ;  /* 0x0001c0001a1e7984 */ /* 0x000e620000000800 */
[----:B------:R-:W-:-:S03]  /*08a0*/  FFMA R41, R41, R17, R48 ;  /* 0x0000001129297223 */ /* 0x000fc60000000030 */
[----:B------:R-:W2:Y:S04]  /*08b0*/  LDS R40, [R26+0x2a0] ;  /* 0x0002a0001a287984 */ /* 0x000ea80000000800 */
[----:B------:R-:W3:Y:S01]  /*08c0*/  LDS R48, [R26+0x310] ;  /* 0x000310001a307984 */ /* 0x000ee20000000800 */
[C---:B0-----:R-:W-:Y:S01]  /*08d0*/  FFMA R27, R25.reuse, R9, R34 ;  /* 0x00000009191b7223 */ /* 0x041fe20000000022 */
[C---:B------:R-:W-:Y:S01]  /*08e0*/  FFMA R29, R25.reuse, R13, R36 ;  /* 0x0000000d191d7223 */ /* 0x040fe20000000024 */
[C---:B------:R-:W-:Y:S01]  /*08f0*/  FFMA R31, R25.reuse, R5, R38 ;  /* 0x00000005191f7223 */ /* 0x040fe20000000026 */
[----:B------:R-:W-:Y:S01]  /*0900*/  FFMA R25, R25, R17, R32 ;  /* 0x0000001119197223 */ /* 0x000fe20000000020 */
[C---:B------:R-:W-:Y:S01]  /*0910*/  FFMA R9, R49.reuse, R9, R8 ;  /* 0x0000000931097223 */ /* 0x040fe20000000008 */
[----:B------:R-:W0:Y:S01]  /*0920*/  LDS R32, [R26+0x230] ;  /* 0x000230001a207984 */ /* 0x000e220000000800 */
[C---:B------:R-:W-:Y:S01]  /*0930*/  FFMA R13, R49.reuse, R13, R12 ;  /* 0x0000000d310d7223 */ /* 0x040fe2000000000c */
[C---:B------:R-:W-:Y:S01]  /*0940*/  FFMA R5, R49.reuse, R5, R4 ;  /* 0x0000000531057223 */ /* 0x040fe20000000004 */
[----:B------:R-:W-:Y:S01]  /*0950*/  FFMA R17, R49, R17, R16 ;  /* 0x0000001131117223 */ /* 0x000fe20000000010 */
[----:B------:R-:W4:Y:S04]  /*0960*/  LDS R4, [R26+0x4d0] ;  /* 0x0004d0001a047984 */ /* 0x000f280000000800 */
[----:B------:R-:W5:Y:S01]  /*0970*/  LDS R49, [R26+0x3f0] ;  /* 0x0003f0001a317984 */ /* 0x000f620000000800 */
        /* <DEDUP_REMOVED lines=9> */
[-C--:B------:R-:W-:Y:S01]  /*0a10*/  FFMA R9, R48, R10.reuse, R9 ;  /* 0x0000000a30097223 */ /* 0x080fe20000000009 */
[C---:B------:R-:W-:Y:S01]  /*0a20*/  FFMA R29, R51.reuse, R11, R8 ;  /* 0x0000000b331d7223 */ /* 0x040fe20000000008 */
[C---:B------:R-:W-:Y:S01]  /*0a30*/  FFMA R31, R51.reuse, R15, R12 ;  /* 0x0000000f331f7223 */ /* 0x040fe2000000000c */
[----:B------:R-:W-:Y:S01]  /*0a40*/  FFMA R25, R51, R19, R30 ;  /* 0x0000001333197223 */ /* 0x000fe2000000001e */
[C---:B------:R-:W-:Y:S01]  /*0a50*/  FFMA R43, R53.reuse, R7, R46 ;  /* 0x00000007352b7223 */ /* 0x040fe2000000002e */
[----:B------:R-:W-:Y:S01]  /*0a60*/  FFMA R41, R53, R15, R44 ;  /* 0x0000000f35297223 */ /* 0x000fe2000000002c */
[C---:B0-----:R-:W-:Y:S01]  /*0a70*/  FFMA R34, R32.reuse, R10, R35 ;  /* 0x0000000a20227223 */ /* 0x041fe20000000023 */
[C---:B------:R-:W-:Y:S01]  /*0a80*/  FFMA R36, R32.reuse, R14, R37 ;  /* 0x0000000e20247223 */ /* 0x040fe20000000025 */
[C---:B------:R-:W-:Y:S01]  /*0a90*/  FFMA R38, R32.reuse, R6, R39 ;  /* 0x0000000620267223 */ /* 0x040fe20000000027 */
[----:B------:R-:W-:Y:S01]  /*0aa0*/  FFMA R32, R32, R18, R33 ;  /* 0x0000001220207223 */ /* 0x000fe20000000021 */
[C---:B------:R-:W-:Y:S01]  /*0ab0*/  FFMA R14, R48.reuse, R14, R13 ;  /* 0x0000000e300e7223 */ /* 0x040fe2000000000d */
[----:B------:R-:W-:Y:S01]  /*0ac0*/  FFMA R18, R48, R18, R17 ;  /* 0x0000001230127223 */ /* 0x000fe20000000011 */
[----:B------:R-:W-:Y:S01]  /*0ad0*/  FFMA R17, R51, R7, R16 ;  /* 0x0000000733117223 */ /* 0x000fe20000000010 */
[CC--:B----4-:R-:W-:Y:S01]  /*0ae0*/  FFMA R45, R4.reuse, R11.reuse, R9 ;  /* 0x0000000b042d7223 */ /* 0x0d0fe20000000009 */
[C---:B-----5:R-:W-:Y:S01]  /*0af0*/  FFMA R33, R49.reuse, R11, R34 ;  /* 0x0000000b31217223 */ /* 0x060fe20000000022 */
[C---:B------:R-:W-:Y:S01]  /*0b00*/  FFMA R35, R49.reuse, R15, R36 ;  /* 0x0000000f31237223 */ /* 0x040fe20000000024 */
[C---:B------:R-:W-:Y:S01]  /*0b10*/  FFMA R37, R49.reuse, R7, R38 ;  /* 0x0000000731257223 */ /* 0x040fe20000000026 */
[----:B------:R-:W-:Y:S01]  /*0b20*/  FFMA R27, R49, R19, R32 ;  /* 0x00000013311b7223 */ /* 0x000fe20000000020 */
[C---:B------:R-:W-:Y:S01]  /*0b30*/  FFMA R47, R4.reuse, R15, R14 ;  /* 0x0000000f042f7223 */ /* 0x040fe2000000000e */
[C---:B------:R-:W-:Y:S01]  /*0b40*/  FFMA R49, R4.reuse, R7, R5 ;  /* 0x0000000704317223 */ /* 0x040fe20000000005 */
[----:B------:R-:W-:Y:S01]  /*0b50*/  FFMA R51, R4, R19, R18 ;  /* 0x0000001304337223 */ /* 0x000fe20000000012 */
[----:B------:R-:W-:Y:S01]  /*0b60*/  LDS R32, [R26+0x540] ;  /* 0x000540001a207984 */ /* 0x000fe20000000800 */
[C---:B------:R-:W-:Y:S01]  /*0b70*/  FFMA R39, R53.reuse, R11, R42 ;  /* 0x0000000b35277223 */ /* 0x040fe2000000002a */
[----:B------:R-:W-:-:S02]  /*0b80*/  FFMA R53, R53, R19, R40 ;  /* 0x0000001335357223 */ /* 0x000fc40000000028 */
[----:B------:R-:W0:Y:S04]  /*0b90*/  LDS.128 R4, [R28+0x10] ;  /* 0x000010001c047984 */ /* 0x000e280000000c00 */
[----:B------:R-:W1:Y:S04]  /*0ba0*/  LDS.128 R8, [R28+-0x7f0] ;  /* 0xfff810001c087984 */ /* 0x000e680000000c00 */
[----:B------:R-:W2:Y:S04]  /*0bb0*/  LDS R40, [R26+0x5b0] ;  /* 0x0005b0001a287984 */ /* 0x000ea80000000800 */
[----:B------:R-:W3:Y:S04]  /*0bc0*/  LDS.128 R12, [R28+-0x3f0] ;  /* 0xfffc10001c0c7984 */ /* 0x000ee80000000c00 */
[----:B------:R-:W4:Y:S01]  /*0bd0*/  LDS R48, [R26+0x620] ;  /* 0x000620001a307984 */ /* 0x000f220000000800 */
[----:B0-----:R-:W-:-:S03]  /*0be0*/  FFMA R38, R32, R4, R17 ;  /* 0x0000000420267223 */ /* 0x001fc60000000011 */
[----:B------:R0:W5:Y:S01]  /*0bf0*/  LDS.128 R16, [R28+0x410] ;  /* 0x000410001c107984 */ /* 0x0001620000000c00 */
[----:B-1----:R-:W-:-:S03]  /*0c00*/  FFMA R34, R32, R8, R29 ;  /* 0x0000000820227223 */ /* 0x002fc6000000001d */
[----:B------:R-:W1:Y:S01]  /*0c10*/  LDS R29, [R26+0x7e0] ;  /* 0x0007e0001a1d7984 */ /* 0x000e620000000800 */
[-C--:B--2---:R-:W-:Y:S01]  /*0c20*/  FFMA R42, R8, R40.reuse, R33 ;  /* 0x00000028082a7223 */ /* 0x084fe20000000021 */
[----:B------:R-:W-:Y:S01]  /*0c30*/  FFMA R46, R4, R40, R37 ;  /* 0x00000028042e7223 */ /* 0x000fe20000000025 */
[----:B0-----:R-:W-:Y:S01]  /*0c40*/  IADD3 R28, R28, 0x20, RZ ;  /* 0x000000201c1c7810 */ /* 0x001fe20007ffe0ff */
[----:B---3--:R-:W-:Y:S01]  /*0c50*/  FFMA R36, R32, R12, R31 ;  /* 0x0000000c20247223 */ /* 0x008fe2000000001f */
[----:B------:R-:W-:Y:S01]  /*0c60*/  FFMA R44, R12, R40, R35 ;  /* 0x000000280c2c7223 */ /* 0x000fe20000000023 */
[----:B------:R-:W0:Y:S01]  /*0c70*/  LDS R31, [R26+0x850] ;  /* 0x000850001a1f7984 */ /* 0x000e220000000800 */
[-C--:B----4-:R-:W-:Y:S01]  /*0c80*/  FFMA R30, R8, R48.reuse, R39 ;  /* 0x00000030081e7223 */ /* 0x090fe20000000027 */
[-C--:B------:R-:W-:Y:S01]  /*0c90*/  FFMA R50, R12, R48.reuse, R41 ;  /* 0x000000300c327223 */ /* 0x080fe20000000029 */
[----:B------:R-:W-:Y:S01]  /*0ca0*/  FFMA R52, R4, R48, R43 ;  /* 0x0000003004347223 */ /* 0x000fe2000000002b */
[-C--:B------:R-:W-:Y:S01]  /*0cb0*/  FFMA R8, R8, R54.reuse, R45 ;  /* 0x0000003608087223 */ /* 0x080fe2000000002d */
[-C--:B------:R-:W-:Y:S01]  /*0cc0*/  FFMA R12, R12, R54.reuse, R47 ;  /* 0x000000360c0c7223 */ /* 0x080fe2000000002f */
[----:B------:R-:W-:Y:S01]  /*0cd0*/  FFMA R4, R4, R54, R49 ;  /* 0x0000003604047223 */ /* 0x000fe20000000031 */
[----:B-----5:R-:W-:Y:S01]  /*0ce0*/  FFMA R32, R32, R16, R25 ;  /* 0x0000001020207223 */ /* 0x020fe20000000019 */
[C---:B------:R-:W-:Y:S01]  /*0cf0*/  FFMA R40, R16.reuse, R40, R27 ;  /* 0x0000002810287223 */ /* 0x040fe2000000001b */
[----:B------:R-:W2:Y:S01]  /*0d00*/  LDS R25, [R26+0x700] ;  /* 0x000700001a197984 */ /* 0x000ea20000000800 */
[C---:B------:R-:W-:Y:S01]  /*0d10*/  FFMA R48, R16.reuse, R48, R53 ;  /* 0x0000003010307223 */ /* 0x040fe20000000035 */
[----:B------:R-:W-:Y:S01]  /*0d20*/  FFMA R16, R16, R54, R51 ;  /* 0x0000003610107223 */ /* 0x000fe20000000033 */
[C---:B-1----:R-:W-:Y:S01]  /*0d30*/  FFMA R45, R29.reuse, R13, R50 ;  /* 0x0000000d1d2d7223 */ /* 0x042fe20000000032 */
[----:B------:R-:W1:Y:S01]  /*0d40*/  LDS R27, [R26+0x770] ;  /* 0x000770001a1b7984 */ /* 0x000e620000000800 */
[C---:B------:R-:W-:Y:S01]  /*0d50*/  FFMA R49, R29.reuse, R17, R48 ;  /* 0x000000111d317223 */ /* 0x040fe20000000030 */
[----:B------:R-:W-:Y:S01]  /*0d60*/  FFMA R47, R29, R5, R52 ;  /* 0x000000051d2f7223 */ /* 0x000fe20000000034 */
[C---:B0-----:R-:W-:Y:S01]  /*0d70*/  FFMA R48, R31.reuse, R9, R8 ;  /* 0x000000091f307223 */ /* 0x041fe20000000008 */
[C---:B------:R-:W-:Y:S01]  /*0d80*/  FFMA R51, R31.reuse, R13, R12 ;  /* 0x0000000d1f337223 */ /* 0x040fe2000000000c */
[----:B------:R-:W-:-:S02]  /*0d90*/  FFMA R53, R31, R5, R4 ;  /* 0x000000051f357223 */ /* 0x000fc40000000004 */
[----:B------:R-:W-:Y:S01]  /*0da0*/  LDS R4, [R26+0xbd0] ;  /* 0x000bd0001a047984 */ /* 0x000fe20000000800 */
[C---:B--2---:R-:W-:Y:S01]  /*0db0*/  FFMA R34, R25.reuse, R9, R34 ;  /* 0x0000000919227223 */ /* 0x044fe20000000022 */
[C---:B------:R-:W-:Y:S01]  /*0dc0*/  FFMA R33, R25.reuse, R13, R36 ;  /* 0x0000000d19217223 */ /* 0x040fe20000000024 */
[C---:B------:R-:W-:Y:S01]  /*0dd0*/  FFMA R35, R25.reuse, R5, R38 ;  /* 0x0000000519237223 */ /* 0x040fe20000000026 */
[-C--:B------:R-:W-:Y:S01]  /*0de0*/  FFMA R37, R25, R17.reuse, R32 ;  /* 0x0000001119257223 */ /* 0x080fe20000000020 */
[C---:B-1----:R-:W-:Y:S01]  /*0df0*/  FFMA R43, R27.reuse, R17, R40 ;  /* 0x000000111b2b7223 */ /* 0x042fe20000000028 */
[C---:B------:R-:W-:Y:S01]  /*0e00*/  FFMA R32, R27.reuse, R9, R42 ;  /* 0x000000091b207223 */ /* 0x040fe2000000002a */
[C---:B------:R-:W-:Y:S01]  /*0e10*/  FFMA R39, R27.reuse, R13, R44 ;  /* 0x0000000d1b277223 */ /* 0x040fe2000000002c */
[----:B------:R-:W-:Y:S01]  /*0e20*/  FFMA R41, R27, R5, R46 ;  /* 0x000000051b297223 */ /* 0x000fe2000000002e */
[----:B------:R-:W-:Y:S01]  /*0e30*/  FFMA R40, R29, R9, R30 ;  /* 0x000000091d287223 */ /* 0x000fe2000000001e */
[----:B------:R-:W0:Y:S01]  /*0e40*/  LDS R25, [R26+0x8c0] ;  /* 0x0008c0001a197984 */ /* 0x000e220000000800 */
[----:B------:R-:W-:-:S03]  /*0e50*/  FFMA R17, R31, R17, R16 ;  /* 0x000000111f117223 */ /* 0x000fc60000000010 */
[----:B------:R-:W1:Y:S04]  /*0e60*/  LDS R27, [R26+0x930] ;  /* 0x000930001a1b7984 */ /* 0x000e680000000800 */
[----:B------:R-:W2:Y:S04]  /*0e70*/  LDS R9, [R26+0x9a0] ;  /* 0x0009a0001a097984 */ /* 0x000ea80000000800 */
[----:B------:R-:W3:Y:S04]  /*0e80*/  LDS R13, [R26+0xa10] ;  /* 0x000a10001a0d7984 */ /* 0x000ee80000000800 */
[----:B------:R-:W4:Y:S04]  /*0e90*/  LDS R29, [R26+0xa80] ;  /* 0x000a80001a1d7984 */ /* 0x000f280000000800 */
[----:B------:R-:W5:Y:S04]  /*0ea0*/  LDS R31, [R26+0xb60] ;  /* 0x000b60001a1f7984 */ /* 0x000f680000000800 */
[----:B------:R0:W5:Y:S02]  /*0eb0*/  LDS R5, [R26+0xaf0] ;  /* 0x000af0001a057984 */ /* 0x0001640000000800 */
[----:B0-----:R-:W-:Y:S01]  /*0ec0*/  IADD3 R26, R26, 0xe00, RZ ;  /* 0x00000e001a1a7810 */ /* 0x001fe20007ffe0ff */
        /* <DEDUP_REMOVED lines=32> */
[----:B------:R-:W-:Y:S05]  /*10d0*/  @P0 BRA `(.L_x_48) ;  /* 0xfffff53000000947 */ /* 0x000fea000383ffff */
[----:B------:R-:W-:-:S04]  /*10e0*/  IADD3 R22, R22, 0x1, RZ ;  /* 0x0000000116167810 */ /* 0x000fc80007ffe0ff */
[----:B------:R-:W-:-:S13]  /*10f0*/  ISETP.GE.U32.AND P0, PT, R22, 0x4, PT ;  /* 0x000000041600780c */ /* 0x000fda0003f06070 */
[----:B------:R-:W-:Y:S05]  /*1100*/  @!P0 BRA `(.L_x_49) ;  /* 0xfffff0f000008947 */ /* 0x000fea000383ffff */
[----:B------:R-:W0:Y:S01]  /*1110*/  S2R R5, SR_CTAID.Z ;  /* 0x0000000000057919 */ /* 0x000e220000002700 */
[----:B------:R-:W-:Y:S01]  /*1120*/  IMAD R2, R21, 0xc40, R3 ;  /* 0x00000c4015027824 */ /* 0x000fe200078e0203 */
[----:B------:R-:W-:-:S03]  /*1130*/  MOV R13, 0x4 ;  /* 0x00000004000d7802 */ /* 0x000fc60000000f00 */
[C---:B0-----:R-:W-:Y:S01]  /*1140*/  IMAD R3, R5.reuse, 0x31000, R2 ;  /* 0x0003100005037824 */ /* 0x041fe200078e0202 */
[----:B------:R-:W-:-:S03]  /*1150*/  LEA R4, R5, R21, 0x6 ;  /* 0x0000001505047211 */ /* 0x000fc600078e30ff */
[----:B------:R-:W-:Y:S02]  /*1160*/  IMAD R3, R0, 0xe0, R3 ;  /* 0x000000e000037824 */ /* 0x000fe400078e0203 */
[----:B------:R-:W-:-:S04]  /*1170*/  IMAD.WIDE R4, R4, R13, c[0x0][0x178] ;  /* 0x00005e0004047625 */ /* 0x000fc800078e020d */
[----:B------:R-:W-:Y:S01]  /*1180*/  IMAD R20, R20, 0x1c, R3 ;  /* 0x0000001c14147824 */ /* 0x000fe200078e0203 */
[----:B------:R0:W2:Y:S03]  /*1190*/  LDG.E.CONSTANT R22, [R4.64] ;  /* 0x0000000404167981 */ /* 0x0000a6000c1e9900 */
[CC--:B------:R-:W-:Y:S01]  /*11a0*/  IMAD.WIDE R2, R20.reuse, R13.reuse, c[0x0][0x180] ;  /* 0x0000600014027625 */ /* 0x0c0fe200078e020d */
        /* <DEDUP_REMOVED lines=21> */
[----:B------:R-:W-:Y:S01]  /*1300*/  FADD R39, R39, R22 ;  /* 0x0000001627277221 */ /* 0x000fe20000000000 */
[--C-:B---3--:R-:W-:Y:S01]  /*1310*/  FADD R47, R47, R14.reuse ;  /* 0x0000000e2f2f7221 */ /* 0x108fe20000000000 */
[--C-:B------:R-:W-:Y:S01]  /*1320*/  FADD R45, R45, R14.reuse ;  /* 0x0000000e2d2d7221 */ /* 0x100fe20000000000 */
[--C-:B------:R-:W-:Y:S01]  /*1330*/  FADD R36, R43, R14.reuse ;  /* 0x0000000e2b247221 */ /* 0x100fe20000000000 */
[----:B------:R-:W-:Y:S01]  /*1340*/  FADD R49, R49, R14 ;  /* 0x0000000e31317221 */ /* 0x000fe20000000000 */
[----:B----4-:R-:W-:Y:S01]  /*1350*/  FADD R24, R53, R24 ;  /* 0x0000001835187221 */ /* 0x010fe20000000000 */
[--C-:B-----5:R-:W-:Y:S01]  /*1360*/  FADD R35, R35, R16.reuse ;  /* 0x0000001023237221 */ /* 0x120fe20000000000 */
[--C-:B------:R-:W-:Y:S01]  /*1370*/  FADD R33, R33, R16.reuse ;  /* 0x0000001021217221 */ /* 0x100fe20000000000 */
[--C-:B------:R-:W-:Y:S01]  /*1380*/  FADD R23, R17, R16.reuse ;  /* 0x0000001011177221 */ /* 0x100fe20000000000 */
[----:B------:R-:W-:Y:S01]  /*1390*/  FADD R14, R51, R16 ;  /* 0x00000010330e7221 */ /* 0x000fe20000000000 */
[--C-:B------:R-:W-:Y:S01]  /*13a0*/  FADD R16, R27, R18.reuse ;  /* 0x000000121b107221 */ /* 0x100fe20000000000 */
[----:B------:R-:W-:Y:S01]  /*13b0*/  FMNMX R13, RZ, R24, !PT ;  /* 0x00000018ff0d7209 */ /* 0x000fe20007800000 */
[--C-:B------:R-:W-:Y:S01]  /*13c0*/  FADD R29, R29, R18.reuse ;  /* 0x000000121d1d7221 */ /* 0x100fe20000000000 */
        /* <DEDUP_REMOVED lines=9> */
[----:B------:R0:W-:Y:S01]  /*1460*/  STG.E [R2.64], R13 ;  /* 0x0000000d02007986 */ /* 0x0001e2000c101904 */
[----:B------:R-:W-:Y:S01]  /*1470*/  FMNMX R15, RZ, R26, !PT ;  /* 0x0000001aff0f7209 */ /* 0x000fe20007800000 */
        /* <DEDUP_REMOVED lines=23> */
[----:B0-----:R-:W-:-:S03]  /*15f0*/  FMNMX R15, RZ, R36, !PT ;  /* 0x00000024ff0f7209 */ /* 0x001fc60007800000 */
[----:B------:R0:W-:Y:S01]  /*1600*/  STG.E [R2.64+0x1c0], R13 ;  /* 0x0001c00d02007986 */ /* 0x0001e2000c101904 */
[----:B-1----:R-:W-:Y:S02]  /*1610*/  FMNMX R17, RZ, R8, !PT ;  /* 0x00000008ff117209 */ /* 0x002fe40007800000 */
[----:B--2---:R-:W-:Y:S02]  /*1620*/  FMNMX R9, RZ, R0, !PT ;  /* 0x00000000ff097209 */ /* 0x004fe40007800000 */
[----:B---3--:R-:W-:Y:S02]  /*1630*/  FMNMX R11, RZ, R14, !PT ;  /* 0x0000000eff0b7209 */ /* 0x008fe40007800000 */
        /* <DEDUP_REMOVED lines=12> */
.L_x_50:
        /* <DEDUP_REMOVED lines=16> */
.L_x_133:


//--------------------- .text.tvmgen_default_fused_nn_conv2d_add_nn_relu_kernel --------------------------
	.section	.text.tvmgen_default_fused_nn_conv2d_add_nn_relu_kernel,"ax",@progbits
	.sectionflags	@"SHF_BARRIERS=1"
	.sectioninfo	@"SHI_REGISTERS=93"
	.align	128
        .global         tvmgen_default_fused_nn_conv2d_add_nn_relu_kernel
        .type           tvmgen_default_fused_nn_conv2d_add_nn_relu_kernel,@function
        .size           tvmgen_default_fused_nn_conv2d_add_nn_relu_kernel,(.L_x_134 - tvmgen_default_fused_nn_conv2d_add_nn_relu_kernel)
        .other          tvmgen_default_fused_nn_conv2d_add_nn_relu_kernel,@"STO_CUDA_ENTRY STV_DEFAULT"
tvmgen_default_fused_nn_conv2d_add_nn_relu_kernel:
.text.tvmgen_default_fused_nn_conv2d_add_nn_relu_kernel:
        /* <DEDUP_REMOVED lines=9> */
[----:B------:R-:W-:Y:S01]  /*0090*/  CS2R R62, SRZ ;  /* 0x00000000003e7805 */ /* 0x000fe2000001ff00 */
[----:B------:R-:W-:Y:S01]  /*00a0*/  MOV R10, RZ ;  /* 0x000000ff000a7202 */ /* 0x000fe20000000f00 */
[----:B------:R-:W-:Y:S01]  /*00b0*/  CS2R R60, SRZ ;  /* 0x00000000003c7805 */ /* 0x000fe2000001ff00 */
[----:B------:R-:W-:Y:S01]  /*00c0*/  MOV R74, 0x38 ;  /* 0x00000038004a7802 */ /* 0x000fe20000000f00 */
[----:B------:R-:W-:Y:S01]  /*00d0*/  CS2R R58, SRZ ;  /* 0x00000000003a7805 */ /* 0x000fe2000001ff00 */
[----:B------:R-:W-:Y:S01]  /*00e0*/  MOV R72, RZ ;  /* 0x000000ff00487202 */ /* 0x000fe20000000f00 */
        /* <DEDUP_REMOVED lines=10> */
[C---:B0-----:R-:W-:Y:S01]  /*0190*/  IMAD.HI R0, R3.reuse, -0x6db6db6d, R2 ;  /* 0x9249249303007827 */ /* 0x041fe200078e0202 */
[----:B------:R-:W-:Y:S01]  /*01a0*/  SHF.L.U32 R5, R3, 0x2, RZ ;  /* 0x0000000203057819 */ /* 0x000fe200000006ff */
[----:B------:R-:W-:Y:S01]  /*01b0*/  CS2R R36, SRZ ;  /* 0x0000000000247805 */ /* 0x000fe2000001ff00 */
[----:B------:R-:W-:Y:S01]  /*01c0*/  CS2R R34, SRZ ;  /* 0x0000000000227805 */ /* 0x000fe2000001ff00 */
[----:B------:R-:W-:Y:S01]  /*01d0*/  CS2R R32, SRZ ;  /* 0x0000000000207805 */ /* 0x000fe2000001ff00 */
[----:B------:R-:W-:Y:S01]  /*01e0*/  SHF.R.U32.HI R11, RZ, 0x1f, R0 ;  /* 0x0000001fff0b7819 */ /* 0x000fe20000011600 */
[C---:B------:R-:W-:Y:S01]  /*01f0*/  IMAD.HI R71, R5.reuse, -0x6db6db6d, R4 ;  /* 0x9249249305477827 */ /* 0x040fe200078e0204 */
[C---:B------:R-:W-:Y:S01]  /*0200*/  IADD3 R7, R5.reuse, 0x1, RZ ;  /* 0x0000000105077810 */ /* 0x040fe20007ffe0ff */
[----:B------:R-:W-:Y:S01]  /*0210*/  CS2R R30, SRZ ;  /* 0x00000000001e7805 */ /* 0x000fe2000001ff00 */
[----:B------:R-:W-:Y:S01]  /*0220*/  LEA.HI.SX32 R0, R0, R11, 0x1d ;  /* 0x0000000b00007211 */ /* 0x000fe200078feaff */
[----:B------:R-:W-:Y:S01]  /*0230*/  CS2R R28, SRZ ;  /* 0x00000000001c7805 */ /* 0x000fe2000001ff00 */
[----:B------:R-:W-:Y:S01]  /*0240*/  IADD3 R9, R5, 0x2, RZ ;  /* 0x0000000205097810 */ /* 0x000fe20007ffe0ff */
[----:B------:R-:W-:Y:S01]  /*0250*/  IMAD.HI R73, R7, -0x6db6db6d, R6 ;  /* 0x9249249307497827 */ /* 0x000fe200078e0206 */
[----:B------:R-:W-:Y:S01]  /*0260*/  IADD3 R11, R5, 0x3, RZ ;  /* 0x00000003050b7810 */ /* 0x000fe20007ffe0ff */
[----:B------:R-:W-:Y:S01]  /*0270*/  CS2R R26, SRZ ;  /* 0x00000000001a7805 */ /* 0x000fe2000001ff00 */
[----:B------:R-:W-:Y:S01]  /*0280*/  SHF.R.U32.HI R4, RZ, 0x1f, R71 ;  /* 0x0000001fff047819 */ /* 0x000fe20000011647 */
[----:B------:R-:W-:Y:S01]  /*0290*/  IMAD.HI R75, R9, -0x6db6db6d, R8 ;  /* 0x92492493094b7827 */ /* 0x000fe200078e0208 */
[----:B-1----:R-:W-:Y:S01]  /*02a0*/  IADD3 R0, R0, R69, RZ ;  /* 0x0000004500007210 */ /* 0x002fe20007ffe0ff */
[----:B------:R-:W-:Y:S01]  /*02b0*/  CS2R R24, SRZ ;  /* 0x0000000000187805 */ /* 0x000fe2000001ff00 */
[----:B------:R-:W-:Y:S01]  /*02c0*/  LEA.HI.SX32 R71, R71, R4, 0x1e ;  /* 0x0000000447477211 */ /* 0x000fe200078ff2ff */
[----:B------:R-:W-:Y:S01]  /*02d0*/  IMAD.HI R77, R11, -0x6db6db6d, R10 ;  /* 0x924924930b4d7827 */ /* 0x000fe200078e020a */
[----:B------:R-:W-:Y:S01]  /*02e0*/  SHF.R.U32.HI R4, RZ, 0x1f, R73 ;  /* 0x0000001fff047819 */ /* 0x000fe20000011649 */
[----:B------:R-:W-:Y:S01]  /*02f0*/  CS2R R22, SRZ ;  /* 0x0000000000167805 */ /* 0x000fe2000001ff00 */
[----:B------:R-:W-:Y:S01]  /*0300*/  SHF.R.U32.HI R6, RZ, 0x1f, R75 ;  /* 0x0000001fff067819 */ /* 0x000fe2000001164b */
[----:B------:R-:W-:Y:S01]  /*0310*/  CS2R R20, SRZ ;  /* 0x0000000000147805 */ /* 0x000fe2000001ff00 */
[----:B------:R-:W-:Y:S01]  /*0320*/  SHF.R.U32.HI R8, RZ, 0x1f, R77 ;  /* 0x0000001fff087819 */ /* 0x000fe2000001164d */
[----:B------:R-:W-:Y:S01]  /*0330*/  CS2R R18, SRZ ;  /* 0x0000000000127805 */ /* 0x000fe2000001ff00 */
[----:B------:R-:W-:Y:S01]  /*0340*/  LEA.HI.SX32 R73, R73, R4, 0x1e ;  /* 0x0000000449497211 */ /* 0x000fe200078ff2ff */
[----:B------:R-:W-:Y:S01]  /*0350*/  CS2R R16, SRZ ;  /* 0x0000000000107805 */ /* 0x000fe2000001ff00 */
[----:B------:R-:W-:Y:S01]  /*0360*/  LEA.HI.SX32 R75, R75, R6, 0x1e ;  /* 0x000000064b4b7211 */ /* 0x000fe200078ff2ff */
[----:B------:R-:W-:Y:S01]  /*0370*/  CS2R R14, SRZ ;  /* 0x00000000000e7805 */ /* 0x000fe2000001ff00 */
[----:B------:R-:W-:Y:S01]  /*0380*/  LEA.HI.SX32 R77, R77, R8, 0x1e ;  /* 0x000000084d4d7211 */ /* 0x000fe200078ff2ff */
[----:B------:R-:W-:Y:S01]  /*0390*/  IMAD R74, R69, R74, 0x394 ;  /* 0x00000394454a7424 */ /* 0x000fe200078e024a */
[----:B------:R-:W-:Y:S01]  /*03a0*/  ISETP.GE.AND P0, PT, R0, 0x8, PT ;  /* 0x000000080000780c */ /* 0x000fe20003f06270 */
[----:B------:R-:W-:Y:S01]  /*03b0*/  IMAD R76, R71, -0x7, R5 ;  /* 0xfffffff9474c7824 */ /* 0x000fe200078e0205 */
[----:B------:R-:W-:Y:S01]  /*03c0*/  MOV R0, RZ ;  /* 0x000000ff00007202 */ /* 0x000fe20000000f00 */
[----:B------:R-:W-:Y:S01]  /*03d0*/  IMAD R78, R73, -0x7, R7 ;  /* 0xfffffff9494e7824 */ /* 0x000fe200078e0207 */
[----:B------:R-:W-:Y:S01]  /*03e0*/  ISETP.LT.AND P0, PT, R3, 0xe, !P0 ;  /* 0x0000000e0300780c */ /* 0x000fe20004701270 */
[----:B------:R-:W-:Y:S01]  /*03f0*/  IMAD R79, R75, -0x7, R9 ;  /* 0xfffffff94b4f7824 */ /* 0x000fe200078e0209 */
[----:B------:R-:W-:Y:S01]  /*0400*/  MOV R68, RZ ;  /* 0x000000ff00447202 */ /* 0x000fe20000000f00 */
[----:B------:R-:W-:Y:S01]  /*0410*/  IMAD R80, R77, -0x7, R11 ;  /* 0xfffffff94d507824 */ /* 0x000fe200078e020b */
[----:B------:R-:W-:-:S02]  /*0420*/  ULDC.64 UR6, c[0x0][0x118] ;  /* 0x0000460000067ab9 */ /* 0x000fc40000000a00 */
.L_x_64:
[----:B------:R-:W-:-:S07]  /*0430*/  MOV R81, RZ ;  /* 0x000000ff00517202 */ /* 0x000fce0000000f00 */
.L_x_63:
[----:B------:R-:W0:Y:S01]  /*0440*/  S2R R70, SR_CTAID.Y ;  /* 0x0000000000467919 */ /* 0x000e220000002600 */
[----:B------:R-:W-:Y:S03]  /*0450*/  BSSY B0, `(.L_x_51) ;  /* 0x0000030000007945 */ /* 0x000fe60003800000 */
[----:B------:R-:W-:Y:S01]  /*0460*/  BAR.SYNC.DEFER_BLOCKING 0x0 ;  /* 0x0000000000007b1d */ /* 0x000fe20000010000 */
[----:B0-----:R-:W-:-:S04]  /*0470*/  LEA R4, R70, R81, 0x1 ;  /* 0x0000005146047211 */ /* 0x001fc800078e08ff */
[----:B------:R-:W-:-:S04]  /*0480*/  IADD3 R4, R4, -0x3, RZ ;  /* 0xfffffffd04047810 */ /* 0x000fc80007ffe0ff */
[----:B------:R-:W-:-:S13]  /*0490*/  ISETP.GE.U32.AND P1, PT, R4, 0xe0, PT ;  /* 0x000000e00400780c */ /* 0x000fda0003f26070 */
[----:B------:R-:W-:Y:S05]  /*04a0*/  @!P1 BRA `(.L_x_52) ;  /* 0x000000a000009947 */ /* 0x000fea0003800000 */
[C---:B------:R-:W-:Y:S02]  /*04b0*/  SHF.L.U32 R4, R3.reuse, 0x1, RZ ;  /* 0x0000000103047819 */ /* 0x040fe400000006ff */
[----:B------:R-:W-:-:S03]  /*04c0*/  ISETP.GT.AND P1, PT, R3, 0xe, PT ;  /* 0x0000000e0300780c */ /* 0x000fc60003f24270 */
[----:B------:R-:W-:-:S05]  /*04d0*/  IMAD R4, R69, 0x1d, R4 ;  /* 0x0000001d45047824 */ /* 0x000fca00078e0204 */
[----:B------:R-:W-:-:S13]  /*04e0*/  ISETP.GT.OR P1, PT, R4, 0xe4, P1 ;  /* 0x000000e40400780c */ /* 0x000fda0000f24670 */
[----:B------:R0:W-:Y:S01]  /*04f0*/  @!P1 STS [R4.X4], RZ ;  /* 0x000000ff04009388 */ /* 0x0001e20000004800 */
[----:B------:R-:W-:-:S04]  /*0500*/  ISETP.GT.AND P1, PT, R3, 0xd, PT ;  /* 0x0000000d0300780c */ /* 0x000fc80003f24270 */
[----:B------:R-:W-:-:S13]  /*0510*/  ISETP.GT.OR P1, PT, R4, 0xe3, P1 ;  /* 0x000000e30400780c */ /* 0x000fda0000f24670 */
[----:B------:R-:W-:Y:S05]  /*0520*/  @P1 BRA `(.L_x_53) ;  /* 0x0000022000001947 */ /* 0x000fea0003800000 */
[----:B0-----:R0:W-:Y:S01]  /*0530*/  STS [R4.X4+0x4], RZ ;  /* 0x000004ff04007388 */ /* 0x0011e20000004800 */
[----:B------:R-:W-:Y:S05]  /*0540*/  BRA `(.L_x_53) ;  /* 0x0000020000007947 */ /* 0x000fea0003800000 */
.L_x_52:
[C---:B------:R-:W-:Y:S01]  /*0550*/  SHF.L.U32 R4, R3.reuse, 0x1, RZ ;  /* 0x0000000103047819 */ /* 0x040fe200000006ff */
[----:B------:R-:W-:Y:S01]  /*0560*/  BSSY B1, `(.L_x_54) ;  /* 0x0000013000017945 */ /* 0x000fe20003800000 */
[----:B------:R-:W-:-:S03]  /*0570*/  ISETP.GT.AND P1, PT, R3, 0xe, PT ;  /* 0x0000000e0300780c */ /* 0x000fc60003f24270 */
[----:B------:R-:W-:-:S04]  /*0580*/  IMAD R7, R69, 0x1d, R4 ;  /* 0x0000001d45077824 */ /* 0x000fc800078e0204 */
[----:B------:R-:W-:Y:S01]  /*0590*/  IMAD R4, R70, 0x1c0, R7 ;  /* 0x000001c046047824 */ /* 0x000fe200078e0207 */
[----:B------:R-:W-:-:S04]  /*05a0*/  ISETP.GT.OR P1, PT, R7, 0xe4, P1 ;  /* 0x000000e40700780c */ /* 0x000fc80000f24670 */
[----:B------:R-:W-:-:S05]  /*05b0*/  IADD3 R5, R4, -0x2a3, RZ ;  /* 0xfffffd5d04057810 */ /* 0x000fca0007ffe0ff */
[----:B------:R-:W-:Y:S01]  /*05c0*/  IMAD R4, R72, 0xc400, R5 ;  /* 0x0000c40048047824 */ /* 0x000fe200078e0205 */
[----:B------:R-:W-:-:S03]  /*05d0*/  MOV R5, 0x4 ;  /* 0x0000000400057802 */ /* 0x000fc60000000f00 */
[----:B------:R-:W-:-:S04]  /*05e0*/  IMAD R4, R81, 0xe0, R4 ;  /* 0x000000e051047824 */ /* 0x000fc800078e0204 */
[----:B------:R-:W-:Y:S01]  /*05f0*/  IMAD.WIDE R4, R4, R5, c[0x0][0x168] ;  /* 0x00005a0004047625 */ /* 0x000fe200078e0205 */
[----:B------:R-:W-:Y:S05]  /*0600*/  @P1 BRA `(.L_x_55) ;  /* 0x0000008000001947 */ /* 0x000fea0003800000 */
[----:B------:R-:W-:Y:S01]  /*0610*/  IADD3 R6, R7, -0x3, RZ ;  /* 0xfffffffd07067810 */ /* 0x000fe20007ffe0ff */
[----:B------:R-:W-:Y:S03]  /*0620*/  BSSY B2, `(.L_x_56) ;  /* 0x0000005000027945 */ /* 0x000fe60003800000 */
[----:B------:R-:W-:Y:S02]  /*0630*/  ISETP.GT.U32.AND P1, PT, R6, 0xdf, PT ;  /* 0x000000df0600780c */ /* 0x000fe40003f24070 */
[----:B------:R-:W-:-:S11]  /*0640*/  MOV R6, RZ ;  /* 0x000000ff00067202 */ /* 0x000fd60000000f00 */
[----:B------:R-:W-:Y:S05]  /*0650*/  @P1 BRA `(.L_x_57) ;  /* 0x0000001000001947 */ /* 0x000fea0003800000 */
[----:B------:R0:W5:Y:S02]  /*0660*/  LDG.E.CONSTANT R6, [R4.64] ;  /* 0x0000000604067981 */ /* 0x000164000c1e9900 */
.L_x_57:
[----:B------:R-:W-:Y:S05]  /*0670*/  BSYNC B2 ;  /* 0x0000000000027941 */ /* 0x000fea0003800000 */
.L_x_56:
[----:B-----5:R1:W-:Y:S02]  /*0680*/  STS [R7.X4], R6 ;  /* 0x0000000607007388 */ /* 0x0203e40000004800 */
.L_x_55:
[----:B------:R-:W-:Y:S05]  /*0690*/  BSYNC B1 ;  /* 0x0000000000017941 */ /* 0x000fea0003800000 */
.L_x_54:
[----:B------:R-:W-:-:S04]  /*06a0*/  ISETP.GT.AND P1, PT, R3, 0xd, PT ;  /* 0x0000000d0300780c */ /* 0x000fc80003f24270 */
[----:B------:R-:W-:-:S13]  /*06b0*/  ISETP.GT.OR P1, PT, R7, 0xe3, P1 ;  /* 0x000000e30700780c */ /* 0x000fda0000f24670 */
[----:B------:R-:W-:Y:S05]  /*06c0*/  @P1 BRA `(.L_x_53) ;  /* 0x0000008000001947 */ /* 0x000fea0003800000 */
[----:B-1----:R-:W-:Y:S01]  /*06d0*/  IADD3 R6, R7, -0x2, RZ ;  /* 0xfffffffe07067810 */ /* 0x002fe20007ffe0ff */
[----:B------:R-:W-:Y:S03]  /*06e0*/  BSSY B1, `(.L_x_58) ;  /* 0x0000005000017945 */ /* 0x000fe60003800000 */
[----:B------:R-:W-:Y:S02]  /*06f0*/  ISETP.GT.U32.AND P1, PT, R6, 0xdf, PT ;  /* 0x000000df0600780c */ /* 0x000fe40003f24070 */
[----:B------:R-:W-:-:S11]  /*0700*/  MOV R6, RZ ;  /* 0x000000ff00067202 */ /* 0x000fd60000000f00 */
[----:B------:R-:W-:Y:S05]  /*0710*/  @P1 BRA `(.L_x_59) ;  /* 0x0000001000001947 */ /* 0x000fea0003800000 */
[----:B------:R1:W5:Y:S02]  /*0720*/  LDG.E.CONSTANT R6, [R4.64+0x4] ;  /* 0x0000040604067981 */ /* 0x000364000c1e9900 */
.L_x_59:
[----:B------:R-:W-:Y:S05]  /*0730*/  BSYNC B1 ;  /* 0x0000000000017941 */ /* 0x000fea0003800000 */
.L_x_58:
[----:B-----5:R2:W-:Y:S02]  /*0740*/  STS [R7.X4+0x4], R6 ;  /* 0x0000040607007388 */ /* 0x0205e40000004800 */
.L_x_53:
[----:B0-----:R-:W-:Y:S05]  /*0750*/  BSYNC B0 ;  /* 0x0000000000007941 */ /* 0x001fea0003800000 */
.L_x_51:
[----:B------:R-:W-:Y:S01]  /*0760*/  BSSY B0, `(.L_x_60) ;  /* 0x000001b000007945 */ /* 0x000fe20003800000 */
[----:B------:R-:W-:Y:S05]  /*0770*/  @!P0 BRA `(.L_x_61) ;  /* 0x0000019000008947 */ /* 0x000fea0003800000 */
[----:B-1----:R-:W-:Y:S01]  /*0780*/  IMAD R4, R69, 0x18, R72 ;  /* 0x0000001845047824 */ /* 0x002fe200078e0248 */
[----:B------:R-:W-:-:S03]  /*0790*/  MOV R9, 0x4 ;  /* 0x0000000400097802 */ /* 0x000fc60000000f00 */
[----:B------:R-:W-:-:S05]  /*07a0*/  IMAD R4, R4, 0x7, R81 ;  /* 0x0000000704047824 */ /* 0x000fca00078e0251 */
[----:B------:R-:W-:-:S04]  /*07b0*/  LEA R5, R4, -R4, 0x3 ;  /* 0x8000000404057211 */ /* 0x000fc800078e18ff */
[-C--:B--2---:R-:W-:Y:S02]  /*07c0*/  IADD3 R6, R78, R5.reuse, RZ ;  /* 0x000000054e067210 */ /* 0x084fe40007ffe0ff */
[-C--:B------:R-:W-:Y:S02]  /*07d0*/  IADD3 R8, R79, R5.reuse, RZ ;  /* 0x000000054f087210 */ /* 0x080fe40007ffe0ff */
[-C--:B------:R-:W-:Y:S01]  /*07e0*/  IADD3 R4, R76, R5.reuse, RZ ;  /* 0x000000054c047210 */ /* 0x080fe20007ffe0ff */
[----:B------:R-:W-:Y:S01]  /*07f0*/  IMAD R10, R73, 0x93, R6 ;  /* 0x00000093490a7824 */ /* 0x000fe200078e0206 */
[----:B------:R-:W-:Y:S01]  /*0800*/  IADD3 R12, R80, R5, RZ ;  /* 0x00000005500c7210 */ /* 0x000fe20007ffe0ff */
[----:B------:R-:W-:Y:S02]  /*0810*/  IMAD R5, R75, 0x93, R8 ;  /* 0x000000934b057824 */ /* 0x000fe400078e0208 */
[----:B------:R-:W-:Y:S02]  /*0820*/  IMAD R6, R71, 0x93, R4 ;  /* 0x0000009347067824 */ /* 0x000fe400078e0204 */
[----:B------:R-:W-:-:S02]  /*0830*/  IMAD R8, R77, 0x93, R12 ;  /* 0x000000934d087824 */ /* 0x000fc400078e020c */
[----:B------:R-:W-:-:S04]  /*0840*/  IMAD.WIDE R10, R10, R9, c[0x0][0x170] ;  /* 0x00005c000a0a7625 */ /* 0x000fc800078e0209 */
[-C--:B------:R-:W-:Y:S01]  /*0850*/  IMAD.WIDE R4, R5, R9.reuse, c[0x0][0x170] ;  /* 0x00005c0005047625 */ /* 0x080fe200078e0209 */
[----:B------:R-:W2:Y:S03]  /*0860*/  LDG.E.CONSTANT R12, [R10.64] ;  /* 0x000000060a0c7981 */ /* 0x000ea6000c1e9900 */
[-C--:B------:R-:W-:Y:S01]  /*0870*/  IMAD.WIDE R6, R6, R9.reuse, c[0x0][0x170] ;  /* 0x00005c0006067625 */ /* 0x080fe200078e0209 */
[----:B------:R-:W2:Y:S03]  /*0880*/  LDG.E.CONSTANT R13, [R4.64] ;  /* 0x00000006040d7981 */ /* 0x000ea6000c1e9900 */
[----:B------:R-:W-:Y:S02]  /*0890*/  IMAD.WIDE R8, R8, R9, c[0x0][0x170] ;  /* 0x00005c0008087625 */ /* 0x000fe400078e0209 */
[----:B------:R-:W3:Y:S04]  /*08a0*/  LDG.E.CONSTANT R6, [R6.64] ;  /* 0x0000000606067981 */ /* 0x000ee8000c1e9900 */
[----:B------:R-:W4:Y:S01]  /*08b0*/  LDG.E.CONSTANT R8, [R8.64] ;  /* 0x0000000608087981 */ /* 0x000f22000c1e9900 */
[----:B------:R-:W-:-:S05]  /*08c0*/  IMAD R83, R69, 0xe, R3 ;  /* 0x0000000e45537824 */ /* 0x000fca00078e0203 */
[----:B------:R-:W-:-:S05]  /*08d0*/  SHF.L.U32 R83, R83, 0x2, RZ ;  /* 0x0000000253537819 */ /* 0x000fca00000006ff */
[----:B--2---:R0:W-:Y:S04]  /*08e0*/  STS.64 [R83.X4+0x398], R12 ;  /* 0x0003980c53007388 */ /* 0x0041e80000004a00 */
[----:B---3--:R0:W-:Y:S04]  /*08f0*/  STS [R83.X4+0x394], R6 ;  /* 0x0003940653007388 */ /* 0x0081e80000004800 */
[----:B----4-:R0:W-:Y:S02]  /*0900*/  STS [R83.X4+0x3a0], R8 ;  /* 0x0003a00853007388 */ /* 0x0101e40000004800 */
.L_x_61:
[----:B------:R-:W-:Y:S05]  /*0910*/  BSYNC B0 ;  /* 0x0000000000007941 */ /* 0x000fea0003800000 */
.L_x_60:
[----:B------:R-:W-:Y:S01]  /*0920*/  BAR.SYNC.DEFER_BLOCKING 0x0 ;  /* 0x0000000000007b1d */ /* 0x000fe20000010000 */
[----:B-1----:R-:W-:-:S05]  /*0930*/  LEA R4, R3, 0x180, 0x3 ;  /* 0x0000018003047811 */ /* 0x002fca00078e18ff */
[----:B------:R-:W-:Y:S02]  /*0940*/  UMOV UR4, 0x300 ;  /* 0x0000030000047882 */ /* 0x000fe40000000000 */
.L_x_62:
[----:B------:R-:W-:Y:S04]  /*0950*/  LDS R5, [R74+UR4+-0x300] ;  /* 0xfffd00044a057984 */ /* 0x000fe80008000800 */
[----:B--2---:R-:W1:Y:S04]  /*0960*/  LDS R7, [R4+-0x180] ;  /* 0xfffe800004077984 */ /* 0x004e680000000800 */
[----:B0-----:R-:W0:Y:S04]  /*0970*/  LDS R6, [R4+-0x100] ;  /* 0xffff000004067984 */ /* 0x001e280000000800 */
[----:B------:R-:W2:Y:S04]  /*0980*/  LDS R8, [R4+-0x80] ;  /* 0xffff800004087984 */ /* 0x000ea80000000800 */
[----:B------:R-:W3:Y:S04]  /*0990*/  LDS R10, [R4] ;  /* 0x00000000040a7984 */ /* 0x000ee80000000800 */
[----:B------:R-:W4:Y:S04]  /*09a0*/  LDS R12, [R4+0x80] ;  /* 0x00008000040c7984 */ /* 0x000f280000000800 */
[----:B------:R-:W5:Y:S04]  /*09b0*/  LDS R82, [R4+0x100] ;  /* 0x0001000004527984 */ /* 0x000f680000000800 */
[----:B------:R1:W5:Y:S04]  /*09c0*/  LDS R84, [R4+0x180] ;  /* 0x0001800004547984 */ /* 0x0003680000000800 */
[----:B------:R-:W5:Y:S04]  /*09d0*/  LDS R9, [R74+UR4+-0x140] ;  /* 0xfffec0044a097984 */ /* 0x000f680008000800 */
[----:B------:R-:W5:Y:S01]  /*09e0*/  LDS R11, [R74+UR4+0x80] ;  /* 0x000080044a0b7984 */ /* 0x000f620008000800 */
[----:B-1----:R-:W-:-:S03]  /*09f0*/  IADD3 R4, R4, 0x4, RZ ;  /* 0x0000000404047810 */ /* 0x002fc60007ffe0ff */
[----:B------:R-:W1:Y:S04]  /*0a00*/  LDS R13, [R74+UR4+0x240] ;  /* 0x000240044a0d7984 */ /* 0x000e680008000800 */
[----:B------:R-:W1:Y:S01]  /*0a10*/  LDS R83, [R74+UR4+-0x2e4] ;  /* 0xfffd1c044a537984 */ /* 0x000e620008000800 */
[----:B------:R-:W-:-:S03]  /*0a20*/  FFMA R68, R5, R7, R68 ;  /* 0x0000000705447223 */ /* 0x000fc60000000044 */
[----:B------:R-:W1:Y:S01]  /*0a30*/  LDS R86, [R74+UR4+-0x124] ;  /* 0xfffedc044a567984 */ /* 0x000e620008000800 */
[----:B0-----:R-:W-:-:S03]  /*0a40*/  FFMA R14, R5, R6, R14 ;  /* 0x00000006050e7223 */ /* 0x001fc6000000000e */
[----:B------:R-:W0:Y:S01]  /*0a50*/  LDS R88, [R74+UR4+0x9c] ;  /* 0x00009c044a587984 */ /* 0x000e220008000800 */
[----:B--2---:R-:W-:-:S03]  /*0a60*/  FFMA R16, R5, R8, R16 ;  /* 0x0000000805107223 */ /* 0x004fc60000000010 */
[----:B------:R-:W2:Y:S01]  /*0a70*/  LDS R90, [R74+UR4+0x25c] ;  /* 0x00025c044a5a7984 */ /* 0x000ea20008000800 */
[----:B------:R-:W-:Y:S01]  /*0a80*/  UIADD3 UR4, UR4, 0x4, URZ ;  /* 0x0000000404047890 */ /* 0x000fe2000fffe03f */
[C---:B---3--:R-:W-:Y:S01]  /*0a90*/  FFMA R18, R5.reuse, R10, R18 ;  /* 0x0000000a05127223 */ /* 0x048fe20000000012 */
[C---:B----4-:R-:W-:Y:S02]  /*0aa0*/  FFMA R20, R5.reuse, R12, R20 ;  /* 0x0000000c05147223 */ /* 0x050fe40000000014 */
[----:B------:R-:W-:Y:S01]  /*0ab0*/  UISETP.NE.AND UP0, UPT, UR4, 0x31c, UPT ;  /* 0x0000031c0400788c */ /* 0x000fe2000bf05270 */
[----:B-----5:R-:W-:-:S05]  /*0ac0*/  FFMA R22, R5, R82, R22 ;  /* 0x0000005205167223 */ /* 0x020fca0000000016 */
[----:B------:R-:W-:Y:S01]  /*0ad0*/  PLOP3.LUT P1, PT, PT, PT, UP0, 0x80, 0x0 ;  /* 0x000000000000781c */ /* 0x000fe20003f2f008 */
[----:B------:R-:W-:Y:S01]  /*0ae0*/  FFMA R24, R5, R84, R24 ;  /* 0x0000005405187223 */ /* 0x000fe20000000018 */
        /* <DEDUP_REMOVED lines=14> */
[----:B-1----:R-:W-:Y:S01]  /*0bd0*/  FFMA R54, R7, R13, R54 ;  /* 0x0000000d07367223 */ /* 0x002fe20000000036 */
[C---:B------:R-:W-:Y:S01]  /*0be0*/  FFMA R56, R13.reuse, R6, R56 ;  /* 0x000000060d387223 */ /* 0x040fe20000000038 */
[C---:B------:R-:W-:Y:S01]  /*0bf0*/  FFMA R58, R13.reuse, R8, R58 ;  /* 0x000000080d3a7223 */ /* 0x040fe2000000003a */
[C---:B------:R-:W-:Y:S01]  /*0c00*/  FFMA R60, R13.reuse, R10, R60 ;  /* 0x0000000a0d3c7223 */ /* 0x040fe2000000003c */
[C---:B------:R-:W-:Y:S01]  /*0c10*/  FFMA R62, R13.reuse, R12, R62 ;  /* 0x0000000c0d3e7223 */ /* 0x040fe2000000003e */
[C---:B------:R-:W-:Y:S01]  /*0c20*/  FFMA R64, R13.reuse, R82, R64 ;  /* 0x000000520d407223 */ /* 0x040fe20000000040 */
[----:B------:R-:W-:Y:S01]  /*0c30*/  FFMA R66, R13, R84, R66 ;  /* 0x000000540d427223 */ /* 0x000fe20000000042 */
[CC--:B------:R-:W-:Y:S01]  /*0c40*/  FFMA R0, R7.reuse, R83.reuse, R0 ;  /* 0x0000005307007223 */ /* 0x0c0fe20000000000 */
[-C--:B------:R-:W-:Y:S01]  /*0c50*/  FFMA R15, R6, R83.reuse, R15 ;  /* 0x00000053060f7223 */ /* 0x080fe2000000000f */
[-C--:B------:R-:W-:Y:S01]  /*0c60*/  FFMA R17, R8, R83.reuse, R17 ;  /* 0x0000005308117223 */ /* 0x080fe20000000011 */
[-C--:B------:R-:W-:Y:S01]  /*0c70*/  FFMA R19, R10, R83.reuse, R19 ;  /* 0x000000530a137223 */ /* 0x080fe20000000013 */
[-C--:B------:R-:W-:Y:S01]  /*0c80*/  FFMA R21, R12, R83.reuse, R21 ;  /* 0x000000530c157223 */ /* 0x080fe20000000015 */
[-C--:B------:R-:W-:Y:S01]  /*0c90*/  FFMA R23, R82, R83.reuse, R23 ;  /* 0x0000005352177223 */ /* 0x080fe20000000017 */
        /* <DEDUP_REMOVED lines=8> */
[CC--:B0-----:R-:W-:Y:S01]  /*0d20*/  FFMA R41, R7.reuse, R88.reuse, R41 ;  /* 0x0000005807297223 */ /* 0x0c1fe20000000029 */
[-C--:B------:R-:W-:Y:S01]  /*0d30*/  FFMA R43, R6, R88.reuse, R43 ;  /* 0x00000058062b7223 */ /* 0x080fe2000000002b */
[-C--:B------:R-:W-:Y:S01]  /*0d40*/  FFMA R45, R8, R88.reuse, R45 ;  /* 0x00000058082d7223 */ /* 0x080fe2000000002d */
[-C--:B------:R-:W-:Y:S01]  /*0d50*/  FFMA R47, R10, R88.reuse, R47 ;  /* 0x000000580a2f7223 */ /* 0x080fe2000000002f */
[-C--:B------:R-:W-:Y:S01]  /*0d60*/  FFMA R49, R12, R88.reuse, R49 ;  /* 0x000000580c317223 */ /* 0x080fe20000000031 */
[-C--:B------:R-:W-:Y:S01]  /*0d70*/  FFMA R51, R82, R88.reuse, R51 ;  /* 0x0000005852337223 */ /* 0x080fe20000000033 */
[----:B------:R-:W-:Y:S01]  /*0d80*/  FFMA R53, R84, R88, R53 ;  /* 0x0000005854357223 */ /* 0x000fe20000000035 */
[-C--:B--2---:R-:W-:Y:S01]  /*0d90*/  FFMA R55, R7, R90.reuse, R55 ;  /* 0x0000005a07377223 */ /* 0x084fe20000000037 */
[-C--:B------:R-:W-:Y:S01]  /*0da0*/  FFMA R57, R6, R90.reuse, R57 ;  /* 0x0000005a06397223 */ /* 0x080fe20000000039 */
[-C--:B------:R-:W-:Y:S01]  /*0db0*/  FFMA R59, R8, R90.reuse, R59 ;  /* 0x0000005a083b7223 */ /* 0x080fe2000000003b */
[-C--:B------:R-:W-:Y:S01]  /*0dc0*/  FFMA R61, R10, R90.reuse, R61 ;  /* 0x0000005a0a3d7223 */ /* 0x080fe2000000003d */
[-C--:B------:R-:W-:Y:S01]  /*0dd0*/  FFMA R63, R12, R90.reuse, R63 ;  /* 0x0000005a0c3f7223 */ /* 0x080fe2000000003f */
[-C--:B------:R-:W-:Y:S01]  /*0de0*/  FFMA R65, R82, R90.reuse, R65 ;  /* 0x0000005a52417223 */ /* 0x080fe20000000041 */
[----:B------:R-:W-:Y:S01]  /*0df0*/  FFMA R67, R84, R90, R67 ;  /* 0x0000005a54437223 */ /* 0x000fe20000000043 */
[----:B------:R-:W-:Y:S05]  /*0e00*/  @P1 BRA `(.L_x_62) ;  /* 0xfffffb4000001947 */ /* 0x000fea000383ffff */
[----:B------:R-:W-:-:S04]  /*0e10*/  IADD3 R81, R81, 0x1, RZ ;  /* 0x0000000151517810 */ /* 0x000fc80007ffe0ff */
[----:B------:R-:W-:-:S13]  /*0e20*/  ISETP.GE.U32.AND P1, PT, R81, 0x7, PT ;  /* 0x000000075100780c */ /* 0x000fda0003f26070 */
[----:B------:R-:W-:Y:S05]  /*0e30*/  @!P1 BRA `(.L_x_63) ;  /* 0xfffff60000009947 */ /* 0x000fea000383ffff */
[----:B------:R-:W-:-:S04]  /*0e40*/  IADD3 R72, R72, 0x1, RZ ;  /* 0x0000000148487810 */ /* 0x000fc80007ffe0ff */
[----:B------:R-:W-:-:S13]  /*0e50*/  ISETP.GE.U32.AND P1, PT, R72, 0x3, PT ;  /* 0x000000034800780c */ /* 0x000fda0003f26070 */
[----:B------:R-:W-:Y:S05]  /*0e60*/  @!P1 BRA `(.L_x_64) ;  /* 0xfffff5c000009947 */ /* 0x000fea000383ffff */
[----:B------:R-:W-:Y:S02]  /*0e70*/  SHF.L.U32 R4, R69, 0x1, RZ ;  /* 0x0000000145047819 */ /* 0x000fe400000006ff */
[----:B------:R-:W-:-:S05]  /*0e80*/  MOV R2, 0x4 ;  /* 0x0000000400027802 */ /* 0x000fca0000000f00 */
[----:B------:R-:W-:-:S05]  /*0e90*/  IMAD.WIDE R4, R4, R2, c[0x0][0x178] ;  /* 0x00005e0004047625 */ /* 0x000fca00078e0202 */
[----:B------:R-:W2:Y:S04]  /*0ea0*/  LDG.E.CONSTANT R11, [R4.64+0x40] ;  /* 0x00004006040b7981 */ /* 0x000ea8000c1e9900 */
[----:B------:R-:W3:Y:S04]  /*0eb0*/  LDG.E.CONSTANT R9, [R4.64+0x80] ;  /* 0x0000800604097981 */ /* 0x000ee8000c1e9900 */
[----:B------:R0:W4:Y:S04]  /*0ec0*/  LDG.E.CONSTANT R7, [R4.64+0xc0] ;  /* 0x0000c00604077981 */ /* 0x000128000c1e9900 */
[----:B------:R0:W5:Y:S04]  /*0ed0*/  LDG.E.CONSTANT R13, [R4.64] ;  /* 0x00000006040d7981 */ /* 0x000168000c1e9900 */
[----:B------:R0:W5:Y:S04]  /*0ee0*/  LDG.E.CONSTANT R10, [R4.64+0x4] ;  /* 0x00000406040a7981 */ /* 0x000168000c1e9900 */
[----:B------:R0:W5:Y:S04]  /*0ef0*/  LDG.E.CONSTANT R8, [R4.64+0x44] ;  /* 0x0000440604087981 */ /* 0x000168000c1e9900 */
[----:B------:R0:W5:Y:S04]  /*0f00*/  LDG.E.CONSTANT R6, [R4.64+0x84] ;  /* 0x0000840604067981 */ /* 0x000168000c1e9900 */
[----:B------:R0:W5:Y:S01]  /*0f10*/  LDG.E.CONSTANT R12, [R4.64+0xc4] ;  /* 0x0000c406040c7981 */ /* 0x000162000c1e9900 */
[----:B------:R-:W-:-:S04]  /*0f20*/  IMAD R3, R69, 0x6200, R3 ;  /* 0x0000620045037824 */ /* 0x000fc800078e0203 */
[----:B------:R-:W-:-:S04]  /*0f30*/  IMAD R3, R70, 0x70, R3 ;  /* 0x0000007046037824 */ /* 0x000fc800078e0203 */
[----:B------:R-:W-:Y:S01]  /*0f40*/  IMAD.WIDE R2, R3, R2, c[0x0][0x160] ;  /* 0x0000580003027625 */ /* 0x000fe200078e0202 */
[----:B--2---:R-:W-:Y:S01]  /*0f50*/  FADD R26, R26, R11 ;  /* 0x0000000b1a1a7221 */ /* 0x004fe20000000000 */
[----:B---3--:R-:W-:-:S04]  /*0f60*/  FADD R40, R40, R9 ;  /* 0x0000000928287221 */ /* 0x008fc80000000000 */
[----:B0-----:R-:W-:Y:S01]  /*0f70*/  FMNMX R5, RZ, R26, !PT ;  /* 0x0000001aff057209 */ /* 0x001fe20007800000 */
[----:B----4-:R-:W-:-:S04]  /*0f80*/  FADD R54, R54, R7 ;  /* 0x0000000736367221 */ /* 0x010fc80000000000 */
[----:B------:R0:W-:Y:S01]  /*0f90*/  STG.E [R2.64+0xc4000], R5 ;  /* 0x0c40000502007986 */ /* 0x0001e2000c101906 */
[--C-:B-----5:R-:W-:Y:S01]  /*0fa0*/  FADD R68, R68, R13.reuse ;  /* 0x0000000d44447221 */ /* 0x120fe20000000000 */
[--C-:B------:R-:W-:Y:S01]  /*0fb0*/  FADD R14, R14, R13.reuse ;  /* 0x0000000d0e0e7221 */ /* 0x100fe20000000000 */
[----:B------:R-:W-:Y:S01]  /*0fc0*/  FADD R16, R16, R13 ;  /* 0x0000000d10107221 */ /* 0x000fe20000000000 */
[----:B0-----:R-:W-:Y:S01]  /*0fd0*/  FMNMX R5, RZ, R40, !PT ;  /* 0x00000028ff057209 */ /* 0x001fe20007800000 */
[----:B------:R-:W-:-:S04]  /*0fe0*/  FADD R0, R0, R10 ;  /* 0x0000000a00007221 */ /* 0x000fc80000000000 */
[----:B------:R0:W-:Y:S01]  /*0ff0*/  STG.E [R2.64+0x188000], R5 ;  /* 0x1880000502007986 */ /* 0x0001e2000c101906 */
[--C-:B------:R-:W-:Y:S01]  /*1000*/  FADD R18, R18, R13.reuse ;  /* 0x0000000d12127221 */ /* 0x100fe20000000000 */
[--C-:B------:R-:W-:Y:S01]  /*1010*/  FADD R20, R20, R13.reuse ;  /* 0x0000000d14147221 */ /* 0x100fe20000000000 */
[--C-:B------:R-:W-:Y:S01]  /*1020*/  FADD R22, R22, R13.reuse ;  /* 0x0000000d16167221 */ /* 0x100fe20000000000 */
[----:B------:R-:W-:Y:S01]  /*1030*/  FADD R24, R24, R13 ;  /* 0x0000000d18187221 */ /* 0x000fe20000000000 */
[----:B------:R-:W-:Y:S01]  /*1040*/  FMNMX R69, RZ, R68, !PT ;  /* 0x00000044ff457209 */ /* 0x000fe20007800000 */
[--C-:B------:R-:W-:Y:S01]  /*1050*/  FADD R27, R27, R8.reuse ;  /* 0x000000081b1b7221 */ /* 0x100fe20000000000 */
[----:B0-----:R-:W-:Y:S01]  /*1060*/  FMNMX R5, RZ, R54, !PT ;  /* 0x00000036ff057209 */ /* 0x001fe20007800000 */
[--C-:B------:R-:W-:Y:S01]  /*1070*/  FADD R29, R29, R8.reuse ;  /* 0x000000081d1d7221 */ /* 0x100fe20000000000 */
[----:B------:R-:W-:Y:S01]  /*1080*/  FMNMX R71, RZ, R14, !PT ;  /* 0x0000000eff477209 */ /* 0x000fe20007800000 */
[--C-:B------:R-:W-:Y:S01]  /*1090*/  FADD R31, R31, R8.reuse ;  /* 0x000000081f1f7221 */ /* 0x100fe20000000000 */
[----:B------:R-:W-:Y:S01]  /*10a0*/  FMNMX R13, RZ, R16, !PT ;  /* 0x00000010ff0d7209 */ /* 0x000fe20007800000 */
[----:B------:R0:W-:Y:S01]  /*10b0*/  STG.E [R2.64+0x24c000], R5 ;  /* 0x24c0000502007986 */ /* 0x0001e2000c101906 */
        /* <DEDUP_REMOVED lines=8> */
[----:B0-----:R-:W-:Y:S01]  /*1140*/  FMNMX R5, RZ, R0, !PT ;  /* 0x00000000ff057209 */ /* 0x001fe20007800000 */
[----:B------:R0:W-:Y:S01]  /*1150*/  STG.E [R2.64], R69 ;  /* 0x0000004502007986 */ /* 0x0001e2000c101906 */
[--C-:B------:R-:W-:Y:S01]  /*1160*/  FADD R36, R36, R11.reuse ;  /* 0x0000000b24247221 */ /* 0x100fe20000000000 */
[----:B------:R-:W-:Y:S01]  /*1170*/  FADD R38, R38, R11 ;  /* 0x0000000b26267221 */ /* 0x000fe20000000000 */
[----:B------:R-:W-:Y:S01]  /*1180*/  FMNMX R73, RZ, R18, !PT ;  /* 0x00000012ff497209 */ /* 0x000fe20007800000 */
[----:B------:R1:W-:Y:S01]  /*1190*/  STG.E [R2.64+0x40], R71 ;  /* 0x0000404702007986 */ /* 0x0003e2000c101906 */
[----:B------:R-:W-:Y:S01]  /*11a0*/  FMNMX R11, RZ, R30, !PT ;  /* 0x0000001eff0b7209 */ /* 0x000fe20007800000 */
[--C-:B------:R-:W-:Y:S01]  /*11b0*/  FADD R41, R41, R6.reuse ;  /* 0x0000000629297221 */ /* 0x100fe20000000000 */
[--C-:B------:R-:W-:Y:S01]  /*11c0*/  FADD R43, R43, R6.reuse ;  /* 0x000000062b2b7221 */ /* 0x100fe20000000000 */
[----:B------:R2:W-:Y:S01]  /*11d0*/  STG.E [R2.64+0x80], R13 ;  /* 0x0000800d02007986 */ /* 0x0005e2000c101906 */
[--C-:B------:R-:W-:Y:S01]  /*11e0*/  FADD R45, R45, R6.reuse ;  /* 0x000000062d2d7221 */ /* 0x100fe20000000000 */
[--C-:B------:R-:W-:Y:S01]  /*11f0*/  FADD R47, R47, R6.reuse ;  /* 0x000000062f2f7221 */ /* 0x100fe20000000000 */
[--C-:B------:R-:W-:Y:S01]  /*1200*/  FADD R49, R49, R6.reuse ;  /* 0x0000000631317221 */ /* 0x100fe20000000000 */
[----:B------:R3:W-:Y:S01]  /*1210*/  STG.E [R2.64+0xc400], R5 ;  /* 0x00c4000502007986 */ /* 0x0007e2000c101906 */
[----:B0-----:R-:W-:Y:S01]  /*1220*/  FMNMX R69, RZ, R32, !PT ;  /* 0x00000020ff457209 */ /* 0x001fe20007800000 */
[--C-:B------:R-:W-:Y:S01]  /*1230*/  FADD R51, R51, R6.reuse ;  /* 0x0000000633337221 */ /* 0x100fe20000000000 */
[--C-:B------:R-:W-:Y:S01]  /*1240*/  FADD R42, R42, R9.reuse ;  /* 0x000000092a2a7221 */ /* 0x100fe20000000000 */
[----:B-1----:R-:W-:Y:S01]  /*1250*/  FMNMX R71, RZ, R34, !PT ;  /* 0x00000022ff477209 */ /* 0x002fe20007800000 */
[--C-:B------:R-:W-:Y:S01]  /*1260*/  FADD R44, R44, R9.reuse ;  /* 0x000000092c2c7221 */ /* 0x100fe20000000000 */
[--C-:B------:R-:W-:Y:S01]  /*1270*/  FADD R46, R46, R9.reuse ;  /* 0x000000092e2e7221 */ /* 0x100fe20000000000 */
[--C-:B------:R-:W-:Y:S01]  /*1280*/  FADD R48, R48, R9.reuse ;  /* 0x0000000930307221 */ /* 0x100fe20000000000 */
[----:B--2---:R-:W-:Y:S01]  /*1290*/  FMNMX R13, RZ, R28, !PT ;  /* 0x0000001cff0d7209 */ /* 0x004fe20007800000 */
[----:B------:R-:W-:Y:S01]  /*12a0*/  FADD R50, R50, R9 ;  /* 0x0000000932327221 */ /* 0x000fe20000000000 */
[----:B------:R-:W-:Y:S01]  /*12b0*/  FADD R58, R58, R7 ;  /* 0x000000073a3a7221 */ /* 0x000fe20000000000 */
[----:B------:R-:W-:Y:S01]  /*12c0*/  FADD R6, R53, R6 ;  /* 0x0000000635067221 */ /* 0x000fe20000000000 */
[----:B---3--:R-:W-:Y:S01]  /*12d0*/  FMNMX R5, RZ, R8, !PT ;  /* 0x00000008ff057209 */ /* 0x008fe20007800000 */
[----:B------:R0:W-:Y:S01]  /*12e0*/  STG.E [R2.64+0xc0], R73 ;  /* 0x0000c04902007986 */ /* 0x0001e2000c101906 */
[----:B------:R-:W-:Y:S01]  /*12f0*/  FADD R52, R52, R9 ;  /* 0x0000000934347221 */ /* 0x000fe20000000000 */
[--C-:B------:R-:W-:Y:S01]  /*1300*/  FADD R56, R56, R7.reuse ;  /* 0x0000000738387221 */ /* 0x100fe20000000000 */
[--C-:B------:R-:W-:Y:S01]  /*1310*/  FADD R60, R60, R7.reuse ;  /* 0x000000073c3c7221 */ /* 0x100fe20000000000 */
[----:B------:R1:W-:Y:S01]  /*1320*/  STG.E [R2.64+0xc4040], R13 ;  /* 0x0c40400d02007986 */ /* 0x0003e2000c101906 */
[--C-:B------:R-:W-:Y:S01]  /*1330*/  FADD R62, R62, R7.reuse ;  /* 0x000000073e3e7221 */ /* 0x100fe20000000000 */
[--C-:B------:R-:W-:Y:S01]  /*1340*/  FADD R64, R64, R7.reuse ;  /* 0x0000000740407221 */ /* 0x100fe20000000000 */
[----:B------:R-:W-:Y:S01]  /*1350*/  FADD R66, R66, R7 ;  /* 0x0000000742427221 */ /* 0x000fe20000000000 */
[----:B------:R2:W-:Y:S01]  /*1360*/  STG.E [R2.64+0xc4080], R11 ;  /* 0x0c40800b02007986 */ /* 0x0005e2000c101906 */
[----:B------:R-:W-:Y:S01]  /*1370*/  FMNMX R75, RZ, R20, !PT ;  /* 0x00000014ff4b7209 */ /* 0x000fe20007800000 */
[--C-:B------:R-:W-:Y:S01]  /*1380*/  FADD R15, R15, R10.reuse ;  /* 0x0000000a0f0f7221 */ /* 0x100fe20000000000 */
[----:B------:R-:W-:Y:S01]  /*1390*/  FMNMX R9, RZ, R44, !PT ;  /* 0x0000002cff097209 */ /* 0x000fe20007800000 */
[----:B------:R3:W-:Y:S01]  /*13a0*/  STG.E [R2.64+0xc40c0], R69 ;  /* 0x0c40c04502007986 */ /* 0x0007e2000c101906 */
[----:B0-----:R-:W-:Y:S01]  /*13b0*/  FMNMX R73, RZ, R36, !PT ;  /* 0x00000024ff497209 */ /* 0x001fe20007800000 */
[--C-:B------:R-:W-:Y:S01]  /*13c0*/  FADD R17, R17, R10.reuse ;  /* 0x0000000a11117221 */ /* 0x100fe20000000000 */
[----:B------:R-:W-:Y:S01]  /*13d0*/  FMNMX R7, RZ, R58, !PT ;  /* 0x0000003aff077209 */ /* 0x000fe20007800000 */
[----:B------:R0:W-:Y:S01]  /*13e0*/  STG.E [R2.64+0xc4100], R71 ;  /* 0x0c41004702007986 */ /* 0x0001e2000c101906 */
[----:B-1----:R-:W-:Y:S01]  /*13f0*/  FMNMX R13, RZ, R46, !PT ;  /* 0x0000002eff0d7209 */ /* 0x002fe20007800000 */
[--C-:B------:R-:W-:Y:S01]  /*1400*/  FADD R19, R19, R10.reuse ;  /* 0x0000000a13137221 */ /* 0x100fe20000000000 */
[--C-:B------:R-:W-:Y:S01]  /*1410*/  FADD R21, R21, R10.reuse ;  /* 0x0000000a15157221 */ /* 0x100fe20000000000 */
[----:B------:R1:W-:Y:S01]  /*1420*/  STG.E [R2.64+0xd0580], R5 ;  /* 0x0d05800502007986 */ /* 0x0003e2000c101906 */
[----:B--2---:R-:W-:Y:S01]  /*1430*/  FMNMX R11, RZ, R42, !PT ;  /* 0x0000002aff0b7209 */ /* 0x004fe20007800000 */
[----:B------:R-:W-:Y:S01]  /*1440*/  FADD R23, R23, R10 ;  /* 0x0000000a17177221 */ /* 0x000fe20000000000 */
[--C-:B------:R-:W-:Y:S01]  /*1450*/  FADD R55, R55, R12.reuse ;  /* 0x0000000c37377221 */ /* 0x100fe20000000000 */
[----:B---3--:R-:W-:Y:S01]  /*1460*/  FMNMX R69, RZ, R48, !PT ;  /* 0x00000030ff457209 */ /* 0x008fe20007800000 */
[--C-:B------:R-:W-:Y:S01]  /*1470*/  FADD R57, R57, R12.reuse ;  /* 0x0000000c39397221 */ /* 0x100fe20000000000 */
[--C-:B------:R-:W-:Y:S01]  /*1480*/  FADD R59, R59, R12.reuse ;  /* 0x0000000c3b3b7221 */ /* 0x100fe20000000000 */
[--C-:B------:R-:W-:Y:S01]  /*1490*/  FADD R61, R61, R12.reuse ;  /* 0x0000000c3d3d7221 */ /* 0x100fe20000000000 */
[----:B0-----:R-:W-:Y:S01]  /*14a0*/  FMNMX R71, RZ, R50, !PT ;  /* 0x00000032ff477209 */ /* 0x001fe20007800000 */
[--C-:B------:R-:W-:Y:S01]  /*14b0*/  FADD R63, R63, R12.reuse ;  /* 0x0000000c3f3f7221 */ /* 0x100fe20000000000 */
[----:B------:R-:W-:Y:S01]  /*14c0*/  FADD R65, R65, R12 ;  /* 0x0000000c41417221 */ /* 0x000fe20000000000 */
[----:B------:R-:W-:Y:S01]  /*14d0*/  FADD R10, R25, R10 ;  /* 0x0000000a190a7221 */ /* 0x000fe20000000000 */
[----:B-1----:R-:W-:Y:S01]  /*14e0*/  FMNMX R5, RZ, R6, !PT ;  /* 0x00000006ff057209 */ /* 0x002fe20007800000 */
        /* <DEDUP_REMOVED lines=12> */
[----:B------:R-:W-:Y:S01]  /*15b0*/  FMNMX R23, RZ, R23, !PT ;  /* 0x00000017ff177209 */ /* 0x000fe20007800000 */
[----:B------:R0:W-:Y:S01]  /*15c0*/  STG.E [R2.64+0x1880c0], R13 ;  /* 0x1880c00d02007986 */ /* 0x0001e2000c101906 */
[----:B-1----:R-:W-:Y:S02]  /*15d0*/  FMNMX R73, RZ, R52, !PT ;  /* 0x00000034ff497209 */ /* 0x002fe40007800000 */
[----:B------:R-:W-:Y:S01]  /*15e0*/  FMNMX R27, RZ, R27, !PT ;  /* 0x0000001bff1b7209 */ /* 0x000fe20007800000 */
[----:B------:R1:W-:Y:S01]  /*15f0*/  STG.E [R2.64+0x188100], R69 ;  /* 0x1881004502007986 */ /* 0x0003e2000c101906 */
[----:B--2---:R-:W-:Y:S02]  /*1600*/  FMNMX R11, RZ, R60, !PT ;  /* 0x0000003cff0b7209 */ /* 0x004fe40007800000 */
[----:B------:R-:W-:Y:S01]  /*1610*/  FMNMX R29, RZ, R29, !PT ;  /* 0x0000001dff1d7209 */ /* 0x000fe20007800000 */
[----:B------:R2:W-:Y:S01]  /*1620*/  STG.E [R2.64+0x188140], R71 ;  /* 0x1881404702007986 */ /* 0x0005e2000c101906 */
[----:B---3--:R-:W-:-:S02]  /*1630*/  FMNMX R9, RZ, R56, !PT ;  /* 0x00000038ff097209 */ /* 0x008fc40007800000 */
[----:B------:R-:W-:Y:S01]  /*1640*/  FMNMX R31, RZ, R31, !PT ;  /* 0x0000001fff1f7209 */ /* 0x000fe20007800000 */
[----:B------:R3:W-:Y:S01]  /*1650*/  STG.E [R2.64+0x24c080], R7 ;  /* 0x24c0800702007986 */ /* 0x0007e2000c101906 */
[----:B0-----:R-:W-:Y:S02]  /*1660*/  FMNMX R13, RZ, R62, !PT ;  /* 0x0000003eff0d7209 */ /* 0x001fe40007800000 */
[----:B------:R-:W-:Y:S01]  /*1670*/  FMNMX R33, RZ, R33, !PT ;  /* 0x00000021ff217209 */ /* 0x000fe20007800000 */
[----:B------:R0:W-:Y:S01]  /*1680*/  STG.E [R2.64+0x194580], R5 ;  /* 0x1945800502007986 */ /* 0x0001e2000c101906 */
[----:B-1----:R-:W-:Y:S02]  /*1690*/  FMNMX R69, RZ, R64, !PT ;  /* 0x00000040ff457209 */ /* 0x002fe40007800000 */
[----:B------:R-:W-:Y:S02]  /*16a0*/  FMNMX R35, RZ, R35, !PT ;  /* 0x00000023ff237209 */ /* 0x000fe40007800000 */
[----:B--2---:R-:W-:-:S02]  /*16b0*/  FMNMX R71, RZ, R66, !PT ;  /* 0x00000042ff477209 */ /* 0x004fc40007800000 */
[----:B------:R-:W-:Y:S02]  /*16c0*/  FMNMX R37, RZ, R37, !PT ;  /* 0x00000025ff257209 */ /* 0x000fe40007800000 */
[----:B---3--:R-:W-:Y:S02]  /*16d0*/  FMNMX R7, RZ, R10, !PT ;  /* 0x0000000aff077209 */ /* 0x008fe40007800000 */
[----:B------:R-:W-:Y:S02]  /*16e0*/  FMNMX R41, RZ, R41, !PT ;  /* 0x00000029ff297209 */ /* 0x000fe40007800000 */
[----:B------:R-:W-:Y:S02]  /*16f0*/  FMNMX R43, RZ, R43, !PT ;  /* 0x0000002bff2b7209 */ /* 0x000fe40007800000 */
[----:B------:R-:W-:Y:S02]  /*1700*/  FMNMX R45, RZ, R45, !PT ;  /* 0x0000002dff2d7209 */ /* 0x000fe40007800000 */
        /* <DEDUP_REMOVED lines=45> */
.L_x_65:
        /* <DEDUP_REMOVED lines=10> */
.L_x_134:


//--------------------- .text.tvmgen_default_fused_nn_contrib_conv2d_winograd_without_weight_transform_add_nn_relu_kernel_1 --------------------------
	.section	.text.tvmgen_default_fused_nn_contrib_conv2d_winograd_without_weight_transform_add_nn_relu_kernel_1,"ax",@progbits
	.sectionflags	@"SHF_BARRIERS=1"
	.sectioninfo	@"SHI_REGISTERS=56"
	.align	128
        .global         tvmgen_default_fused_nn_contrib_conv2d_winograd_without_weight_transform_add_nn_relu_kernel_1
        .type           tvmgen_default_fused_nn_contrib_conv2d_winograd_without_weight_transform_add_nn_relu_kernel_1,@function
        .size           tvmgen_default_fused_nn_contrib_conv2d_winograd_without_weight_transform_add_nn_relu_kernel_1,(.L_x_135 - tvmgen_default_fused_nn_contrib_conv2d_winograd_without_weight_transform_add_nn_relu_kernel_1)
        .other          tvmgen_default_fused_nn_contrib_conv2d_winograd_without_weight_transform_add_nn_relu_kernel_1,@"STO_CUDA_ENTRY STV_DEFAULT"
tvmgen_default_fused_nn_contrib_conv2d_winograd_without_weight_transform_add_nn_relu_kernel_1:
.text.tvmgen_default_fused_nn_contrib_conv2d_winograd_without_weight_transform_add_nn_relu_kernel_1:
[----:B------:R-:W-:Y:S02]  /*0000*/  MOV R1, c[0x0][0x28] ;  /* 0x00000a0000017a02 */ /* 0x000fe40000000f00 */
[----:B------:R-:W0:Y:S01]  /*0010*/  S2R R2, SR_TID.X ;  /* 0x0000000000027919 */ /* 0x000e220000002100 */
[----:B------:R-:W-:Y:S01]  /*0020*/  MOV R4, RZ ;  /* 0x000000ff00047202 */ /* 0x000fe20000000f00 */
[----:B------:R-:W-:Y:S01]  /*0030*/  CS2R R50, SRZ ;  /* 0x0000000000327805 */ /* 0x000fe2000001ff00 */
[----:B------:R-:W-:Y:S01]  /*0040*/  CS2R R48, SRZ ;  /* 0x0000000000307805 */ /* 0x000fe2000001ff00 */
[----:B------:R-:W1:Y:S01]  /*0050*/  S2R R0, SR_TID.Y ;  /* 0x0000000000007919 */ /* 0x000e620000002200 */
[----:B------:R-:W-:Y:S01]  /*0060*/  CS2R R44, SRZ ;  /* 0x00000000002c7805 */ /* 0x000fe2000001ff00 */
[----:B------:R-:W-:Y:S01]  /*0070*/  CS2R R40, SRZ ;  /* 0x0000000000287805 */ /* 0x000fe2000001ff00 */
[----:B------:R-:W-:Y:S01]  /*0080*/  CS2R R28, SRZ ;  /* 0x00000000001c7805 */ /* 0x000fe2000001ff00 */
[----:B------:R-:W2:Y:S01]  /*0090*/  S2R R3, SR_CTAID.Y ;  /* 0x0000000000037919 */ /* 0x000ea20000002600 */
[----:B------:R-:W-:Y:S01]  /*00a0*/  CS2R R46, SRZ ;  /* 0x00000000002e7805 */ /* 0x000fe2000001ff00 */
[----:B------:R-:W-:Y:S01]  /*00b0*/  CS2R R36, SRZ ;  /* 0x0000000000247805 */ /* 0x000fe2000001ff00 */
        /* <DEDUP_REMOVED lines=8> */
[----:B------:R-:W-:Y:S01]  /*0140*/  MOV R9, RZ ;  /* 0x000000ff00097202 */ /* 0x000fe20000000f00 */
[----:B------:R-:W-:Y:S01]  /*0150*/  CS2R R20, SRZ ;  /* 0x0000000000147805 */ /* 0x000fe2000001ff00 */
[----:B0-----:R-:W-:-:S05]  /*0160*/  SHF.R.S32.HI R5, RZ, 0x1, R2 ;  /* 0x00000001ff057819 */ /* 0x001fca0000011402 */
[----:B-1----:R-:W-:Y:S02]  /*0170*/  IMAD R6, R0, 0x31, R5 ;  /* 0x0000003100067824 */ /* 0x002fe400078e0205 */
.L_x_67:
[----:B------:R-:W-:Y:S01]  /*0180*/  BAR.SYNC.DEFER_BLOCKING 0x0 ;  /* 0x0000000000007b1d */ /* 0x000fe20000010000 */
[C---:B------:R-:W-:Y:S01]  /*0190*/  ISETP.GT.AND P0, PT, R0.reuse, RZ, PT ;  /* 0x000000ff0000720c */ /* 0x040fe20003f04270 */
[C---:B------:R-:W-:Y:S01]  /*01a0*/  IMAD R18, R0.reuse, 0x62, R2 ;  /* 0x0000006200127824 */ /* 0x040fe200078e0202 */
[----:B------:R-:W-:Y:S02]  /*01b0*/  ISETP.GT.AND P1, PT, R0, 0x2, PT ;  /* 0x000000020000780c */ /* 0x000fe40003f24270 */
[C---:B------:R-:W-:Y:S01]  /*01c0*/  ISETP.GT.OR P0, PT, R6.reuse, 0x1d, P0 ;  /* 0x0000001d0600780c */ /* 0x040fe20000704670 */
[----:B------:R-:W0:Y:S01]  /*01d0*/  S2R R7, SR_CTAID.Z ;  /* 0x0000000000077919 */ /* 0x000e220000002700 */
[----:B------:R-:W-:Y:S01]  /*01e0*/  ISETP.GT.OR P1, PT, R6, 0x7f, P1 ;  /* 0x0000007f0600780c */ /* 0x000fe20000f24670 */
[----:B------:R-:W-:Y:S01]  /*01f0*/  ULDC.64 UR4, c[0x0][0x118] ;  /* 0x0000460000047ab9 */ /* 0x000fe20000000a00 */
[----:B--2---:R-:W-:Y:S02]  /*0200*/  SHF.L.U32 R12, R3, 0x5, RZ ;  /* 0x00000005030c7819 */ /* 0x004fe400000006ff */
[----:B------:R-:W-:-:S07]  /*0210*/  MOV R19, 0x4 ;  /* 0x0000000400137802 */ /* 0x000fce0000000f00 */
[--C-:B------:R-:W-:Y:S02]  /*0220*/  @!P0 SHF.R.U32.HI R13, RZ, 0x1, R2.reuse ;  /* 0x00000001ff0d8819 */ /* 0x100fe40000011602 */
[----:B------:R-:W-:Y:S02]  /*0230*/  @!P1 SHF.R.U32.HI R5, RZ, 0x1, R2 ;  /* 0x00000001ff059819 */ /* 0x000fe40000011602 */
[----:B------:R-:W-:Y:S01]  /*0240*/  @!P0 IADD3 R14, R18, 0xc4, RZ ;  /* 0x000000c4120e8810 */ /* 0x000fe20007ffe0ff */
[C---:B------:R-:W-:Y:S02]  /*0250*/  @!P0 IMAD R13, R0.reuse, 0x31, R13 ;  /* 0x00000031000d8824 */ /* 0x040fe400078e020d */
[----:B------:R-:W-:Y:S01]  /*0260*/  @!P1 IMAD R8, R0, 0x31, R5 ;  /* 0x0000003100089824 */ /* 0x000fe200078e0205 */
[----:B------:R-:W-:Y:S02]  /*0270*/  @!P0 LOP3.LUT R14, R14, 0x1f, RZ, 0xc0, !PT ;  /* 0x0000001f0e0e8812 */ /* 0x000fe400078ec0ff */
[----:B------:R-:W-:-:S02]  /*0280*/  @!P0 SHF.L.U32 R13, R13, 0x2, RZ ;  /* 0x000000020d0d8819 */ /* 0x000fc400000006ff */
[-C--:B0-----:R-:W-:Y:S02]  /*0290*/  @!P0 LEA R15, R7, R12.reuse, 0xc ;  /* 0x0000000c070f8211 */ /* 0x081fe400078e60ff */
[----:B------:R-:W-:Y:S02]  /*02a0*/  @!P0 LOP3.LUT R13, R13, 0xfffffff8, RZ, 0xc0, !PT ;  /* 0xfffffff80d0d8812 */ /* 0x000fe400078ec0ff */
[----:B------:R-:W-:Y:S02]  /*02b0*/  @!P1 LEA R5, R7, R12, 0xc ;  /* 0x0000000c07059211 */ /* 0x000fe400078e60ff */
[----:B------:R-:W-:Y:S02]  /*02c0*/  @!P0 IADD3 R13, R13, 0x188, RZ ;  /* 0x000001880d0d8810 */ /* 0x000fe40007ffe0ff */
[----:B------:R-:W-:Y:S02]  /*02d0*/  @!P1 SHF.L.U32 R8, R8, 0x2, RZ ;  /* 0x0000000208089819 */ /* 0x000fe400000006ff */
[----:B------:R-:W-:Y:S01]  /*02e0*/  @!P0 LEA R16, R4, R15, 0x9 ;  /* 0x0000000f04108211 */ /* 0x000fe200078e48ff */
[----:B------:R-:W-:Y:S01]  /*02f0*/  IMAD R15, R7, 0x3100, R18 ;  /* 0x00003100070f7824 */ /* 0x000fe200078e0212 */
[----:B------:R-:W-:-:S02]  /*0300*/  @!P0 LOP3.LUT R13, R13, 0xffffffc0, RZ, 0xc0, !PT ;  /* 0xffffffc00d0d8812 */ /* 0x000fc400078ec0ff */
[----:B------:R-:W-:Y:S02]  /*0310*/  @!P1 LOP3.LUT R12, R18, 0x1f, RZ, 0xc0, !PT ;  /* 0x0000001f120c9812 */ /* 0x000fe400078ec0ff */
[----:B------:R-:W-:Y:S02]  /*0320*/  @!P1 LEA R5, R4, R5, 0x9 ;  /* 0x0000000504059211 */ /* 0x000fe400078e48ff */
[----:B------:R-:W-:Y:S02]  /*0330*/  @!P1 LOP3.LUT R8, R8, 0xffffffc0, RZ, 0xc0, !PT ;  /* 0xffffffc008089812 */ /* 0x000fe400078ec0ff */
[----:B------:R-:W-:Y:S02]  /*0340*/  @!P0 IADD3 R14, R14, R16, R13 ;  /* 0x000000100e0e8210 */ /* 0x000fe40007ffe00d */
[----:B------:R-:W-:Y:S01]  /*0350*/  @!P1 IADD3 R5, R12, R5, R8 ;  /* 0x000000050c059210 */ /* 0x000fe20007ffe008 */
[----:B------:R-:W-:Y:S02]  /*0360*/  IMAD R12, R4, 0x620, R15 ;  /* 0x00000620040c7824 */ /* 0x000fe400078e020f */
[----:B------:R-:W-:-:S04]  /*0370*/  @!P0 IMAD.WIDE R14, R14, R19, c[0x0][0x170] ;  /* 0x00005c000e0e8625 */ /* 0x000fc800078e0213 */
[-C--:B------:R-:W-:Y:S02]  /*0380*/  @!P1 IMAD.WIDE R16, R5, R19.reuse, c[0x0][0x170] ;  /* 0x00005c0005109625 */ /* 0x080fe400078e0213 */
[----:B------:R0:W2:Y:S02]  /*0390*/  @!P0 LDG.E.CONSTANT R15, [R14.64] ;  /* 0x000000040e0f8981 */ /* 0x0000a4000c1e9900 */
[----:B------:R-:W-:Y:S02]  /*03a0*/  IMAD.WIDE R12, R12, R19, c[0x0][0x168] ;  /* 0x00005a000c0c7625 */ /* 0x000fe400078e0213 */
[----:B------:R-:W3:Y:S04]  /*03b0*/  @!P1 LDG.E.CONSTANT R17, [R16.64] ;  /* 0x0000000410119981 */ /* 0x000ee8000c1e9900 */
[----:B------:R-:W4:Y:S04]  /*03c0*/  LDG.E.CONSTANT R19, [R12.64] ;  /* 0x000000040c137981 */ /* 0x000f28000c1e9900 */
[----:B------:R-:W5:Y:S04]  /*03d0*/  LDG.E.CONSTANT R35, [R12.64+0x310] ;  /* 0x000310040c237981 */ /* 0x000f68000c1e9900 */
[----:B------:R-:W5:Y:S04]  /*03e0*/  LDG.E.CONSTANT R53, [R12.64+0x620] ;  /* 0x000620040c357981 */ /* 0x000f68000c1e9900 */
[----:B------:R-:W5:Y:S04]  /*03f0*/  LDG.E.CONSTANT R34, [R12.64+0x930] ;  /* 0x000930040c227981 */ /* 0x000f68000c1e9900 */
[----:B------:R-:W5:Y:S04]  /*0400*/  LDG.E.CONSTANT R38, [R12.64+0xc40] ;  /* 0x000c40040c267981 */ /* 0x000f68000c1e9900 */
[----:B------:R-:W5:Y:S04]  /*0410*/  LDG.E.CONSTANT R52, [R12.64+0xf50] ;  /* 0x000f50040c347981 */ /* 0x000f68000c1e9900 */
[----:B------:R-:W5:Y:S04]  /*0420*/  LDG.E.CONSTANT R5, [R12.64+0x1260] ;  /* 0x001260040c057981 */ /* 0x000f68000c1e9900 */
[----:B0-----:R-:W5:Y:S01]  /*0430*/  LDG.E.CONSTANT R14, [R12.64+0x1570] ;  /* 0x001570040c0e7981 */ /* 0x001f62000c1e9900 */
[----:B------:R-:W-:Y:S01]  /*0440*/  LEA R8, R2, 0x400, 0x2 ;  /* 0x0000040002087811 */ /* 0x000fe200078e10ff */
[----:B------:R-:W-:-:S02]  /*0450*/  UMOV UR4, 0x188 ;  /* 0x0000018800047882 */ /* 0x000fc40000000000 */
[----:B--2---:R-:W-:Y:S04]  /*0460*/  @!P0 STS [R18.X4+0x310], R15 ;  /* 0x0003100f12008388 */ /* 0x004fe80000004800 */
[----:B---3--:R-:W-:Y:S04]  /*0470*/  @!P1 STS [R18.X4], R17 ;  /* 0x0000001112009388 */ /* 0x008fe80000004800 */
[----:B----4-:R-:W-:Y:S04]  /*0480*/  STS [R18.X4+0x400], R19 ;  /* 0x0004001312007388 */ /* 0x010fe80000004800 */
[----:B-----5:R-:W-:Y:S04]  /*0490*/  STS [R18.X4+0x710], R35 ;  /* 0x0007102312007388 */ /* 0x020fe80000004800 */
[----:B------:R-:W-:Y:S04]  /*04a0*/  STS [R18.X4+0xa20], R53 ;  /* 0x000a203512007388 */ /* 0x000fe80000004800 */
[----:B------:R-:W-:Y:S04]  /*04b0*/  STS [R18.X4+0xd30], R34 ;  /* 0x000d302212007388 */ /* 0x000fe80000004800 */
[----:B------:R-:W-:Y:S04]  /*04c0*/  STS [R18.X4+0x1040], R38 ;  /* 0x0010402612007388 */ /* 0x000fe80000004800 */
[----:B------:R-:W-:Y:S04]  /*04d0*/  STS [R18.X4+0x1350], R52 ;  /* 0x0013503412007388 */ /* 0x000fe80000004800 */
[----:B------:R0:W-:Y:S04]  /*04e0*/  STS [R18.X4+0x1660], R5 ;  /* 0x0016600512007388 */ /* 0x0001e80000004800 */
[----:B------:R1:W-:Y:S01]  /*04f0*/  STS [R18.X4+0x1970], R14 ;  /* 0x0019700e12007388 */ /* 0x0003e20000004800 */
[----:B0-----:R-:W-:-:S03]  /*0500*/  LEA R5, R0, 0x40, 0x5 ;  /* 0x0000004000057811 */ /* 0x001fc600078e28ff */
[----:B------:R-:W-:Y:S06]  /*0510*/  BAR.SYNC.DEFER_BLOCKING 0x0 ;  /* 0x0000000000007b1d */ /* 0x000fec0000010000 */
.L_x_66:
[----:B------:R-:W-:Y:S04]  /*0520*/  LDS R52, [R8+UR4+-0x188] ;  /* 0xfffe780408347984 */ /* 0x000fe80008000800 */
[----:B-1----:R-:W0:Y:S04]  /*0530*/  LDS.128 R12, [R5+-0x40] ;  /* 0xffffc000050c7984 */ /* 0x002e280000000c00 */
[----:B------:R-:W1:Y:S04]  /*0540*/  LDS R38, [R8+UR4] ;  /* 0x0000000408267984 */ /* 0x000e680008000800 */
[----:B------:R-:W2:Y:S04]  /*0550*/  LDS.128 R16, [R5] ;  /* 0x0000000005107984 */ /* 0x000ea80000000c00 */
[----:B------:R-:W-:Y:S04]  /*0560*/  LDS R35, [R8+UR4+0x188] ;  /* 0x0001880408237984 */ /* 0x000fe80008000800 */
[----:B------:R-:W-:Y:S01]  /*0570*/  LDS R34, [R8+UR4+0x310] ;  /* 0x0003100408227984 */ /* 0x000fe20008000800 */
[----:B0-----:R-:W-:Y:S01]  /*0580*/  FFMA R20, R12, R52, R20 ;  /* 0x000000340c147223 */ /* 0x001fe20000000014 */
[C---:B------:R-:W-:Y:S01]  /*0590*/  FFMA R21, R52.reuse, R13, R21 ;  /* 0x0000000d34157223 */ /* 0x040fe20000000015 */
[C---:B------:R-:W-:Y:S01]  /*05a0*/  FFMA R24, R52.reuse, R14, R24 ;  /* 0x0000000e34187223 */ /* 0x040fe20000000018 */
[----:B------:R-:W-:Y:S01]  /*05b0*/  FFMA R31, R52, R15, R31 ;  /* 0x0000000f341f7223 */ /* 0x000fe2000000001f */
[----:B-1----:R-:W-:Y:S01]  /*05c0*/  FFMA R22, R12, R38, R22 ;  /* 0x000000260c167223 */ /* 0x002fe20000000016 */
[C---:B------:R-:W-:Y:S01]  /*05d0*/  FFMA R26, R38.reuse, R13, R26 ;  /* 0x0000000d261a7223 */ /* 0x040fe2000000001a */
[C---:B------:R-:W-:Y:S01]  /*05e0*/  FFMA R33, R38.reuse, R14, R33 ;  /* 0x0000000e26217223 */ /* 0x040fe20000000021 */
[----:B------:R-:W-:Y:S01]  /*05f0*/  FFMA R41, R38, R15, R41 ;  /* 0x0000000f26297223 */ /* 0x000fe20000000029 */
[----:B--2---:R-:W-:Y:S01]  /*0600*/  FFMA R42, R52, R16, R42 ;  /* 0x00000010342a7223 */ /* 0x004fe2000000002a */
[----:B------:R-:W-:Y:S01]  /*0610*/  FFMA R46, R16, R38, R46 ;  /* 0x00000026102e7223 */ /* 0x000fe2000000002e */
[-C--:B------:R-:W-:Y:S01]  /*0620*/  FFMA R45, R52, R17.reuse, R45 ;  /* 0x00000011342d7223 */ /* 0x080fe2000000002d */
[----:B------:R-:W-:Y:S01]  /*0630*/  FFMA R49, R38, R17, R49 ;  /* 0x0000001126317223 */ /* 0x000fe20000000031 */
[-C--:B------:R-:W-:Y:S01]  /*0640*/  FFMA R27, R52, R18.reuse, R27 ;  /* 0x00000012341b7223 */ /* 0x080fe2000000001b */
[----:B------:R-:W-:Y:S01]  /*0650*/  FFMA R29, R38, R18, R29 ;  /* 0x00000012261d7223 */ /* 0x000fe2000000001d */
[-C--:B------:R-:W-:Y:S01]  /*0660*/  FFMA R28, R52, R19.reuse, R28 ;  /* 0x00000013341c7223 */ /* 0x080fe2000000001c */
[C---:B------:R-:W-:Y:S01]  /*0670*/  FFMA R40, R38.reuse, R19, R40 ;  /* 0x0000001326287223 */ /* 0x040fe20000000028 */
[----:B------:R-:W0:Y:S04]  /*0680*/  LDS.128 R12, [R5+-0x30] ;  /* 0xffffd000050c7984 */ /* 0x000e280000000c00 */
[----:B------:R-:W1:Y:S01]  /*0690*/  LDS.128 R16, [R5+0x10] ;  /* 0x0000100005107984 */ /* 0x000e620000000c00 */
[C---:B0-----:R-:W-:Y:S01]  /*06a0*/  FFMA R11, R38.reuse, R12, R11 ;  /* 0x0000000c260b7223 */ /* 0x041fe2000000000b */
[C---:B------:R-:W-:Y:S01]  /*06b0*/  FFMA R25, R38.reuse, R13, R25 ;  /* 0x0000000d26197223 */ /* 0x040fe20000000019 */
[C---:B------:R-:W-:Y:S01]  /*06c0*/  FFMA R32, R38.reuse, R14, R32 ;  /* 0x0000000e26207223 */ /* 0x040fe20000000020 */
[C---:B------:R-:W-:Y:S01]  /*06d0*/  FFMA R37, R38.reuse, R15, R37 ;  /* 0x0000000f26257223 */ /* 0x040fe20000000025 */
[C---:B-1----:R-:W-:Y:S01]  /*06e0*/  FFMA R44, R38.reuse, R16, R44 ;  /* 0x00000010262c7223 */ /* 0x042fe2000000002c */
[CC--:B------:R-:W-:Y:S01]  /*06f0*/  FFMA R48, R38.reuse, R17.reuse, R48 ;  /* 0x0000001126307223 */ /* 0x0c0fe20000000030 */
[----:B------:R-:W-:Y:S01]  /*0700*/  FFMA R50, R38, R18, R50 ;  /* 0x0000001226327223 */ /* 0x000fe20000000032 */
[C---:B------:R-:W-:Y:S01]  /*0710*/  FFMA R39, R52.reuse, R16, R39 ;  /* 0x0000001034277223 */ /* 0x040fe20000000027 */
[C---:B------:R-:W-:Y:S01]  /*0720*/  FFMA R43, R52.reuse, R17, R43 ;  /* 0x00000011342b7223 */ /* 0x040fe2000000002b */
[C---:B------:R-:W-:Y:S01]  /*0730*/  FFMA R47, R52.reuse, R18, R47 ;  /* 0x00000012342f7223 */ /* 0x040fe2000000002f */
[-C--:B------:R-:W-:Y:S01]  /*0740*/  FFMA R36, R52, R19.reuse, R36 ;  /* 0x0000001334247223 */ /* 0x080fe20000000024 */
[----:B------:R-:W-:Y:S01]  /*0750*/  FFMA R38, R38, R19, R51 ;  /* 0x0000001326267223 */ /* 0x000fe20000000033 */
[C---:B------:R-:W-:Y:S01]  /*0760*/  FFMA R9, R52.reuse, R12, R9 ;  /* 0x0000000c34097223 */ /* 0x040fe20000000009 */
[C---:B------:R-:W-:Y:S01]  /*0770*/  FFMA R10, R52.reuse, R13, R10 ;  /* 0x0000000d340a7223 */ /* 0x040fe2000000000a */
[C---:B------:R-:W-:Y:S01]  /*0780*/  FFMA R23, R52.reuse, R14, R23 ;  /* 0x0000000e34177223 */ /* 0x040fe20000000017 */
[----:B------:R-:W-:Y:S01]  /*0790*/  FFMA R30, R52, R15, R30 ;  /* 0x0000000f341e7223 */ /* 0x000fe2000000001e */
[----:B------:R-:W0:Y:S04]  /*07a0*/  LDS.128 R16, [R5+0x80] ;  /* 0x0000800005107984 */ /* 0x000e280000000c00 */
[----:B------:R-:W1:Y:S01]  /*07b0*/  LDS.128 R12, [R5+0x40] ;  /* 0x00004000050c7984 */ /* 0x000e620000000c00 */
[C---:B0-----:R-:W-:Y:S01]  /*07c0*/  FFMA R42, R35.reuse, R16, R42 ;  /* 0x00000010232a7223 */ /* 0x041fe2000000002a */
[----:B------:R-:W-:Y:S01]  /*07d0*/  FFMA R46, R16, R34, R46 ;  /* 0x00000022102e7223 */ /* 0x000fe2000000002e */
[CC--:B------:R-:W-:Y:S01]  /*07e0*/  FFMA R45, R35.reuse, R17.reuse, R45 ;  /* 0x00000011232d7223 */ /* 0x0c0fe2000000002d */
[C---:B------:R-:W-:Y:S01]  /*07f0*/  FFMA R49, R34.reuse, R17, R49 ;  /* 0x0000001122317223 */ /* 0x040fe20000000031 */
[CC--:B------:R-:W-:Y:S01]  /*0800*/  FFMA R27, R35.reuse, R18.reuse, R27 ;  /* 0x00000012231b7223 */ /* 0x0c0fe2000000001b */
[C---:B------:R-:W-:Y:S01]  /*0810*/  FFMA R29, R34.reuse, R18, R29 ;  /* 0x00000012221d7223 */ /* 0x040fe2000000001d */
[CC--:B------:R-:W-:Y:S01]  /*0820*/  FFMA R28, R35.reuse, R19.reuse, R28 ;  /* 0x00000013231c7223 */ /* 0x0c0fe2000000001c */
[----:B------:R-:W-:Y:S01]  /*0830*/  FFMA R40, R34, R19, R40 ;  /* 0x0000001322287223 */ /* 0x000fe20000000028 */
[C---:B-1----:R-:W-:Y:S01]  /*0840*/  FFMA R20, R12.reuse, R35, R20 ;  /* 0x000000230c147223 */ /* 0x042fe20000000014 */
[----:B------:R-:W-:Y:S01]  /*0850*/  FFMA R22, R12, R34, R22 ;  /* 0x000000220c167223 */ /* 0x000fe20000000016 */
[CC--:B------:R-:W-:Y:S01]  /*0860*/  FFMA R21, R35.reuse, R13.reuse, R21 ;  /* 0x0000000d23157223 */ /* 0x0c0fe20000000015 */
[C---:B------:R-:W-:Y:S01]  /*0870*/  FFMA R26, R34.reuse, R13, R26 ;  /* 0x0000000d221a7223 */ /* 0x040fe2000000001a */
[CC--:B------:R-:W-:Y:S01]  /*0880*/  FFMA R24, R35.reuse, R14.reuse, R24 ;  /* 0x0000000e23187223 */ /* 0x0c0fe20000000018 */
[C---:B------:R-:W-:Y:S01]  /*0890*/  FFMA R33, R34.reuse, R14, R33 ;  /* 0x0000000e22217223 */ /* 0x040fe20000000021 */
[CC--:B------:R-:W-:Y:S01]  /*08a0*/  FFMA R31, R35.reuse, R15.reuse, R31 ;  /* 0x0000000f231f7223 */ /* 0x0c0fe2000000001f */
[C---:B------:R-:W-:Y:S01]  /*08b0*/  FFMA R41, R34.reuse, R15, R41 ;  /* 0x0000000f22297223 */ /* 0x040fe20000000029 */
[----:B------:R-:W0:Y:S04]  /*08c0*/  LDS.128 R16, [R5+0x90] ;  /* 0x0000900005107984 */ /* 0x000e280000000c00 */
[----:B------:R-:W1:Y:S01]  /*08d0*/  LDS.128 R12, [R5+0x50] ;  /* 0x00005000050c7984 */ /* 0x000e620000000c00 */
[CC--:B0-----:R-:W-:Y:S01]  /*08e0*/  FFMA R39, R35.reuse, R16.reuse, R39 ;  /* 0x0000001023277223 */ /* 0x0c1fe20000000027 */
[C---:B------:R-:W-:Y:S01]  /*08f0*/  FFMA R44, R34.reuse, R16, R44 ;  /* 0x00000010222c7223 */ /* 0x040fe2000000002c */
[CC--:B------:R-:W-:Y:S01]  /*0900*/  FFMA R43, R35.reuse, R17.reuse, R43 ;  /* 0x00000011232b7223 */ /* 0x0c0fe2000000002b */
[C---:B------:R-:W-:Y:S01]  /*0910*/  FFMA R48, R34.reuse, R17, R48 ;  /* 0x0000001122307223 */ /* 0x040fe20000000030 */
[CC--:B------:R-:W-:Y:S01]  /*0920*/  FFMA R51, R35.reuse, R18.reuse, R47 ;  /* 0x0000001223337223 */ /* 0x0c0fe2000000002f */
[C---:B------:R-:W-:Y:S01]  /*0930*/  FFMA R52, R34.reuse, R18, R50 ;  /* 0x0000001222347223 */ /* 0x040fe20000000032 */
[CC--:B------:R-:W-:Y:S01]  /*0940*/  FFMA R36, R35.reuse, R19.reuse, R36 ;  /* 0x0000001323247223 */ /* 0x0c0fe20000000024 */
[C---:B------:R-:W-:Y:S01]  /*0950*/  FFMA R38, R34.reuse, R19, R38 ;  /* 0x0000001322267223 */ /* 0x040fe20000000026 */
[CC--:B-1----:R-:W-:Y:S01]  /*0960*/  FFMA R9, R35.reuse, R12.reuse, R9 ;  /* 0x0000000c23097223 */ /* 0x0c2fe20000000009 */
[C---:B------:R-:W-:Y:S01]  /*0970*/  FFMA R11, R34.reuse, R12, R11 ;  /* 0x0000000c220b7223 */ /* 0x040fe2000000000b */
[CC--:B------:R-:W-:Y:S01]  /*0980*/  FFMA R10, R35.reuse, R13.reuse, R10 ;  /* 0x0000000d230a7223 */ /* 0x0c0fe2000000000a */
[C---:B------:R-:W-:Y:S01]  /*0990*/  FFMA R25, R34.reuse, R13, R25 ;  /* 0x0000000d22197223 */ /* 0x040fe20000000019 */
[CC--:B------:R-:W-:Y:S01]  /*09a0*/  FFMA R23, R35.reuse, R14.reuse, R23 ;  /* 0x0000000e23177223 */ /* 0x0c0fe20000000017 */
[C---:B------:R-:W-:Y:S01]  /*09b0*/  FFMA R32, R34.reuse, R14, R32 ;  /* 0x0000000e22207223 */ /* 0x040fe20000000020 */
[-C--:B------:R-:W-:Y:S01]  /*09c0*/  FFMA R30, R35, R15.reuse, R30 ;  /* 0x0000000f231e7223 */ /* 0x080fe2000000001e */
[----:B------:R-:W-:Y:S01]  /*09d0*/  FFMA R37, R34, R15, R37 ;  /* 0x0000000f22257223 */ /* 0x000fe20000000025 */
[----:B------:R-:W-:Y:S04]  /*09e0*/  LDS R50, [R8+UR4+0x498] ;  /* 0x0004980408327984 */ /* 0x000fe80008000800 */
[----:B------:R-:W-:Y:S04]  /*09f0*/  LDS R47, [R8+UR4+0x620] ;  /* 0x00062004082f7984 */ /* 0x000fe80008000800 */
[----:B------:R-:W0:Y:S04]  /*0a00*/  LDS.128 R16, [R5+0x100] ;  /* 0x0001000005107984 */ /* 0x000e280000000c00 */
[----:B------:R-:W1:Y:S04]  /*0a10*/  LDS.128 R12, [R5+0xc0] ;  /* 0x0000c000050c7984 */ /* 0x000e680000000c00 */
[----:B------:R-:W-:Y:S04]  /*0a20*/  LDS R35, [R8+UR4+0x7a8] ;  /* 0x0007a80408237984 */ /* 0x000fe80008000800 */
[----:B------:R-:W-:Y:S01]  /*0a30*/  LDS R34, [R8+UR4+0x930] ;  /* 0x0009300408227984 */ /* 0x000fe20008000800 */
[----:B------:R-:W-:-:S04]  /*0a40*/  UIADD3 UR4, UR4, 0xc40, URZ ;  /* 0x00000c4004047890 */ /* 0x000fc8000fffe03f */
[----:B------:R-:W-:-:S06]  /*0a50*/  UISETP.NE.AND UP0, UPT, UR4, 0x1a08, UPT ;  /* 0x00001a080400788c */ /* 0x000fcc000bf05270 */
[----:B------:R-:W-:Y:S01]  /*0a60*/  PLOP3.LUT P0, PT, PT, PT, UP0, 0x80, 0x0 ;  /* 0x000000000000781c */ /* 0x000fe20003f0f008 */
[----:B0-----:R-:W-:Y:S01]  /*0a70*/  FFMA R42, R50, R16, R42 ;  /* 0x00000010322a7223 */ /* 0x001fe2000000002a */
[----:B------:R-:W-:Y:S01]  /*0a80*/  FFMA R46, R16, R47, R46 ;  /* 0x0000002f102e7223 */ /* 0x000fe2000000002e */
[CC--:B------:R-:W-:Y:S01]  /*0a90*/  FFMA R45, R50.reuse, R17.reuse, R45 ;  /* 0x00000011322d7223 */ /* 0x0c0fe2000000002d */
[C---:B------:R-:W-:Y:S01]  /*0aa0*/  FFMA R49, R47.reuse, R17, R49 ;  /* 0x000000112f317223 */ /* 0x040fe20000000031 */
[CC--:B------:R-:W-:Y:S01]  /*0ab0*/  FFMA R27, R50.reuse, R18.reuse, R27 ;  /* 0x00000012321b7223 */ /* 0x0c0fe2000000001b */
[C---:B------:R-:W-:Y:S01]  /*0ac0*/  FFMA R29, R47.reuse, R18, R29 ;  /* 0x000000122f1d7223 */ /* 0x040fe2000000001d */
[-C--:B------:R-:W-:Y:S01]  /*0ad0*/  FFMA R28, R50, R19.reuse, R28 ;  /* 0x00000013321c7223 */ /* 0x080fe2000000001c */
[C---:B------:R-:W-:Y:S01]  /*0ae0*/  FFMA R40, R47.reuse, R19, R40 ;  /* 0x000000132f287223 */ /* 0x040fe20000000028 */
        /* <DEDUP_REMOVED lines=42> */
[-C--:B------:R-:W-:Y:S01]  /*0d90*/  FFMA R31, R35, R15.reuse, R31 ;  /* 0x0000000f231f7223 */ /* 0x080fe2000000001f */
[C---:B------:R-:W-:Y:S01]  /*0da0*/  FFMA R41, R34.reuse, R15, R41 ;  /* 0x0000000f22297223 */ /* 0x040fe20000000029 */
[----:B------:R-:W0:Y:S04]  /*0db0*/  LDS.128 R16, [R5+0x190] ;  /* 0x0001900005107984 */ /* 0x000e280000000c00 */
[----:B------:R1:W2:Y:S02]  /*0dc0*/  LDS.128 R12, [R5+0x150] ;  /* 0x00015000050c7984 */ /* 0x0002a40000000c00 */
[----:B-1----:R-:W-:Y:S01]  /*0dd0*/  IADD3 R5, R5, 0x200, RZ ;  /* 0x0000020005057810 */ /* 0x002fe20007ffe0ff */
[C---:B0-----:R-:W-:Y:S01]  /*0de0*/  FFMA R47, R35.reuse, R18, R51 ;  /* 0x00000012232f7223 */ /* 0x041fe20000000033 */
[CC--:B------:R-:W-:Y:S01]  /*0df0*/  FFMA R39, R35.reuse, R16.reuse, R39 ;  /* 0x0000001023277223 */ /* 0x0c0fe20000000027 */
[C---:B------:R-:W-:Y:S01]  /*0e00*/  FFMA R44, R34.reuse, R16, R44 ;  /* 0x00000010222c7223 */ /* 0x040fe2000000002c */
[C---:B------:R-:W-:Y:S01]  /*0e10*/  FFMA R43, R35.reuse, R17, R43 ;  /* 0x00000011232b7223 */ /* 0x040fe2000000002b */
[CC--:B--2---:R-:W-:Y:S01]  /*0e20*/  FFMA R9, R35.reuse, R12.reuse, R9 ;  /* 0x0000000c23097223 */ /* 0x0c4fe20000000009 */
[C---:B------:R-:W-:Y:S01]  /*0e30*/  FFMA R11, R34.reuse, R12, R11 ;  /* 0x0000000c220b7223 */ /* 0x040fe2000000000b */
[CC--:B------:R-:W-:Y:S01]  /*0e40*/  FFMA R10, R35.reuse, R13.reuse, R10 ;  /* 0x0000000d230a7223 */ /* 0x0c0fe2000000000a */
[C---:B------:R-:W-:Y:S01]  /*0e50*/  FFMA R25, R34.reuse, R13, R25 ;  /* 0x0000000d22197223 */ /* 0x040fe20000000019 */
[CC--:B------:R-:W-:Y:S01]  /*0e60*/  FFMA R23, R35.reuse, R14.reuse, R23 ;  /* 0x0000000e23177223 */ /* 0x0c0fe20000000017 */
[C---:B------:R-:W-:Y:S01]  /*0e70*/  FFMA R32, R34.reuse, R14, R32 ;  /* 0x0000000e22207223 */ /* 0x040fe20000000020 */
[CC--:B------:R-:W-:Y:S01]  /*0e80*/  FFMA R30, R35.reuse, R15.reuse, R30 ;  /* 0x0000000f231e7223 */ /* 0x0c0fe2000000001e */
[C---:B------:R-:W-:Y:S01]  /*0e90*/  FFMA R37, R34.reuse, R15, R37 ;  /* 0x0000000f22257223 */ /* 0x040fe20000000025 */
[C---:B------:R-:W-:Y:S01]  /*0ea0*/  FFMA R48, R34.reuse, R17, R48 ;  /* 0x0000001122307223 */ /* 0x040fe20000000030 */
[C---:B------:R-:W-:Y:S01]  /*0eb0*/  FFMA R50, R34.reuse, R18, R52 ;  /* 0x0000001222327223 */ /* 0x040fe20000000034 */
[-C--:B------:R-:W-:Y:S01]  /*0ec0*/  FFMA R36, R35, R19.reuse, R36 ;  /* 0x0000001323247223 */ /* 0x080fe20000000024 */
[----:B------:R-:W-:Y:S01]  /*0ed0*/  FFMA R51, R34, R19, R38 ;  /* 0x0000001322337223 */ /* 0x000fe20000000026 */
[----:B------:R-:W-:Y:S05]  /*0ee0*/  @P0 BRA `(.L_x_66) ;  /* 0xfffff63000000947 */ /* 0x000fea000383ffff */
[----:B------:R-:W-:-:S04]  /*0ef0*/  IADD3 R4, R4, 0x1, RZ ;  /* 0x0000000104047810 */ /* 0x000fc80007ffe0ff */
[----:B------:R-:W-:-:S13]  /*0f00*/  ISETP.GE.U32.AND P0, PT, R4, 0x8, PT ;  /* 0x000000080400780c */ /* 0x000fda0003f06070 */
[----:B------:R-:W-:Y:S05]  /*0f10*/  @!P0 BRA `(.L_x_67) ;  /* 0xfffff26000008947 */ /* 0x000fea000383ffff */
[----:B------:R-:W-:Y:S01]  /*0f20*/  IMAD R2, R3, 0x1880, R2 ;  /* 0x0000188003027824 */ /* 0x000fe200078e0202 */
[----:B------:R-:W-:Y:S01]  /*0f30*/  MOV R3, 0x4 ;  /* 0x0000000400037802 */ /* 0x000fe20000000f00 */
[----:B------:R-:W-:Y:S02]  /*0f40*/  ULDC.64 UR4, c[0x0][0x118] ;  /* 0x0000460000047ab9 */ /* 0x000fe40000000a00 */
[----:B------:R-:W-:-:S04]  /*0f50*/  IMAD R7, R7, 0x3100, R2 ;  /* 0x0000310007077824 */ /* 0x000fc800078e0202 */
        /* <DEDUP_REMOVED lines=35> */
.L_x_68:
        /* <DEDUP_REMOVED lines=15> */
.L_x_135:


//--------------------- .text.tvmgen_default_fused_nn_conv2d_add_nn_relu_5_kernel --------------------------
	.section	.text.tvmgen_default_fused_nn_conv2d_add_nn_relu_5_kernel,"ax",@progbits
	.sectionflags	@"SHF_BARRIERS=1"
	.sectioninfo	@"SHI_REGISTERS=40"
	.align	128
        .global         tvmgen_default_fused_nn_conv2d_add_nn_relu_5_kernel
        .type           tvmgen_default_fused_nn_conv2d_add_nn_relu_5_kernel,@function
        .size           tvmgen_default_fused_nn_conv2d_add_nn_relu_5_kernel,(.L_x_136 - tvmgen_default_fused_nn_conv2d_add_nn_relu_5_kernel)
        .other          tvmgen_default_fused_nn_conv2d_add_nn_relu_5_kernel,@"STO_CUDA_ENTRY STV_DEFAULT"
tvmgen_default_fused_nn_conv2d_add_nn_relu_5_kernel:
.text.tvmgen_default_fused_nn_conv2d_add_nn_relu_5_kernel:
[----:B------:R-:W-:Y:S02]  /*0000*/  MOV R1, c[0x0][0x28] ;  /* 0x00000a0000017a02 */ /* 0x000fe40000000f00 */
[----:B------:R-:W0:Y:S01]  /*0010*/  S2R R0, SR_TID.X ;  /* 0x0000000000007919 */ /* 0x000e220000002100 */
[----:B------:R-:W-:Y:S01]  /*0020*/  MOV R22, 0x4 ;  /* 0x0000000400167802 */ /* 0x000fe20000000f00 */
[----:B------:R-:W-:Y:S01]  /*0030*/  ULDC.64 UR4, c[0x0][0x118] ;  /* 0x0000460000047ab9 */ /* 0x000fe20000000a00 */
[----:B------:R-:W-:Y:S01]  /*0040*/  MOV R30, RZ ;  /* 0x000000ff001e7202 */ /* 0x000fe20000000f00 */
[----:B------:R-:W1:Y:S01]  /*0050*/  S2R R3, SR_TID.Z ;  /* 0x0000000000037919 */ /* 0x000e620000002300 */
[----:B------:R-:W-:Y:S02]  /*0060*/  MOV R19, RZ ;  /* 0x000000ff00137202 */ /* 0x000fe40000000f00 */
[----:B------:R-:W-:Y:S01]  /*0070*/  MOV R17, RZ ;  /* 0x000000ff00117202 */ /* 0x000fe20000000f00 */
[----:B------:R-:W2:Y:S01]  /*0080*/  S2R R2, SR_CTAID.Z ;  /* 0x0000000000027919 */ /* 0x000ea20000002700 */
[----:B------:R-:W-:Y:S02]  /*0090*/  MOV R15, RZ ;  /* 0x000000ff000f7202 */ /* 0x000fe40000000f00 */
[----:B------:R-:W-:Y:S01]  /*00a0*/  MOV R13, RZ ;  /* 0x000000ff000d7202 */ /* 0x000fe20000000f00 */
[----:B------:R-:W3:Y:S01]  /*00b0*/  S2R R20, SR_CTAID.Y ;  /* 0x0000000000147919 */ /* 0x000ee20000002600 */
[----:B0-----:R-:W-:-:S04]  /*00c0*/  SHF.L.U32 R4, R0, 0x6, RZ ;  /* 0x0000000600047819 */ /* 0x001fc800000006ff */
[----:B------:R-:W-:Y:S01]  /*00d0*/  LOP3.LUT R4, R4, 0xfffffe00, RZ, 0xc0, !PT ;  /* 0xfffffe0004047812 */ /* 0x000fe200078ec0ff */
[C-C-:B-1----:R-:W-:Y:S01]  /*00e0*/  IMAD R28, R3.reuse, 0x1c, R0.reuse ;  /* 0x0000001c031c7824 */ /* 0x142fe200078e0200 */
[C---:B------:R-:W-:Y:S02]  /*00f0*/  LOP3.LUT R5, R3.reuse, 0x1, RZ, 0xc0, !PT ;  /* 0x0000000103057812 */ /* 0x040fe400078ec0ff */
[----:B--2---:R-:W-:Y:S02]  /*0100*/  LEA R7, R2, R3, 0x4 ;  /* 0x0000000302077211 */ /* 0x004fe400078e20ff */
[----:B------:R-:W-:Y:S02]  /*0110*/  LEA R21, R3, 0x700, 0x5 ;  /* 0x0000070003157811 */ /* 0x000fe400078e28ff */
[----:B------:R-:W-:Y:S01]  /*0120*/  LEA R6, R7, R4, 0xa ;  /* 0x0000000407067211 */ /* 0x000fe200078e50ff */
[----:B------:R-:W-:Y:S01]  /*0130*/  IMAD R7, R5, 0x1c, R0 ;  /* 0x0000001c05077824 */ /* 0x000fe200078e0200 */
[----:B------:R-:W-:-:S02]  /*0140*/  SHF.R.S32.HI R4, RZ, 0x1, R3 ;  /* 0x00000001ff047819 */ /* 0x000fc40000011403 */
[----:B------:R-:W-:-:S03]  /*0150*/  LOP3.LUT R5, R0, 0x7, RZ, 0xc0, !PT ;  /* 0x0000000700057812 */ /* 0x000fc600078ec0ff */
[----:B------:R-:W-:Y:S01]  /*0160*/  IMAD R7, R4, 0x310, R7 ;  /* 0x0000031004077824 */ /* 0x000fe200078e0207 */
[----:B------:R-:W-:Y:S02]  /*0170*/  IADD3 R5, R5, R6, RZ ;  /* 0x0000000605057210 */ /* 0x000fe40007ffe0ff */
[----:B------:R-:W-:Y:S01]  /*0180*/  LEA.HI.SX32 R4, R0, R3, 0x1c ;  /* 0x0000000300047211 */ /* 0x000fe200078fe2ff */
[----:B---3--:R-:W-:Y:S02]  /*0190*/  IMAD R7, R20, 0x38, R7 ;  /* 0x0000003814077824 */ /* 0x008fe400078e0207 */
[----:B------:R-:W-:Y:S01]  /*01a0*/  IMAD.WIDE R24, R5, R22, c[0x0][0x170] ;  /* 0x00005c0005187625 */ /* 0x000fe200078e0216 */
[----:B------:R-:W-:-:S03]  /*01b0*/  ISETP.GE.AND P0, PT, R4, 0x10, PT ;  /* 0x000000100400780c */ /* 0x000fc60003f06270 */
[----:B------:R-:W-:Y:S01]  /*01c0*/  IMAD.WIDE R22, R7, R22, c[0x0][0x168] ;  /* 0x00005a0007167625 */ /* 0x000fe200078e0216 */
[----:B------:R-:W-:Y:S02]  /*01d0*/  MOV R26, R24 ;  /* 0x00000018001a7202 */ /* 0x000fe40000000f00 */
[----:B------:R-:W-:-:S13]  /*01e0*/  ISETP.LT.AND P0, PT, R0, 0x10, !P0 ;  /* 0x000000100000780c */ /* 0x000fda0004701270 */
.L_x_69:
[----:B------:R-:W-:Y:S01]  /*01f0*/  @P0 MOV R24, R26 ;  /* 0x0000001a00180202 */ /* 0x000fe20000000f00 */
[----:B------:R0:W2:Y:S04]  /*0200*/  LDG.E.CONSTANT R31, [R22.64] ;  /* 0x00000004161f7981 */ /* 0x0000a8000c1e9900 */
[----:B------:R1:W3:Y:S01]  /*0210*/  @P0 LDG.E.CONSTANT R12, [R24.64] ;  /* 0x00000004180c0981 */ /* 0x0002e2000c1e9900 */
[----:B------:R-:W-:Y:S01]  /*0220*/  @P0 IMAD R33, R3, -0xc, R28 ;  /* 0xfffffff403210824 */ /* 0x000fe200078e021c */
[----:B------:R-:W-:-:S02]  /*0230*/  IADD3 R30, R30, 0x1, RZ ;  /* 0x000000011e1e7810 */ /* 0x000fc40007ffe0ff */
[----:B------:R-:W-:Y:S01]  /*0240*/  BAR.SYNC.DEFER_BLOCKING 0x0 ;  /* 0x0000000000007b1d */ /* 0x000fe20000010000 */
[----:B------:R-:W-:Y:S02]  /*0250*/  IADD3 R26, P2, R26, 0x20, RZ ;  /* 0x000000201a1a7810 */ /* 0x000fe40007f5e0ff */
[----:B------:R-:W-:Y:S02]  /*0260*/  ISETP.NE.AND P1, PT, R30, 0x40, PT ;  /* 0x000000401e00780c */ /* 0x000fe40003f25270 */
[----:B0-----:R-:W-:Y:S02]  /*0270*/  IADD3 R22, P3, R22, 0x6200, RZ ;  /* 0x0000620016167810 */ /* 0x001fe40007f7e0ff */
[----:B-1----:R-:W-:Y:S02]  /*0280*/  IADD3.X R25, RZ, R25, RZ, P2, !PT ;  /* 0x00000019ff197210 */ /* 0x002fe400017fe4ff */
[----:B------:R-:W-:Y:S01]  /*0290*/  IADD3.X R23, RZ, R23, RZ, P3, !PT ;  /* 0x00000017ff177210 */ /* 0x000fe20001ffe4ff */
[----:B--2---:R-:W-:Y:S04]  /*02a0*/  STS [R28.X4], R31 ;  /* 0x0000001f1c007388 */ /* 0x004fe80000004800 */
[----:B---3--:R-:W-:Y:S04]  /*02b0*/  @P0 STS [R33.X4+0x700], R12 ;  /* 0x0007000c21000388 */ /* 0x008fe80000004800 */
[----:B------:R-:W-:Y:S06]  /*02c0*/  BAR.SYNC.DEFER_BLOCKING 0x0 ;  /* 0x0000000000007b1d */ /* 0x000fec0000010000 */
[----:B------:R-:W-:Y:S04]  /*02d0*/  LDS R14, [R0.X4] ;  /* 0x00000000000e7984 */ /* 0x000fe80000004800 */
[----:B------:R-:W0:Y:S04]  /*02e0*/  LDS.128 R4, [R21] ;  /* 0x0000000015047984 */ /* 0x000e280000000c00 */
[----:B------:R-:W1:Y:S04]  /*02f0*/  LDS.128 R8, [R21+0x200] ;  /* 0x0002000015087984 */ /* 0x000e680000000c00 */
[----:B------:R-:W2:Y:S04]  /*0300*/  LDS R16, [R0.X4+0x70] ;  /* 0x0000700000107984 */ /* 0x000ea80000004800 */
[----:B------:R-:W3:Y:S04]  /*0310*/  LDS R35, [R0.X4+0xe0] ;  /* 0x0000e00000237984 */ /* 0x000ee80000004800 */
[----:B------:R-:W4:Y:S04]  /*0320*/  LDS R37, [R0.X4+0x150] ;  /* 0x0001500000257984 */ /* 0x000f280000004800 */
[----:B------:R-:W5:Y:S04]  /*0330*/  LDS R29, [R0.X4+0x1c0] ;  /* 0x0001c000001d7984 */ /* 0x000f680000004800 */
[----:B------:R-:W5:Y:S04]  /*0340*/  LDS R27, [R0.X4+0x230] ;  /* 0x00023000001b7984 */ /* 0x000f680000004800 */
[----:B------:R-:W5:Y:S04]  /*0350*/  LDS R24, [R0.X4+0x2a0] ;  /* 0x0002a00000187984 */ /* 0x000f680000004800 */
[----:B------:R-:W-:Y:S01]  /*0360*/  LDS R33, [R0.X4+0x540] ;  /* 0x0005400000217984 */ /* 0x000fe20000004800 */
[C---:B0-----:R-:W-:Y:S01]  /*0370*/  FFMA R12, R14.reuse, R4, R13 ;  /* 0x000000040e0c7223 */ /* 0x041fe2000000000d */
[----:B-1----:R-:W-:Y:S01]  /*0380*/  FFMA R14, R14, R8, R17 ;  /* 0x000000080e0e7223 */ /* 0x002fe20000000011 */
[-C--:B--2---:R-:W-:Y:S01]  /*0390*/  FFMA R4, R4, R16.reuse, R15 ;  /* 0x0000001004047223 */ /* 0x084fe2000000000f */
[----:B------:R-:W-:-:S02]  /*03a0*/  FFMA R8, R8, R16, R19 ;  /* 0x0000001008087223 */ /* 0x000fc40000000013 */
[----:B------:R-:W-:Y:S01]  /*03b0*/  LDS.128 R16, [R21+0x210] ;  /* 0x0002100015107984 */ /* 0x000fe20000000c00 */
[C---:B---3--:R-:W-:Y:S01]  /*03c0*/  FFMA R12, R35.reuse, R5, R12 ;  /* 0x00000005230c7223 */ /* 0x048fe2000000000c */
[----:B------:R-:W-:Y:S01]  /*03d0*/  FFMA R35, R35, R9, R14 ;  /* 0x0000000923237223 */ /* 0x000fe2000000000e */
[C---:B----4-:R-:W-:Y:S01]  /*03e0*/  FFMA R14, R37.reuse, R5, R4 ;  /* 0x00000005250e7223 */ /* 0x050fe20000000004 */
[----:B------:R-:W-:Y:S01]  /*03f0*/  FFMA R8, R37, R9, R8 ;  /* 0x0000000925087223 */ /* 0x000fe20000000008 */
[----:B------:R-:W-:Y:S01]  /*0400*/  LDS R5, [R0.X4+0x3f0] ;  /* 0x0003f00000057984 */ /* 0x000fe20000004800 */
[C---:B-----5:R-:W-:Y:S01]  /*0410*/  FFMA R31, R29.reuse, R6, R12 ;  /* 0x000000061d1f7223 */ /* 0x060fe2000000000c */
[----:B------:R-:W-:Y:S02]  /*0420*/  FFMA R4, R29, R10, R35 ;  /* 0x0000000a1d047223 */ /* 0x000fe40000000023 */
[----:B------:R-:W-:Y:S01]  /*0430*/  LDS R9, [R0.X4+0x380] ;  /* 0x0003800000097984 */ /* 0x000fe20000004800 */
[C---:B------:R-:W-:Y:S01]  /*0440*/  FFMA R6, R27.reuse, R6, R14 ;  /* 0x000000061b067223 */ /* 0x040fe2000000000e */
[----:B------:R-:W-:-:S02]  /*0450*/  FFMA R32, R27, R10, R8 ;  /* 0x0000000a1b207223 */ /* 0x000fc40000000008 */
[----:B------:R-:W0:Y:S01]  /*0460*/  LDS R29, [R0.X4+0x310] ;  /* 0x00031000001d7984 */ /* 0x000e220000004800 */
[C---:B------:R-:W-:Y:S01]  /*0470*/  FFMA R34, R24.reuse, R7, R31 ;  /* 0x0000000718227223 */ /* 0x040fe2000000001f */
[----:B------:R-:W-:Y:S02]  /*0480*/  FFMA R31, R24, R11, R4 ;  /* 0x0000000b181f7223 */ /* 0x000fe40000000004 */
[----:B------:R-:W1:Y:S04]  /*0490*/  LDS.128 R12, [R21+0x10] ;  /* 0x00001000150c7984 */ /* 0x000e680000000c00 */
[----:B------:R-:W2:Y:S04]  /*04a0*/  LDS R10, [R0.X4+0x460] ;  /* 0x00046000000a7984 */ /* 0x000ea80000004800 */
[----:B------:R-:W3:Y:S04]  /*04b0*/  LDS R8, [R0.X4+0x4d0] ;  /* 0x0004d00000087984 */ /* 0x000ee80000004800 */
[----:B------:R-:W4:Y:S04]  /*04c0*/  LDS R27, [R0.X4+0x5b0] ;  /* 0x0005b000001b7984 */ /* 0x000f280000004800 */
[----:B------:R-:W5:Y:S04]  /*04d0*/  LDS R24, [R0.X4+0x620] ;  /* 0x0006200000187984 */ /* 0x000f680000004800 */
[----:B------:R-:W5:Y:S01]  /*04e0*/  LDS R4, [R0.X4+0x690] ;  /* 0x0006900000047984 */ /* 0x000f620000004800 */
[C---:B0-----:R-:W-:Y:S01]  /*04f0*/  FFMA R7, R29.reuse, R7, R6 ;  /* 0x000000071d077223 */ /* 0x041fe20000000006 */
[----:B------:R-:W-:Y:S01]  /*0500*/  FFMA R11, R29, R11, R32 ;  /* 0x0000000b1d0b7223 */ /* 0x000fe20000000020 */
[C---:B------:R-:W-:Y:S01]  /*0510*/  FFMA R6, R9.reuse, R16, R31 ;  /* 0x0000001009067223 */ /* 0x040fe2000000001f */
[----:B-1----:R-:W-:Y:S01]  /*0520*/  FFMA R29, R9, R12, R34 ;  /* 0x0000000c091d7223 */ /* 0x002fe20000000022 */
[-C--:B------:R-:W-:Y:S01]  /*0530*/  FFMA R7, R12, R5.reuse, R7 ;  /* 0x000000050c077223 */ /* 0x080fe20000000007 */
[----:B------:R-:W-:-:S02]  /*0540*/  FFMA R11, R16, R5, R11 ;  /* 0x00000005100b7223 */ /* 0x000fc4000000000b */
[C---:B--2---:R-:W-:Y:S01]  /*0550*/  FFMA R12, R10.reuse, R13, R29 ;  /* 0x0000000d0a0c7223 */ /* 0x044fe2000000001d */
[----:B------:R-:W-:Y:S01]  /*0560*/  FFMA R5, R10, R17, R6 ;  /* 0x000000110a057223 */ /* 0x000fe20000000006 */
[C---:B---3--:R-:W-:Y:S01]  /*0570*/  FFMA R6, R8.reuse, R13, R7 ;  /* 0x0000000d08067223 */ /* 0x048fe20000000007 */
[----:B------:R-:W-:Y:S01]  /*0580*/  FFMA R11, R8, R17, R11 ;  /* 0x00000011080b7223 */ /* 0x000fe2000000000b */
[C---:B------:R-:W-:Y:S01]  /*0590*/  FFMA R13, R33.reuse, R14, R12 ;  /* 0x0000000e210d7223 */ /* 0x040fe2000000000c */
[----:B------:R-:W-:Y:S01]  /*05a0*/  FFMA R8, R33, R18, R5 ;  /* 0x0000001221087223 */ /* 0x000fe20000000005 */
[C---:B----4-:R-:W-:Y:S01]  /*05b0*/  FFMA R5, R27.reuse, R14, R6 ;  /* 0x0000000e1b057223 */ /* 0x050fe20000000006 */
[----:B------:R-:W-:Y:S01]  /*05c0*/  FFMA R11, R27, R18, R11 ;  /* 0x000000121b0b7223 */ /* 0x000fe2000000000b */
[C---:B-----5:R-:W-:Y:S01]  /*05d0*/  FFMA R13, R24.reuse, R15, R13 ;  /* 0x0000000f180d7223 */ /* 0x060fe2000000000d */
[----:B------:R-:W-:Y:S01]  /*05e0*/  FFMA R17, R24, R19, R8 ;  /* 0x0000001318117223 */ /* 0x000fe20000000008 */
[C---:B------:R-:W-:Y:S01]  /*05f0*/  FFMA R15, R4.reuse, R15, R5 ;  /* 0x0000000f040f7223 */ /* 0x040fe20000000005 */
[----:B------:R-:W-:Y:S01]  /*0600*/  FFMA R19, R4, R19, R11 ;  /* 0x0000001304137223 */ /* 0x000fe2000000000b */
[----:B------:R-:W-:Y:S05]  /*0610*/  @P1 BRA `(.L_x_69) ;  /* 0xfffffbd000001947 */ /* 0x000fea000383ffff */
[----:B------:R-:W-:Y:S02]  /*0620*/  LEA R4, R2, R3, 0x5 ;  /* 0x0000000302047211 */ /* 0x000fe400078e28ff */
[----:B------:R-:W-:-:S05]  /*0630*/  MOV R7, 0x4 ;  /* 0x0000000400077802 */ /* 0x000fca0000000f00 */
[----:B------:R-:W-:-:S05]  /*0640*/  IMAD.WIDE R4, R4, R7, c[0x0][0x178] ;  /* 0x00005e0004047625 */ /* 0x000fca00078e0207 */
[----:B------:R-:W2:Y:S04]  /*0650*/  LDG.E.CONSTANT R6, [R4.64+0x40] ;  /* 0x0000400404067981 */ /* 0x000ea8000c1e9900 */
[----:B------:R-:W3:Y:S01]  /*0660*/  LDG.E.CONSTANT R8, [R4.64] ;  /* 0x0000000404087981 */ /* 0x000ee2000c1e9900 */
[----:B------:R-:W-:-:S04]  /*0670*/  IMAD R3, R3, 0x310, R0 ;  /* 0x0000031003037824 */ /* 0x000fc800078e0200 */
[----:B------:R-:W-:-:S04]  /*0680*/  IMAD R3, R2, 0x6200, R3 ;  /* 0x0000620002037824 */ /* 0x000fc800078e0203 */
[----:B------:R-:W-:-:S04]  /*0690*/  IMAD R3, R20, 0x38, R3 ;  /* 0x0000003814037824 */ /* 0x000fc800078e0203 */
[----:B------:R-:W-:Y:S01]  /*06a0*/  IMAD.WIDE R2, R3, R7, c[0x0][0x160] ;  /* 0x0000580003027625 */ /* 0x000fe200078e0207 */
[--C-:B--2---:R-:W-:Y:S01]  /*06b0*/  FADD R17, R17, R6.reuse ;  /* 0x0000000611117221 */ /* 0x104fe20000000000 */
[----:B------:R-:W-:Y:S01]  /*06c0*/  FADD R6, R19, R6 ;  /* 0x0000000613067221 */ /* 0x000fe20000000000 */
[--C-:B---3--:R-:W-:Y:S01]  /*06d0*/  FADD R13, R13, R8.reuse ;  /* 0x000000080d0d7221 */ /* 0x108fe20000000000 */
[----:B------:R-:W-:Y:S02]  /*06e0*/  FADD R8, R15, R8 ;  /* 0x000000080f087221 */ /* 0x000fe40000000000 */
[----:B------:R-:W-:Y:S02]  /*06f0*/  FMNMX R17, RZ, R17, !PT ;  /* 0x00000011ff117209 */ /* 0x000fe40007800000 */
[----:B------:R-:W-:Y:S02]  /*0700*/  FMNMX R7, RZ, R6, !PT ;  /* 0x00000006ff077209 */ /* 0x000fe40007800000 */
[----:B------:R-:W-:Y:S01]  /*0710*/  FMNMX R13, RZ, R13, !PT ;  /* 0x0000000dff0d7209 */ /* 0x000fe20007800000 */
[----:B------:R-:W-:Y:S01]  /*0720*/  STG.E [R2.64+0xc400], R17 ;  /* 0x00c4001102007986 */ /* 0x000fe2000c101904 */
[----:B------:R-:W-:-:S03]  /*0730*/  FMNMX R5, RZ, R8, !PT ;  /* 0x00000008ff057209 */ /* 0x000fc60007800000 */
[----:B------:R-:W-:Y:S04]  /*0740*/  STG.E [R2.64+0xc470], R7 ;  /* 0x00c4700702007986 */ /* 0x000fe8000c101904 */
[----:B------:R-:W-:Y:S04]  /*0750*/  STG.E [R2.64], R13 ;  /* 0x0000000d02007986 */ /* 0x000fe8000c101904 */
[----:B------:R-:W-:Y:S01]  /*0760*/  STG.E [R2.64+0x70], R5 ;  /* 0x0000700502007986 */ /* 0x000fe2000c101904 */
[----:B------:R-:W-:Y:S05]  /*0770*/  EXIT ;  /* 0x000000000000794d */ /* 0x000fea0003800000 */
.L_x_70:
        /* <DEDUP_REMOVED lines=16> */
.L_x_136:


//--------------------- .text.tvmgen_default_fused_nn_contrib_conv2d_winograd_without_weight_transform_add_nn_relu_1_kernel --------------------------
	.section	.text.tvmgen_default_fused_nn_contrib_conv2d_winograd_without_weight_transform_add_nn_relu_1_kernel,"ax",@progbits
	.sectioninfo	@"SHI_REGISTERS=36"
	.align	128
        .global         tvmgen_default_fused_nn_contrib_conv2d_winograd_without_weight_transform_add_nn_relu_1_kernel
        .type           tvmgen_default_fused_nn_contrib_conv2d_winograd_without_weight_transform_add_nn_relu_1_kernel,@function
        .size           tvmgen_default_fused_nn_contrib_conv2d_winograd_without_weight_transform_add_nn_relu_1_kernel,(.L_x_137 - tvmgen_default_fused_nn_contrib_conv2d_winograd_without_weight_transform_add_nn_relu_1_kernel)
        .other          tvmgen_default_fused_nn_contrib_conv2d_winograd_without_weight_transform_add_nn_relu_1_kernel,@"STO_CUDA_ENTRY STV_DEFAULT"
tvmgen_default_fused_nn_contrib_conv2d_winograd_without_weight_transform_add_nn_relu_1_kernel:
.text.tvmgen_default_fused_nn_contrib_conv2d_winograd_without_weight_transform_add_nn_relu_1_kernel:
[----:B------:R-:W-:Y:S02]  /*0000*/  MOV R1, c[0x0][0x28] ;  /* 0x00000a0000017a02 */ /* 0x000fe40000000f00 */
[----:B------:R-:W0:Y:S01]  /*0010*/  S2R R0, SR_TID.X ;  /* 0x0000000000007919 */ /* 0x000e220000002100 */
[----:B------:R-:W-:Y:S01]  /*0020*/  MOV R6, RZ ;  /* 0x000000ff00067202 */ /* 0x000fe20000000f00 */
[----:B------:R-:W-:Y:S01]  /*0030*/  CS2R R18, SRZ ;  /* 0x0000000000127805 */ /* 0x000fe2000001ff00 */
[----:B------:R-:W-:Y:S01]  /*0040*/  MOV R4, RZ ;  /* 0x000000ff00047202 */ /* 0x000fe20000000f00 */
[----:B------:R-:W1:Y:S01]  /*0050*/  S2R R3, SR_CTAID.X ;  /* 0x0000000000037919 */ /* 0x000e620000002500 */
[----:B------:R-:W-:Y:S01]  /*0060*/  CS2R R20, SRZ ;  /* 0x0000000000147805 */ /* 0x000fe2000001ff00 */
[----:B------:R-:W-:Y:S01]  /*0070*/  ULDC.64 UR4, c[0x0][0x118] ;  /* 0x0000460000047ab9 */ /* 0x000fe20000000a00 */
[----:B------:R-:W-:Y:S01]  /*0080*/  CS2R R14, SRZ ;  /* 0x00000000000e7805 */ /* 0x000fe2000001ff00 */
[----:B0-----:R-:W-:-:S04]  /*0090*/  SHF.R.S32.HI R8, RZ, 0x1, R0 ;  /* 0x00000001ff087819 */ /* 0x001fc80000011400 */
[C---:B-1----:R-:W-:Y:S02]  /*00a0*/  LEA R9, R3.reuse, R8, 0x6 ;  /* 0x0000000803097211 */ /* 0x042fe400078e30ff */
[----:B------:R-:W-:Y:S02]  /*00b0*/  LEA R7, R3, R0, 0x1 ;  /* 0x0000000003077211 */ /* 0x000fe400078e08ff */
[----:B------:R-:W-:Y:S01]  /*00c0*/  MOV R8, RZ ;  /* 0x000000ff00087202 */ /* 0x000fe20000000f00 */
[----:B------:R-:W-:-:S05]  /*00d0*/  IMAD.HI R2, R9, 0x5397829d, RZ ;  /* 0x5397829d09027827 */ /* 0x000fca00078e02ff */
[----:B------:R-:W-:-:S04]  /*00e0*/  SHF.R.U32.HI R5, RZ, 0x1f, R2 ;  /* 0x0000001fff057819 */ /* 0x000fc80000011602 */
[----:B------:R-:W-:Y:S01]  /*00f0*/  LEA.HI.SX32 R5, R2, R5, 0x1b ;  /* 0x0000000502057211 */ /* 0x000fe200078fdaff */
[----:B------:R-:W-:-:S04]  /*0100*/  IMAD.HI R2, R7, -0x6db6db6d, R6 ;  /* 0x9249249307027827 */ /* 0x000fc800078e0206 */
[--C-:B------:R-:W-:Y:S01]  /*0110*/  IMAD R5, R5, -0x62, R9.reuse ;  /* 0xffffff9e05057824 */ /* 0x100fe200078e0209 */
[----:B------:R-:W-:Y:S01]  /*0120*/  SHF.R.U32.HI R11, RZ, 0x1f, R2 ;  /* 0x0000001fff0b7819 */ /* 0x000fe20000011602 */
[----:B------:R-:W-:-:S03]  /*0130*/  IMAD.HI R9, R9, -0x6db6db6d, R8 ;  /* 0x9249249309097827 */ /* 0x000fc600078e0208 */
[----:B------:R-:W-:Y:S01]  /*0140*/  LEA.HI.SX32 R11, R2, R11, 0x1d ;  /* 0x0000000b020b7211 */ /* 0x000fe200078feaff */
[----:B------:R-:W-:Y:S01]  /*0150*/  IMAD.HI R4, R5, -0x6db6db6d, R4 ;  /* 0x9249249305047827 */ /* 0x000fe200078e0204 */
[----:B------:R-:W-:-:S03]  /*0160*/  SHF.R.U32.HI R2, RZ, 0x1f, R9 ;  /* 0x0000001fff027819 */ /* 0x000fc60000011609 */
[----:B------:R-:W-:Y:S01]  /*0170*/  IMAD R11, R11, -0xe, R7 ;  /* 0xfffffff20b0b7824 */ /* 0x000fe200078e0207 */
[----:B------:R-:W-:-:S04]  /*0180*/  SHF.R.U32.HI R5, RZ, 0x1f, R4 ;  /* 0x0000001fff057819 */ /* 0x000fc80000011604 */
[----:B------:R-:W-:Y:S02]  /*0190*/  LEA.HI.SX32 R5, R4, R5, 0x1e ;  /* 0x0000000504057211 */ /* 0x000fe400078ff2ff */
[----:B------:R-:W-:Y:S02]  /*01a0*/  SHF.L.U32 R11, R11, 0x1, RZ ;  /* 0x000000010b0b7819 */ /* 0x000fe400000006ff */
[----:B------:R-:W-:Y:S02]  /*01b0*/  SHF.L.U32 R8, R5, 0x1, RZ ;  /* 0x0000000105087819 */ /* 0x000fe400000006ff */
[C---:B------:R-:W-:Y:S02]  /*01c0*/  IADD3 R4, R11.reuse, 0x1, RZ ;  /* 0x000000010b047810 */ /* 0x040fe40007ffe0ff */
[C---:B------:R-:W-:Y:S02]  /*01d0*/  IADD3 R5, R11.reuse, -0x1, RZ ;  /* 0xffffffff0b057810 */ /* 0x040fe40007ffe0ff */
[----:B------:R-:W-:-:S02]  /*01e0*/  ISETP.GT.U32.AND P3, PT, R11, 0x1b, PT ;  /* 0x0000001b0b00780c */ /* 0x000fc40003f64070 */
[----:B------:R-:W-:Y:S02]  /*01f0*/  IADD3 R10, R8, -0x1, RZ ;  /* 0xffffffff080a7810 */ /* 0x000fe40007ffe0ff */
[----:B------:R-:W-:Y:S02]  /*0200*/  ISETP.GT.U32.AND P2, PT, R4, 0x1b, PT ;  /* 0x0000001b0400780c */ /* 0x000fe40003f44070 */
[----:B------:R-:W-:Y:S02]  /*0210*/  ISETP.GT.U32.AND P0, PT, R5, 0x1b, PT ;  /* 0x0000001b0500780c */ /* 0x000fe40003f04070 */
[----:B------:R-:W-:Y:S02]  /*0220*/  LEA.HI.SX32 R4, R9, R2, 0x1e ;  /* 0x0000000209047211 */ /* 0x000fe400078ff2ff */
[----:B------:R-:W-:Y:S02]  /*0230*/  ISETP.GT.U32.OR P5, PT, R10, 0x1b, P3 ;  /* 0x0000001b0a00780c */ /* 0x000fe40001fa4470 */
[----:B------:R-:W-:Y:S01]  /*0240*/  ISETP.GT.U32.OR P1, PT, R8, 0x1b, P0 ;  /* 0x0000001b0800780c */ /* 0x000fe20000724470 */
[----:B------:R-:W-:Y:S01]  /*0250*/  IMAD R5, R4, 0x38, R11 ;  /* 0x0000003804057824 */ /* 0x000fe200078e020b */
[----:B------:R-:W-:-:S02]  /*0260*/  MOV R2, 0x4 ;  /* 0x0000000400027802 */ /* 0x000fc40000000f00 */
[----:B------:R-:W-:Y:S02]  /*0270*/  ISETP.GT.U32.OR P6, PT, R8, 0x1b, P3 ;  /* 0x0000001b0800780c */ /* 0x000fe40001fc4470 */
[----:B------:R-:W-:Y:S01]  /*0280*/  IADD3 R11, R11, 0x2, RZ ;  /* 0x000000020b0b7810 */ /* 0x000fe20007ffe0ff */
[----:B------:R-:W-:Y:S01]  /*0290*/  IMAD.WIDE R4, R5, R2, c[0x0][0x168] ;  /* 0x00005a0005047625 */ /* 0x000fe200078e0202 */
[----:B------:R-:W-:Y:S02]  /*02a0*/  MOV R17, RZ ;  /* 0x000000ff00117202 */ /* 0x000fe40000000f00 */
[----:B------:R-:W-:Y:S02]  /*02b0*/  ISETP.GT.U32.OR P4, PT, R10, 0x1b, P2 ;  /* 0x0000001b0a00780c */ /* 0x000fe40001784470 */
[----:B------:R0:W2:Y:S01]  /*02c0*/  @!P5 LDG.E.CONSTANT R19, [R4.64+-0x70] ;  /* 0xffff90040413d981 */ /* 0x0000a2000c1e9900 */
[----:B------:R-:W-:-:S03]  /*02d0*/  ISETP.GT.U32.OR P5, PT, R8, 0x1b, P2 ;  /* 0x0000001b0800780c */ /* 0x000fc600017a4470 */
[----:B------:R-:W3:Y:S01]  /*02e0*/  @!P1 LDG.E.CONSTANT R20, [R4.64+-0x4] ;  /* 0xfffffc0404149981 */ /* 0x000ee2000c1e9900 */
[----:B------:R-:W-:-:S03]  /*02f0*/  ISETP.GT.U32.AND P1, PT, R11, 0x1b, PT ;  /* 0x0000001b0b00780c */ /* 0x000fc60003f24070 */
[----:B------:R-:W4:Y:S01]  /*0300*/  @!P6 LDG.E.CONSTANT R17, [R4.64] ;  /* 0x000000040411e981 */ /* 0x000f22000c1e9900 */
[C---:B------:R-:W-:Y:S02]  /*0310*/  ISETP.GT.U32.OR P6, PT, R8.reuse, 0x1b, P1 ;  /* 0x0000001b0800780c */ /* 0x040fe40000fc4470 */
[----:B------:R-:W-:Y:S01]  /*0320*/  IADD3 R9, R8, 0x1, RZ ;  /* 0x0000000108097810 */ /* 0x000fe20007ffe0ff */
[----:B------:R0:W5:Y:S01]  /*0330*/  @!P4 LDG.E.CONSTANT R15, [R4.64+-0x6c] ;  /* 0xffff9404040fc981 */ /* 0x000162000c1e9900 */
[----:B------:R-:W-:-:S03]  /*0340*/  ISETP.GT.U32.OR P4, PT, R10, 0x1b, P0 ;  /* 0x0000001b0a00780c */ /* 0x000fc60000784470 */
[----:B------:R-:W2:Y:S01]  /*0350*/  @!P5 LDG.E.CONSTANT R21, [R4.64+0x4] ;  /* 0x000004040415d981 */ /* 0x000ea2000c1e9900 */
[----:B------:R-:W-:-:S05]  /*0360*/  ISETP.GT.U32.OR P5, PT, R9, 0x1b, P0 ;  /* 0x0000001b0900780c */ /* 0x000fca00007a4470 */
[----:B------:R-:W0:Y:S01]  /*0370*/  @!P6 LDG.E.CONSTANT R18, [R4.64+0x8] ;  /* 0x000008040412e981 */ /* 0x000e22000c1e9900 */
[C---:B------:R-:W-:Y:S02]  /*0380*/  ISETP.GT.U32.OR P6, PT, R9.reuse, 0x1b, P3 ;  /* 0x0000001b0900780c */ /* 0x040fe40001fc4470 */
[----:B------:R-:W-:Y:S01]  /*0390*/  MOV R7, RZ ;  /* 0x000000ff00077202 */ /* 0x000fe20000000f00 */
[----:B------:R-:W5:Y:S04]  /*03a0*/  @!P4 LDG.E.CONSTANT R16, [R4.64+-0x74] ;  /* 0xffff8c040410c981 */ /* 0x000f68000c1e9900 */
[----:B------:R0:W5:Y:S01]  /*03b0*/  @!P5 LDG.E.CONSTANT R14, [R4.64+0x6c] ;  /* 0x00006c04040ed981 */ /* 0x000162000c1e9900 */
[----:B------:R-:W-:Y:S02]  /*03c0*/  ISETP.GT.U32.OR P5, PT, R9, 0x1b, P2 ;  /* 0x0000001b0900780c */ /* 0x000fe400017a4470 */
[----:B------:R-:W-:-:S03]  /*03d0*/  MOV R6, RZ ;  /* 0x000000ff00067202 */ /* 0x000fc60000000f00 */
[----:B------:R0:W5:Y:S01]  /*03e0*/  @!P6 LDG.E.CONSTANT R7, [R4.64+0x70] ;  /* 0x000070040407e981 */ /* 0x000162000c1e9900 */
[----:B------:R-:W-:Y:S02]  /*03f0*/  ISETP.GT.U32.OR P6, PT, R10, 0x1b, P1 ;  /* 0x0000001b0a00780c */ /* 0x000fe40000fc4470 */
[----:B------:R-:W-:-:S04]  /*0400*/  IADD3 R10, R8, 0x2, RZ ;  /* 0x00000002080a7810 */ /* 0x000fc80007ffe0ff */
[C---:B------:R-:W-:Y:S01]  /*0410*/  ISETP.GT.U32.OR P0, PT, R10.reuse, 0x1b, P0 ;  /* 0x0000001b0a00780c */ /* 0x040fe20000704470 */
[----:B------:R0:W5:Y:S01]  /*0420*/  @!P5 LDG.E.CONSTANT R6, [R4.64+0x74] ;  /* 0x000074040406d981 */ /* 0x000162000c1e9900 */
[C---:B------:R-:W-:Y:S02]  /*0430*/  ISETP.GT.U32.OR P3, PT, R10.reuse, 0x1b, P3 ;  /* 0x0000001b0a00780c */ /* 0x040fe40001f64470 */
[----:B------:R-:W-:Y:S02]  /*0440*/  ISETP.GT.U32.OR P5, PT, R9, 0x1b, P1 ;  /* 0x0000001b0900780c */ /* 0x000fe40000fa4470 */
[----:B------:R-:W-:Y:S02]  /*0450*/  MOV R9, RZ ;  /* 0x000000ff00097202 */ /* 0x000fe40000000f00 */
[C---:B------:R-:W-:Y:S02]  /*0460*/  ISETP.GT.U32.OR P2, PT, R10.reuse, 0x1b, P2 ;  /* 0x0000001b0a00780c */ /* 0x040fe40001744470 */
[----:B------:R-:W-:Y:S01]  /*0470*/  ISETP.GT.U32.OR P1, PT, R10, 0x1b, P1 ;  /* 0x0000001b0a00780c */ /* 0x000fe20000f24470 */
[----:B------:R-:W-:Y:S01]  /*0480*/  CS2R R12, SRZ ;  /* 0x00000000000c7805 */ /* 0x000fe2000001ff00 */
[----:B------:R0:W5:Y:S01]  /*0490*/  @!P6 LDG.E.CONSTANT R9, [R4.64+-0x68] ;  /* 0xffff98040409e981 */ /* 0x000162000c1e9900 */
[----:B------:R-:W-:Y:S01]  /*04a0*/  CS2R R10, SRZ ;  /* 0x00000000000a7805 */ /* 0x000fe2000001ff00 */
[----:B------:R-:W-:-:S03]  /*04b0*/  MOV R8, RZ ;  /* 0x000000ff00087202 */ /* 0x000fc60000000f00 */
[----:B------:R0:W5:Y:S04]  /*04c0*/  @!P0 LDG.E.CONSTANT R13, [R4.64+0xdc] ;  /* 0x0000dc04040d8981 */ /* 0x000168000c1e9900 */
[----:B------:R0:W5:Y:S04]  /*04d0*/  @!P3 LDG.E.CONSTANT R12, [R4.64+0xe0] ;  /* 0x0000e004040cb981 */ /* 0x000168000c1e9900 */
[----:B------:R0:W5:Y:S04]  /*04e0*/  @!P2 LDG.E.CONSTANT R11, [R4.64+0xe4] ;  /* 0x0000e404040ba981 */ /* 0x000168000c1e9900 */
[----:B------:R0:W5:Y:S04]  /*04f0*/  @!P5 LDG.E.CONSTANT R8, [R4.64+0x78] ;  /* 0x000078040408d981 */ /* 0x000168000c1e9900 */
[----:B------:R0:W5:Y:S01]  /*0500*/  @!P1 LDG.E.CONSTANT R10, [R4.64+0xe8] ;  /* 0x0000e804040a9981 */ /* 0x000162000c1e9900 */
[----:B------:R-:W-:-:S02]  /*0510*/  MOV R22, RZ ;  /* 0x000000ff00167202 */ /* 0x000fc40000000f00 */
[----:B------:R-:W-:-:S05]  /*0520*/  LEA R3, R3, R0, 0x7 ;  /* 0x0000000003037211 */ /* 0x000fca00078e38ff */
[----:B------:R-:W-:Y:S01]  /*0530*/  IMAD.WIDE R2, R3, R2, c[0x0][0x160] ;  /* 0x0000580003027625 */ /* 0x000fe200078e0202 */
[----:B---3--:R-:W-:Y:S01]  /*0540*/  FADD R0, RZ, -R20 ;  /* 0x80000014ff007221 */ /* 0x008fe20000000000 */
[----:B----4-:R-:W-:-:S04]  /*0550*/  FADD R24, RZ, -R17 ;  /* 0x80000011ff187221 */ /* 0x010fc80000000000 */
[----:B--2---:R-:W-:Y:S01]  /*0560*/  FADD R26, R24, R21 ;  /* 0x00000015181a7221 */ /* 0x004fe20000000000 */
[----:B-----5:R-:W-:Y:S01]  /*0570*/  @!P4 FADD R22, RZ, R16 ;  /* 0x00000010ff16c221 */ /* 0x020fe20000000000 */
[----:B------:R-:W-:Y:S01]  /*0580*/  FADD R16, RZ, R20 ;  /* 0x00000014ff107221 */ /* 0x000fe20000000000 */
[----:B------:R-:W-:Y:S01]  /*0590*/  FADD R20, RZ, R17 ;  /* 0x00000011ff147221 */ /* 0x000fe20000000000 */
[--C-:B------:R-:W-:Y:S01]  /*05a0*/  FADD R17, R0, R21.reuse ;  /* 0x0000001500117221 */ /* 0x100fe20000000000 */
[--C-:B------:R-:W-:Y:S01]  /*05b0*/  FADD R0, R24, -R21.reuse ;  /* 0x8000001518007221 */ /* 0x100fe20000000000 */
[--C-:B------:R-:W-:Y:S01]  /*05c0*/  FADD R23, R16, -R21.reuse ;  /* 0x8000001510177221 */ /* 0x100fe20000000000 */
[C-C-:B0-----:R-:W-:Y:S01]  /*05d0*/  FADD R4, R20.reuse, -R18.reuse ;  /* 0x8000001214047221 */ /* 0x141fe20000000000 */
[C-C-:B------:R-:W-:Y:S01]  /*05e0*/  FADD R16, R20.reuse, -R21.reuse ;  /* 0x8000001514107221 */ /* 0x140fe20000000000 */
[----:B------:R-:W-:Y:S01]  /*05f0*/  FADD R28, R20, R21 ;  /* 0x00000015141c7221 */ /* 0x000fe20000000000 */
[----:B------:R-:W-:Y:S01]  /*0600*/  FADD R18, R24, R18 ;  /* 0x0000001218127221 */ /* 0x000fe20000000000 */
[--C-:B------:R-:W-:Y:S01]  /*0610*/  FADD R24, RZ, R19.reuse ;  /* 0x00000013ff187221 */ /* 0x100fe20000000000 */
[----:B------:R-:W-:Y:S01]  /*0620*/  FADD R20, RZ, -R19 ;  /* 0x80000013ff147221 */ /* 0x000fe20000000000 */
[----:B------:R-:W-:-:S02]  /*0630*/  FADD R5, -R15, R22 ;  /* 0x000000160f057221 */ /* 0x000fc40000000100 */
[--C-:B------:R-:W-:Y:S01]  /*0640*/  FADD R24, R24, R15.reuse ;  /* 0x0000000f18187221 */ /* 0x100fe20000000000 */
[----:B------:R-:W-:Y:S01]  /*0650*/  FADD R22, R20, R15 ;  /* 0x0000000f14167221 */ /* 0x000fe20000000000 */
[--C-:B------:R-:W-:Y:S01]  /*0660*/  FADD R27, R23, R14.reuse ;  /* 0x0000000e171b7221 */ /* 0x100fe20000000000 */
[--C-:B------:R-:W-:Y:S01]  /*0670*/  FADD R5, R5, -R14.reuse ;  /* 0x8000000e05057221 */ /* 0x100fe20000000000 */
[----:B------:R-:W-:Y:S01]  /*0680*/  FADD R21, R17, R14 ;  /* 0x0000000e11157221 */ /* 0x000fe20000000000 */
[--C-:B------:R-:W-:Y:S01]  /*0690*/  FADD R29, R26, -R7.reuse ;  /* 0x800000071a1d7221 */ /* 0x100fe20000000000 */
[--C-:B------:R-:W-:Y:S01]  /*06a0*/  FADD R31, R28, R7.reuse ;  /* 0x000000071c1f7221 */ /* 0x100fe20000000000 */
[--C-:B------:R-:W-:Y:S01]  /*06b0*/  FADD R23, R16, -R7.reuse ;  /* 0x8000000710177221 */ /* 0x100fe20000000000 */
[--C-:B------:R-:W-:Y:S01]  /*06c0*/  FADD R25, R0, R7.reuse ;  /* 0x0000000700197221 */ /* 0x100fe20000000000 */
[--C-:B------:R-:W-:Y:S01]  /*06d0*/  FADD R15, R22, R7.reuse ;  /* 0x00000007160f7221 */ /* 0x100fe20000000000 */
[----:B------:R-:W-:Y:S01]  /*06e0*/  FADD R19, R24, -R7 ;  /* 0x8000000718137221 */ /* 0x000fe20000000000 */
[--C-:B------:R-:W-:Y:S01]  /*06f0*/  FADD R5, R5, R6.reuse ;  /* 0x0000000605057221 */ /* 0x100fe20000000000 */
[--C-:B------:R-:W-:Y:S01]  /*0700*/  FADD R21, R21, -R6.reuse ;  /* 0x8000000615157221 */ /* 0x100fe20000000000 */
[--C-:B------:R-:W-:Y:S01]  /*0710*/  FADD R27, R27, -R6.reuse ;  /* 0x800000061b1b7221 */ /* 0x100fe20000000000 */
[----:B------:R-:W-:Y:S01]  /*0720*/  FADD R20, R20, R9 ;  /* 0x0000000914147221 */ /* 0x000fe20000000000 */
[--C-:B------:R-:W-:Y:S01]  /*0730*/  FADD R23, R23, R6.reuse ;  /* 0x0000000617177221 */ /* 0x100fe20000000000 */
[--C-:B------:R-:W-:Y:S01]  /*0740*/  FADD R25, R25, R6.reuse ;  /* 0x0000000619197221 */ /* 0x100fe20000000000 */
[--C-:B------:R-:W-:Y:S01]  /*0750*/  FADD R29, R29, R6.reuse ;  /* 0x000000061d1d7221 */ /* 0x100fe20000000000 */
[--C-:B------:R-:W-:Y:S01]  /*0760*/  FADD R31, R31, R6.reuse ;  /* 0x000000061f1f7221 */ /* 0x100fe20000000000 */
[--C-:B------:R-:W-:Y:S01]  /*0770*/  FADD R15, R15, -R6.reuse ;  /* 0x800000060f0f7221 */ /* 0x100fe20000000000 */
[----:B------:R-:W-:Y:S01]  /*0780*/  FADD R19, R19, -R6 ;  /* 0x8000000613137221 */ /* 0x000fe20000000000 */
[--C-:B------:R-:W-:Y:S01]  /*0790*/  FADD R9, R4, -R7.reuse ;  /* 0x8000000704097221 */ /* 0x100fe20000000000 */
[----:B------:R-:W-:Y:S01]  /*07a0*/  FADD R33, R18, -R7 ;  /* 0x8000000712217221 */ /* 0x000fe20000000000 */
[----:B------:R-:W-:Y:S01]  /*07b0*/  FADD R6, R17, R13 ;  /* 0x0000000d11067221 */ /* 0x000fe20000000000 */
[--C-:B------:R-:W-:Y:S01]  /*07c0*/  FADD R16, R16, -R12.reuse ;  /* 0x8000000c10107221 */ /* 0x100fe20000000000 */
[----:B------:R-:W-:Y:S01]  /*07d0*/  FADD R7, R20, R7 ;  /* 0x0000000714077221 */ /* 0x000fe20000000000 */
[--C-:B------:R-:W-:Y:S01]  /*07e0*/  FADD R0, R0, R12.reuse ;  /* 0x0000000c00007221 */ /* 0x100fe20000000000 */
[----:B------:R-:W-:Y:S01]  /*07f0*/  FADD R17, R4, -R12 ;  /* 0x8000000c04117221 */ /* 0x000fe20000000000 */
[----:B------:R0:W-:Y:S01]  /*0800*/  STG.E [R2.64], R5 ;  /* 0x0000000502007986 */ /* 0x0001e2000c101904 */
[--C-:B------:R-:W-:Y:S01]  /*0810*/  FADD R13, R16, R11.reuse ;  /* 0x0000000b100d7221 */ /* 0x100fe20000000000 */
[--C-:B------:R-:W-:Y:S01]  /*0820*/  FADD R9, R9, R8.reuse ;  /* 0x0000000809097221 */ /* 0x100fe20000000000 */
[--C-:B------:R-:W-:Y:S01]  /*0830*/  FADD R33, R33, R8.reuse ;  /* 0x0000000821217221 */ /* 0x100fe20000000000 */
[----:B------:R-:W-:Y:S01]  /*0840*/  FADD R7, R7, -R8 ;  /* 0x8000000807077221 */ /* 0x000fe20000000000 */
[----:B------:R-:W-:Y:S01]  /*0850*/  FADD R17, R17, R10 ;  /* 0x0000000a11117221 */ /* 0x000fe20000000000 */
[--C-:B0-----:R-:W-:Y:S01]  /*0860*/  FADD R5, R6, -R11.reuse ;  /* 0x8000000b06057221 */ /* 0x101fe20000000000 */
        /* <DEDUP_REMOVED lines=17> */
.L_x_71:
        /* <DEDUP_REMOVED lines=16> */
.L_x_137:


//--------------------- .text.tvmgen_default_fused_nn_contrib_conv2d_winograd_without_weight_transform_add_nn_relu_1_kernel_1 --------------------------
	.section	.text.tvmgen_default_fused_nn_contrib_conv2d_winograd_without_weight_transform_add_nn_relu_1_kernel_1,"ax",@progbits
	.sectionflags	@"SHF_BARRIERS=1"
	.sectioninfo	@"SHI_REGISTERS=51"
	.align	128
        .global         tvmgen_default_fused_nn_contrib_conv2d_winograd_without_weight_transform_add_nn_relu_1_kernel_1
        .type           tvmgen_default_fused_nn_contrib_conv2d_winograd_without_weight_transform_add_nn_relu_1_kernel_1,@function
        .size           tvmgen_default_fused_nn_contrib_conv2d_winograd_without_weight_transform_add_nn_relu_1_kernel_1,(.L_x_138 - tvmgen_default_fused_nn_contrib_conv2d_winograd_without_weight_transform_add_nn_relu_1_kernel_1)
        .other          tvmgen_default_fused_nn_contrib_conv2d_winograd_without_weight_transform_add_nn_relu_1_kernel_1,@"STO_CUDA_ENTRY STV_DEFAULT"
tvmgen_default_fused_nn_contrib_conv2d_winograd_without_weight_transform_add_nn_relu_1_kernel_1:
.text.tvmgen_default_fused_nn_contrib_conv2d_winograd_without_weight_transform_add_nn_relu_1_kernel_1:
[----:B------:R-:W-:Y:S02]  /*0000*/  MOV R1, c[0x0][0x28] ;  /* 0x00000a0000017a02 */ /* 0x000fe40000000f00 */
[----:B------:R-:W0:Y:S01]  /*0010*/  S2R R0, SR_CTAID.Z ;  /* 0x0000000000007919 */ /* 0x000e220000002700 */
[----:B------:R-:W-:Y:S01]  /*0020*/  MOV R28, RZ ;  /* 0x000000ff001c7202 */ /* 0x000fe20000000f00 */
[----:B------:R-:W-:Y:S01]  /*0030*/  CS2R R40, SRZ ;  /* 0x0000000000287805 */ /* 0x000fe2000001ff00 */
[----:B------:R-:W-:Y:S01]  /*0040*/  MOV R5, RZ ;  /* 0x000000ff00057202 */ /* 0x000fe20000000f00 */
[----:B------:R-:W1:Y:S01]  /*0050*/  S2R R2, SR_TID.Y ;  /* 0x0000000000027919 */ /* 0x000e620000002200 */
[----:B------:R-:W-:Y:S01]  /*0060*/  MOV R20, RZ ;  /* 0x000000ff00147202 */ /* 0x000fe20000000f00 */
[----:B------:R-:W-:Y:S01]  /*0070*/  CS2R R38, SRZ ;  /* 0x0000000000267805 */ /* 0x000fe2000001ff00 */
[----:B------:R-:W-:Y:S01]  /*0080*/  MOV R35, RZ ;  /* 0x000000ff00237202 */ /* 0x000fe20000000f00 */
[----:B------:R-:W2:Y:S01]  /*0090*/  S2R R3, SR_TID.X ;  /* 0x0000000000037919 */ /* 0x000ea20000002100 */
[----:B------:R-:W-:Y:S01]  /*00a0*/  CS2R R36, SRZ ;  /* 0x0000000000247805 */ /* 0x000fe2000001ff00 */
[----:B------:R-:W-:Y:S01]  /*00b0*/  CS2R R30, SRZ ;  /* 0x00000000001e7805 */ /* 0x000fe2000001ff00 */
[----:B------:R-:W-:Y:S01]  /*00c0*/  MOV R25, RZ ;  /* 0x000000ff00197202 */ /* 0x000fe20000000f00 */
[----:B------:R-:W-:Y:S01]  /*00d0*/  ULDC.64 UR4, c[0x0][0x118] ;  /* 0x0000460000047ab9 */ /* 0x000fe20000000a00 */
[----:B------:R-:W-:-:S02]  /*00e0*/  MOV R26, RZ ;  /* 0x000000ff001a7202 */ /* 0x000fc40000000f00 */
[----:B------:R-:W-:Y:S02]  /*00f0*/  MOV R22, RZ ;  /* 0x000000ff00167202 */ /* 0x000fe40000000f00 */
[----:B------:R-:W-:Y:S02]  /*0100*/  MOV R14, RZ ;  /* 0x000000ff000e7202 */ /* 0x000fe40000000f00 */
[----:B------:R-:W-:Y:S02]  /*0110*/  MOV R12, RZ ;  /* 0x000000ff000c7202 */ /* 0x000fe40000000f00 */
.L_x_73:
[----:B------:R-:W3:Y:S01]  /*0120*/  S2R R7, SR_CTAID.Y ;  /* 0x0000000000077919 */ /* 0x000ee20000002600 */
[--C-:B-12---:R-:W-:Y:S01]  /*0130*/  IMAD R13, R2, 0x31, R3.reuse ;  /* 0x00000031020d7824 */ /* 0x106fe200078e0203 */
[C---:B0-----:R-:W-:Y:S02]  /*0140*/  LEA R9, R0.reuse, R5, 0x3 ;  /* 0x0000000500097211 */ /* 0x041fe400078e18ff */
[----:B------:R-:W-:Y:S01]  /*0150*/  MOV R4, 0x4 ;  /* 0x0000000400047802 */ /* 0x000fe20000000f00 */
[----:B------:R-:W-:Y:S01]  /*0160*/  IMAD R17, R0, 0x6200, R3 ;  /* 0x0000620000117824 */ /* 0x000fe200078e0203 */
[----:B------:R-:W-:Y:S01]  /*0170*/  SHF.L.U32 R15, R13, 0x2, RZ ;  /* 0x000000020d0f7819 */ /* 0x000fe200000006ff */
[----:B------:R-:W-:Y:S01]  /*0180*/  BAR.SYNC.DEFER_BLOCKING 0x0 ;  /* 0x0000000000007b1d */ /* 0x000fe20000010000 */
[----:B------:R-:W-:-:S02]  /*0190*/  SHF.L.U32 R9, R9, 0xb, RZ ;  /* 0x0000000b09097819 */ /* 0x000fc400000006ff */
[----:B------:R-:W-:Y:S02]  /*01a0*/  LOP3.LUT R8, R15, 0xffffff80, RZ, 0xc0, !PT ;  /* 0xffffff800f087812 */ /* 0x000fe400078ec0ff */
[----:B---3--:R-:W-:-:S04]  /*01b0*/  SHF.L.U32 R16, R7, 0x5, RZ ;  /* 0x0000000507107819 */ /* 0x008fc800000006ff */
[----:B------:R-:W-:-:S04]  /*01c0*/  LOP3.LUT R6, R16, 0xffffffe0, R13, 0xe2, !PT ;  /* 0xffffffe010067812 */ /* 0x000fc800078ee20d */
[----:B------:R-:W-:Y:S02]  /*01d0*/  IADD3 R11, R9, R6, R8 ;  /* 0x00000006090b7210 */ /* 0x000fe40007ffe008 */
[----:B------:R-:W0:Y:S01]  /*01e0*/  S2R R8, SR_CTAID.X ;  /* 0x0000000000087919 */ /* 0x000e220000002500 */
[C---:B------:R-:W-:Y:S02]  /*01f0*/  ISETP.GT.AND P0, PT, R13.reuse, 0x77, PT ;  /* 0x000000770d00780c */ /* 0x040fe40003f04270 */
[----:B------:R-:W-:Y:S01]  /*0200*/  IADD3 R18, R13, 0x4, RZ ;  /* 0x000000040d127810 */ /* 0x000fe20007ffe0ff */
[----:B------:R-:W-:Y:S01]  /*0210*/  IMAD.WIDE R10, R11, R4, c[0x0][0x170] ;  /* 0x00005c000b0a7625 */ /* 0x000fe200078e0204 */
[----:B------:R-:W-:Y:S02]  /*0220*/  ISETP.GT.OR P0, PT, R2, 0x2, P0 ;  /* 0x000000020200780c */ /* 0x000fe40000704670 */
[----:B------:R-:W-:Y:S02]  /*0230*/  SHF.L.U32 R19, R7, 0x5, RZ ;  /* 0x0000000507137819 */ /* 0x000fe400000006ff */
[----:B------:R-:W-:Y:S01]  /*0240*/  SHF.R.S32.HI R24, RZ, 0x1, R2 ;  /* 0x00000001ff187819 */ /* 0x000fe20000011402 */
[----:B------:R1:W2:Y:S01]  /*0250*/  LDG.E.CONSTANT R6, [R10.64] ;  /* 0x000000040a067981 */ /* 0x0002a2000c1e9900 */
[----:B------:R-:W-:-:S02]  /*0260*/  LOP3.LUT R18, R19, 0xffffffe0, R18, 0xe2, !PT ;  /* 0xffffffe013127812 */ /* 0x000fc400078ee212 */
[----:B-1----:R-:W-:-:S05]  /*0270*/  IADD3 R10, R15, 0x310, RZ ;  /* 0x000003100f0a7810 */ /* 0x002fca0007ffe0ff */
[----:B------:R-:W-:Y:S01]  /*0280*/  @!P0 IADD3 R15, R15, 0x620, RZ ;  /* 0x000006200f0f8810 */ /* 0x000fe20007ffe0ff */
[----:B0-----:R-:W-:Y:S01]  /*0290*/  IMAD R19, R8, 0x62, R17 ;  /* 0x0000006208137824 */ /* 0x001fe200078e0211 */
[----:B------:R-:W-:Y:S02]  /*02a0*/  @!P0 IADD3 R17, R13, 0x8, RZ ;  /* 0x000000080d118810 */ /* 0x000fe40007ffe0ff */
[----:B------:R-:W-:Y:S01]  /*02b0*/  LOP3.LUT R10, R10, 0xffffff80, RZ, 0xc0, !PT ;  /* 0xffffff800a0a7812 */ /* 0x000fe200078ec0ff */
[----:B------:R-:W-:Y:S01]  /*02c0*/  IMAD R19, R24, 0xc4, R19 ;  /* 0x000000c418137824 */ /* 0x000fe200078e0213 */
[----:B------:R-:W-:Y:S02]  /*02d0*/  LOP3.LUT R24, R2, 0x1, RZ, 0xc0, !PT ;  /* 0x0000000102187812 */ /* 0x000fe400078ec0ff */
[----:B------:R-:W-:Y:S02]  /*02e0*/  @!P0 LOP3.LUT R16, R16, 0xffffffe0, R17, 0xe2, !PT ;  /* 0xffffffe010108812 */ /* 0x000fe400078ee211 */
[----:B------:R-:W-:Y:S01]  /*02f0*/  @!P0 LOP3.LUT R15, R15, 0xffffff80, RZ, 0xc0, !PT ;  /* 0xffffff800f0f8812 */ /* 0x000fe200078ec0ff */
[----:B------:R-:W-:Y:S01]  /*0300*/  IMAD R24, R24, 0x31, R19 ;  /* 0x0000003118187824 */ /* 0x000fe200078e0213 */
[----:B------:R-:W-:-:S02]  /*0310*/  IADD3 R19, R9, R18, R10 ;  /* 0x0000001209137210 */ /* 0x000fc40007ffe00a */
[----:B------:R-:W-:Y:S01]  /*0320*/  @!P0 IADD3 R15, R9, R16, R15 ;  /* 0x00000010090f8210 */ /* 0x000fe20007ffe00f */
[----:B------:R-:W-:Y:S02]  /*0330*/  IMAD R11, R5, 0xc40, R24 ;  /* 0x00000c40050b7824 */ /* 0x000fe400078e0218 */
[----:B------:R-:W-:-:S04]  /*0340*/  IMAD.WIDE R18, R19, R4, c[0x0][0x170] ;  /* 0x00005c0013127625 */ /* 0x000fc800078e0204 */
[-C--:B------:R-:W-:Y:S02]  /*0350*/  @!P0 IMAD.WIDE R16, R15, R4.reuse, c[0x0][0x170] ;  /* 0x00005c000f108625 */ /* 0x080fe400078e0204 */
[----:B------:R-:W3:Y:S02]  /*0360*/  LDG.E.CONSTANT R18, [R18.64] ;  /* 0x0000000412127981 */ /* 0x000ee4000c1e9900 */
[----:B------:R-:W-:Y:S02]  /*0370*/  IMAD.WIDE R10, R11, R4, c[0x0][0x168] ;  /* 0x00005a000b0a7625 */ /* 0x000fe400078e0204 */
[----:B------:R-:W4:Y:S04]  /*0380*/  @!P0 LDG.E.CONSTANT R16, [R16.64] ;  /* 0x0000000410108981 */ /* 0x000f28000c1e9900 */
        /* <DEDUP_REMOVED lines=8> */
[----:B------:R-:W-:-:S03]  /*0410*/  LEA R9, R2, 0x80, 0x3 ;  /* 0x0000008002097811 */ /* 0x000fc600078e18ff */
[----:B--2---:R0:W-:Y:S02]  /*0420*/  STS [R13.X4], R6 ;  /* 0x000000060d007388 */ /* 0x0041e40000004800 */
[----:B0-----:R-:W-:-:S04]  /*0430*/  LEA R6, R3, 0x800, 0x2 ;  /* 0x0000080003067811 */ /* 0x001fc800078e10ff */
[----:B------:R-:W-:Y:S01]  /*0440*/  IADD3 R6, R6, 0x188, RZ ;  /* 0x0000018806067810 */ /* 0x000fe20007ffe0ff */
[----:B---3--:R-:W-:Y:S04]  /*0450*/  STS [R13.X4+0x310], R18 ;  /* 0x000310120d007388 */ /* 0x008fe80000004800 */
[----:B----4-:R-:W-:Y:S04]  /*0460*/  @!P0 STS [R13.X4+0x620], R16 ;  /* 0x000620100d008388 */ /* 0x010fe80000004800 */
[----:B-----5:R0:W-:Y:S04]  /*0470*/  STS [R13.X4+0x800], R4 ;  /* 0x000800040d007388 */ /* 0x0201e80000004800 */
[----:B------:R1:W-:Y:S04]  /*0480*/  STS [R13.X4+0xb10], R24 ;  /* 0x000b10180d007388 */ /* 0x0003e80000004800 */
[----:B------:R1:W-:Y:S04]  /*0490*/  STS [R13.X4+0xe20], R32 ;  /* 0x000e20200d007388 */ /* 0x0003e80000004800 */
[----:B------:R1:W-:Y:S04]  /*04a0*/  STS [R13.X4+0x1130], R34 ;  /* 0x001130220d007388 */ /* 0x0003e80000004800 */
[----:B------:R1:W-:Y:S04]  /*04b0*/  STS [R13.X4+0x1440], R42 ;  /* 0x0014402a0d007388 */ /* 0x0003e80000004800 */
[----:B------:R1:W-:Y:S04]  /*04c0*/  STS [R13.X4+0x1750], R44 ;  /* 0x0017502c0d007388 */ /* 0x0003e80000004800 */
[----:B------:R1:W-:Y:S04]  /*04d0*/  STS [R13.X4+0x1a60], R46 ;  /* 0x001a602e0d007388 */ /* 0x0003e80000004800 */
[----:B------:R1:W-:Y:S01]  /*04e0*/  STS [R13.X4+0x1d70], R48 ;  /* 0x001d70300d007388 */ /* 0x0003e20000004800 */
[----:B0-----:R-:W-:-:S03]  /*04f0*/  MOV R4, 0x80 ;  /* 0x0000008000047802 */ /* 0x001fc60000000f00 */
[----:B------:R-:W-:Y:S06]  /*0500*/  BAR.SYNC.DEFER_BLOCKING 0x0 ;  /* 0x0000000000007b1d */ /* 0x000fec0000010000 */
.L_x_72:
[----:B------:R-:W-:Y:S01]  /*0510*/  LDS R29, [R6+-0x188] ;  /* 0xfffe7800061d7984 */ /* 0x000fe20000000800 */
[----:B------:R-:W-:-:S03]  /*0520*/  IADD3 R4, R4, 0x400, RZ ;  /* 0x0000040004047810 */ /* 0x000fc60007ffe0ff */
[----:B------:R-:W0:Y:S01]  /*0530*/  LDS.64 R16, [R9+-0x80] ;  /* 0xffff800009107984 */ /* 0x000e220000000a00 */
[----:B------:R-:W-:-:S03]  /*0540*/  ISETP.NE.AND P0, PT, R4, 0x880, PT ;  /* 0x000008800400780c */ /* 0x000fc60003f05270 */
[----:B------:R-:W2:Y:S04]  /*0550*/  LDS R15, [R6+-0xc4] ;  /* 0xffff3c00060f7984 */ /* 0x000ea80000000800 */
[----:B------:R-:W3:Y:S04]  /*0560*/  LDS.64 R10, [R9+-0x60] ;  /* 0xffffa000090a7984 */ /* 0x000ee80000000a00 */
[----:B-1----:R-:W1:Y:S01]  /*0570*/  LDS.64 R32, [R9+-0x40] ;  /* 0xffffc00009207984 */ /* 0x002e620000000a00 */
[C---:B0-----:R-:W-:Y:S01]  /*0580*/  FFMA R34, R29.reuse, R17, R20 ;  /* 0x000000111d227223 */ /* 0x041fe20000000014 */
[----:B------:R-:W-:-:S02]  /*0590*/  FFMA R13, R29, R16, R28 ;  /* 0x000000101d0d7223 */ /* 0x000fc4000000001c */
[----:B------:R-:W0:Y:S01]  /*05a0*/  LDS.64 R20, [R9+-0x20] ;  /* 0xffffe00009147984 */ /* 0x000e220000000a00 */
[----:B--2---:R-:W-:Y:S01]  /*05b0*/  FFMA R23, R16, R15, R35 ;  /* 0x0000000f10177223 */ /* 0x004fe20000000023 */
[----:B------:R-:W-:Y:S02]  /*05c0*/  FFMA R18, R15, R17, R40 ;  /* 0x000000110f127223 */ /* 0x000fe40000000028 */
[----:B------:R-:W-:Y:S01]  /*05d0*/  LDS.64 R16, [R9] ;  /* 0x0000000009107984 */ /* 0x000fe20000000a00 */
[C---:B---3--:R-:W-:Y:S01]  /*05e0*/  FFMA R27, R29.reuse, R10, R38 ;  /* 0x0000000a1d1b7223 */ /* 0x048fe20000000026 */
[-C--:B------:R-:W-:Y:S01]  /*05f0*/  FFMA R28, R29, R11.reuse, R36 ;  /* 0x0000000b1d1c7223 */ /* 0x080fe20000000024 */
[----:B------:R-:W-:Y:S01]  /*0600*/  FFMA R24, R15, R11, R30 ;  /* 0x0000000b0f187223 */ /* 0x000fe2000000001e */
[----:B------:R-:W-:Y:S01]  /*0610*/  FFMA R19, R10, R15, R41 ;  /* 0x0000000f0a137223 */ /* 0x000fe20000000029 */
[C---:B-1----:R-:W-:Y:S01]  /*0620*/  FFMA R35, R29.reuse, R32, R25 ;  /* 0x000000201d237223 */ /* 0x042fe20000000019 */
[----:B------:R-:W-:Y:S01]  /*0630*/  FFMA R26, R29, R33, R26 ;  /* 0x000000211d1a7223 */ /* 0x000fe2000000001a */
[----:B------:R-:W-:Y:S01]  /*0640*/  FFMA R25, R32, R15, R39 ;  /* 0x0000000f20197223 */ /* 0x000fe20000000027 */
[----:B------:R-:W1:Y:S01]  /*0650*/  LDS R30, [R6] ;  /* 0x00000000061e7984 */ /* 0x000e620000000800 */
[----:B------:R-:W-:-:S03]  /*0660*/  FFMA R33, R15, R33, R22 ;  /* 0x000000210f217223 */ /* 0x000fc60000000016 */
[----:B------:R-:W2:Y:S04]  /*0670*/  LDS R32, [R6+0xc4] ;  /* 0x0000c40006207984 */ /* 0x000ea80000000800 */
[----:B------:R-:W3:Y:S01]  /*0680*/  LDS.64 R10, [R9+0x40] ;  /* 0x00004000090a7984 */ /* 0x000ee20000000a00 */
[C---:B0-----:R-:W-:Y:S01]  /*0690*/  FFMA R31, R29.reuse, R20, R31 ;  /* 0x000000141d1f7223 */ /* 0x041fe2000000001f */
[----:B------:R-:W-:Y:S01]  /*06a0*/  FFMA R29, R29, R21, R14 ;  /* 0x000000151d1d7223 */ /* 0x000fe2000000000e */
[----:B------:R-:W-:Y:S01]  /*06b0*/  FFMA R37, R20, R15, R37 ;  /* 0x0000000f14257223 */ /* 0x000fe20000000025 */
[----:B------:R-:W-:Y:S02]  /*06c0*/  FFMA R21, R15, R21, R12 ;  /* 0x000000150f157223 */ /* 0x000fe4000000000c */
[----:B------:R-:W0:Y:S01]  /*06d0*/  LDS.64 R14, [R9+0x20] ;  /* 0x00002000090e7984 */ /* 0x000e220000000a00 */
[C---:B-1----:R-:W-:Y:S01]  /*06e0*/  FFMA R22, R30.reuse, R16, R13 ;  /* 0x000000101e167223 */ /* 0x042fe2000000000d */
[----:B------:R-:W-:-:S02]  /*06f0*/  FFMA R34, R30, R17, R34 ;  /* 0x000000111e227223 */ /* 0x000fc40000000022 */
[----:B------:R-:W1:Y:S01]  /*0700*/  LDS.64 R12, [R9+0x60] ;  /* 0x00006000090c7984 */ /* 0x000e620000000a00 */
[----:B--2---:R-:W-:Y:S01]  /*0710*/  FFMA R23, R16, R32, R23 ;  /* 0x0000002010177223 */ /* 0x004fe20000000017 */
[----:B------:R-:W-:Y:S01]  /*0720*/  FFMA R18, R32, R17, R18 ;  /* 0x0000001120127223 */ /* 0x000fe20000000012 */
[----:B---3--:R-:W-:Y:S01]  /*0730*/  FFMA R17, R30, R10, R35 ;  /* 0x0000000a1e117223 */ /* 0x008fe20000000023 */
[----:B------:R-:W-:Y:S01]  /*0740*/  FFMA R25, R10, R32, R25 ;  /* 0x000000200a197223 */ /* 0x000fe20000000019 */
[C---:B------:R-:W-:Y:S01]  /*0750*/  FFMA R26, R30.reuse, R11, R26 ;  /* 0x0000000b1e1a7223 */ /* 0x040fe2000000001a */
[----:B------:R-:W-:Y:S01]  /*0760*/  LDS R35, [R6+0x24c] ;  /* 0x00024c0006237984 */ /* 0x000fe20000000800 */
[CC--:B0-----:R-:W-:Y:S01]  /*0770*/  FFMA R16, R30.reuse, R15.reuse, R28 ;  /* 0x0000000f1e107223 */ /* 0x0c1fe2000000001c */
[----:B------:R-:W-:Y:S01]  /*0780*/  FFMA R27, R30, R14, R27 ;  /* 0x0000000e1e1b7223 */ /* 0x000fe2000000001b */
[-C--:B------:R-:W-:Y:S01]  /*0790*/  FFMA R19, R14, R32.reuse, R19 ;  /* 0x000000200e137223 */ /* 0x080fe20000000013 */
[C---:B------:R-:W-:Y:S01]  /*07a0*/  FFMA R24, R32.reuse, R15, R24 ;  /* 0x0000000f20187223 */ /* 0x040fe20000000018 */
[----:B------:R-:W-:Y:S01]  /*07b0*/  FFMA R28, R32, R11, R33 ;  /* 0x0000000b201c7223 */ /* 0x000fe20000000021 */
[----:B------:R-:W0:Y:S04]  /*07c0*/  LDS.64 R14, [R9+0xa0] ;  /* 0x0000a000090e7984 */ /* 0x000e280000000a00 */
[----:B------:R-:W2:Y:S01]  /*07d0*/  LDS.64 R10, [R9+0x80] ;  /* 0x00008000090a7984 */ /* 0x000ea20000000a00 */
[----:B-1----:R-:W-:Y:S01]  /*07e0*/  FFMA R37, R12, R32, R37 ;  /* 0x000000200c257223 */ /* 0x002fe20000000025 */
[----:B------:R-:W-:Y:S01]  /*07f0*/  FFMA R31, R30, R12, R31 ;  /* 0x0000000c1e1f7223 */ /* 0x000fe2000000001f */
[-C--:B------:R-:W-:Y:S01]  /*0800*/  FFMA R32, R32, R13.reuse, R21 ;  /* 0x0000000d20207223 */ /* 0x080fe20000000015 */
[----:B------:R-:W1:Y:S01]  /*0810*/  LDS R33, [R6+0x188] ;  /* 0x0001880006217984 */ /* 0x000e620000000800 */
[----:B------:R-:W-:-:S03]  /*0820*/  FFMA R30, R30, R13, R29 ;  /* 0x0000000d1e1e7223 */ /* 0x000fc6000000001d */
[----:B------:R-:W3:Y:S04]  /*0830*/  LDS.64 R20, [R9+0xc0] ;  /* 0x0000c00009147984 */ /* 0x000ee80000000a00 */
[----:B------:R-:W-:Y:S01]  /*0840*/  LDS R29, [R6+0x3d4] ;  /* 0x0003d400061d7984 */ /* 0x000fe20000000800 */
[----:B0-----:R-:W-:Y:S01]  /*0850*/  FFMA R13, R14, R35, R19 ;  /* 0x000000230e0d7223 */ /* 0x001fe20000000013 */
[C---:B------:R-:W-:Y:S01]  /*0860*/  FFMA R24, R35.reuse, R15, R24 ;  /* 0x0000000f23187223 */ /* 0x040fe20000000018 */
[----:B--2---:R-:W-:Y:S01]  /*0870*/  FFMA R12, R35, R11, R18 ;  /* 0x0000000b230c7223 */ /* 0x004fe20000000012 */
[----:B------:R-:W-:Y:S01]  /*0880*/  FFMA R23, R10, R35, R23 ;  /* 0x000000230a177223 */ /* 0x000fe20000000017 */
[----:B------:R-:W0:Y:S01]  /*0890*/  LDS.64 R18, [R9+0xe0] ;  /* 0x0000e00009127984 */ /* 0x000e220000000a00 */
[C---:B-1----:R-:W-:Y:S01]  /*08a0*/  FFMA R22, R33.reuse, R10, R22 ;  /* 0x0000000a21167223 */ /* 0x042fe20000000016 */
[C---:B------:R-:W-:Y:S01]  /*08b0*/  FFMA R10, R33.reuse, R11, R34 ;  /* 0x0000000b210a7223 */ /* 0x040fe20000000022 */
[C---:B------:R-:W-:Y:S01]  /*08c0*/  FFMA R11, R33.reuse, R14, R27 ;  /* 0x0000000e210b7223 */ /* 0x040fe2000000001b */
[C---:B------:R-:W-:Y:S01]  /*08d0*/  FFMA R14, R33.reuse, R15, R16 ;  /* 0x0000000f210e7223 */ /* 0x040fe20000000010 */
[C---:B---3--:R-:W-:Y:S01]  /*08e0*/  FFMA R15, R33.reuse, R20, R17 ;  /* 0x00000014210f7223 */ /* 0x048fe20000000011 */
[----:B------:R-:W-:Y:S01]  /*08f0*/  LDS R27, [R6+0x310] ;  /* 0x00031000061b7984 */ /* 0x000fe20000000800 */
[----:B------:R-:W-:Y:S01]  /*0900*/  FFMA R25, R20, R35, R25 ;  /* 0x0000002314197223 */ /* 0x000fe20000000019 */
[-C--:B------:R-:W-:Y:S01]  /*0910*/  FFMA R26, R33, R21.reuse, R26 ;  /* 0x00000015211a7223 */ /* 0x080fe2000000001a */
[----:B------:R-:W-:Y:S01]  /*0920*/  FFMA R28, R35, R21, R28 ;  /* 0x00000015231c7223 */ /* 0x000fe2000000001c */
[----:B------:R-:W1:Y:S04]  /*0930*/  LDS.64 R16, [R9+0x100] ;  /* 0x0001000009107984 */ /* 0x000e680000000a00 */
[----:B------:R-:W2:Y:S01]  /*0940*/  LDS.64 R20, [R9+0x140] ;  /* 0x0001400009147984 */ /* 0x000ea20000000a00 */
[C---:B0-----:R-:W-:Y:S01]  /*0950*/  FFMA R31, R33.reuse, R18, R31 ;  /* 0x00000012211f7223 */ /* 0x041fe2000000001f */
[----:B------:R-:W-:Y:S01]  /*0960*/  FFMA R37, R18, R35, R37 ;  /* 0x0000002312257223 */ /* 0x000fe20000000025 */
[-C--:B------:R-:W-:Y:S01]  /*0970*/  FFMA R30, R33, R19.reuse, R30 ;  /* 0x00000013211e7223 */ /* 0x080fe2000000001e */
[----:B------:R-:W-:-:S02]  /*0980*/  FFMA R32, R35, R19, R32 ;  /* 0x0000001323207223 */ /* 0x000fc40000000020 */
[----:B------:R-:W0:Y:S01]  /*0990*/  LDS.64 R18, [R9+0x120] ;  /* 0x0001200009127984 */ /* 0x000e220000000a00 */
[C---:B-1----:R-:W-:Y:S01]  /*09a0*/  FFMA R33, R27.reuse, R16, R22 ;  /* 0x000000101b217223 */ /* 0x042fe20000000016 */
[----:B------:R-:W-:Y:S01]  /*09b0*/  FFMA R35, R16, R29, R23 ;  /* 0x0000001d10237223 */ /* 0x000fe20000000017 */
[-C--:B------:R-:W-:Y:S01]  /*09c0*/  FFMA R10, R27, R17.reuse, R10 ;  /* 0x000000111b0a7223 */ /* 0x080fe2000000000a */
[----:B------:R-:W-:Y:S01]  /*09d0*/  FFMA R16, R29, R17, R12 ;  /* 0x000000111d107223 */ /* 0x000fe2000000000c */
[----:B------:R-:W1:Y:S01]  /*09e0*/  LDS.64 R22, [R9+0x160] ;  /* 0x0001600009167984 */ /* 0x000e620000000a00 */
[C---:B--2---:R-:W-:Y:S01]  /*09f0*/  FFMA R36, R27.reuse, R20, R15 ;  /* 0x000000141b247223 */ /* 0x044fe2000000000f */
[-C--:B------:R-:W-:Y:S01]  /*0a00*/  FFMA R26, R27, R21.reuse, R26 ;  /* 0x000000151b1a7223 */ /* 0x080fe2000000001a */
[----:B------:R-:W-:Y:S01]  /*0a10*/  FFMA R28, R29, R21, R28 ;  /* 0x000000151d1c7223 */ /* 0x000fe2000000001c */
[-C--:B------:R-:W-:Y:S01]  /*0a20*/  FFMA R25, R20, R29.reuse, R25 ;  /* 0x0000001d14197223 */ /* 0x080fe20000000019 */
[----:B------:R-:W-:Y:S01]  /*0a30*/  LDS R21, [R6+0x498] ;  /* 0x0004980006157984 */ /* 0x000fe20000000800 */
[----:B0-----:R-:W-:Y:S01]  /*0a40*/  FFMA R17, R18, R29, R13 ;  /* 0x0000001d12117223 */ /* 0x001fe2000000000d */
[----:B------:R-:W-:-:S02]  /*0a50*/  FFMA R34, R27, R19, R14 ;  /* 0x000000131b227223 */ /* 0x000fc4000000000e */
[----:B------:R-:W0:Y:S01]  /*0a60*/  LDS.64 R12, [R9+0x180] ;  /* 0x00018000090c7984 */ /* 0x000e220000000a00 */
[----:B------:R-:W-:Y:S01]  /*0a70*/  FFMA R11, R27, R18, R11 ;  /* 0x000000121b0b7223 */ /* 0x000fe2000000000b */
[----:B------:R-:W-:Y:S02]  /*0a80*/  FFMA R24, R29, R19, R24 ;  /* 0x000000131d187223 */ /* 0x000fe40000000018 */
[----:B------:R-:W2:Y:S01]  /*0a90*/  LDS.64 R14, [R9+0x1a0] ;  /* 0x0001a000090e7984 */ /* 0x000ea20000000a00 */
[-C--:B-1----:R-:W-:Y:S01]  /*0aa0*/  FFMA R30, R27, R23.reuse, R30 ;  /* 0x000000171b1e7223 */ /* 0x082fe2000000001e */
[----:B------:R-:W-:Y:S01]  /*0ab0*/  FFMA R32, R29, R23, R32 ;  /* 0x000000171d207223 */ /* 0x000fe20000000020 */
[----:B------:R-:W-:Y:S01]  /*0ac0*/  FFMA R31, R27, R22, R31 ;  /* 0x000000161b1f7223 */ /* 0x000fe2000000001f */
[----:B------:R-:W-:Y:S01]  /*0ad0*/  FFMA R22, R22, R29, R37 ;  /* 0x0000001d16167223 */ /* 0x000fe20000000025 */
[----:B------:R-:W1:Y:S04]  /*0ae0*/  LDS.64 R18, [R9+0x1c0] ;  /* 0x0001c00009127984 */ /* 0x000e680000000a00 */
[----:B------:R-:W3:Y:S01]  /*0af0*/  LDS R37, [R6+0x55c] ;  /* 0x00055c0006257984 */ /* 0x000ee20000000800 */
[C---:B0-----:R-:W-:Y:S01]  /*0b00*/  FFMA R20, R21.reuse, R13, R10 ;  /* 0x0000000d15147223 */ /* 0x041fe2000000000a */
[C---:B------:R-:W-:Y:S01]  /*0b10*/  FFMA R33, R21.reuse, R12, R33 ;  /* 0x0000000c15217223 */ /* 0x040fe20000000021 */
[C---:B--2---:R-:W-:Y:S01]  /*0b20*/  FFMA R23, R21.reuse, R14, R11 ;  /* 0x0000000e15177223 */ /* 0x044fe2000000000b */
[C---:B------:R-:W-:Y:S01]  /*0b30*/  FFMA R34, R21.reuse, R15, R34 ;  /* 0x0000000f15227223 */ /* 0x040fe20000000022 */
[----:B------:R-:W0:Y:S01]  /*0b40*/  LDS.64 R10, [R9+0x1e0] ;  /* 0x0001e000090a7984 */ /* 0x000e220000000a00 */
[C---:B-1----:R-:W-:Y:S01]  /*0b50*/  FFMA R27, R21.reuse, R18, R36 ;  /* 0x00000012151b7223 */ /* 0x042fe20000000024 */
[----:B------:R-:W-:-:S02]  /*0b60*/  FFMA R26, R21, R19, R26 ;  /* 0x00000013151a7223 */ /* 0x000fc4000000001a */
[----:B------:R-:W-:Y:S01]  /*0b70*/  LDS R36, [R6+0x620] ;  /* 0x0006200006247984 */ /* 0x000fe20000000800 */
[----:B---3--:R-:W-:Y:S01]  /*0b80*/  FFMA R29, R18, R37, R25 ;  /* 0x00000025121d7223 */ /* 0x008fe20000000019 */
[C---:B------:R-:W-:Y:S02]  /*0b90*/  FFMA R28, R37.reuse, R19, R28 ;  /* 0x00000013251c7223 */ /* 0x040fe4000000001c */
[----:B------:R-:W-:Y:S01]  /*0ba0*/  LDS R25, [R6+0x6e4] ;  /* 0x0006e40006197984 */ /* 0x000fe20000000800 */
[----:B------:R-:W-:Y:S01]  /*0bb0*/  FFMA R35, R12, R37, R35 ;  /* 0x000000250c237223 */ /* 0x000fe20000000023 */
[C---:B------:R-:W-:Y:S01]  /*0bc0*/  FFMA R16, R37.reuse, R13, R16 ;  /* 0x0000000d25107223 */ /* 0x040fe20000000010 */
[----:B------:R-:W-:Y:S01]  /*0bd0*/  FFMA R17, R14, R37, R17 ;  /* 0x000000250e117223 */ /* 0x000fe20000000011 */
[----:B------:R-:W1:Y:S01]  /*0be0*/  LDS.64 R18, [R9+0x260] ;  /* 0x0002600009127984 */ /* 0x000e620000000a00 */
[----:B------:R-:W-:-:S03]  /*0bf0*/  FFMA R24, R37, R15, R24 ;  /* 0x0000000f25187223 */ /* 0x000fc60000000018 */
[----:B------:R-:W2:Y:S04]  /*0c00*/  LDS.64 R12, [R9+0x200] ;  /* 0x00020000090c7984 */ /* 0x000ea80000000a00 */
[----:B------:R-:W3:Y:S01]  /*0c10*/  LDS.64 R14, [R9+0x240] ;  /* 0x00024000090e7984 */ /* 0x000ee20000000a00 */
[C---:B0-----:R-:W-:Y:S01]  /*0c20*/  FFMA R31, R21.reuse, R10, R31 ;  /* 0x0000000a151f7223 */ /* 0x041fe2000000001f */
[----:B------:R-:W-:Y:S01]  /*0c30*/  FFMA R22, R10, R37, R22 ;  /* 0x000000250a167223 */ /* 0x000fe20000000016 */
[-C--:B------:R-:W-:Y:S01]  /*0c40*/  FFMA R21, R21, R11.reuse, R30 ;  /* 0x0000000b15157223 */ /* 0x080fe2000000001e */
[----:B------:R-:W-:Y:S02]  /*0c50*/  FFMA R32, R37, R11, R32 ;  /* 0x0000000b25207223 */ /* 0x000fe40000000020 */
[----:B------:R-:W0:Y:S01]  /*0c60*/  LDS.64 R10, [R9+0x220] ;  /* 0x00022000090a7984 */ /* 0x000e220000000a00 */
[----:B-1----:R-:W-:Y:S01]  /*0c70*/  FFMA R31, R36, R18, R31 ;  /* 0x00000012241f7223 */ /* 0x002fe2000000001f */
[----:B------:R-:W-:-:S02]  /*0c80*/  FFMA R37, R18, R25, R22 ;  /* 0x0000001912257223 */ /* 0x000fc40000000016 */
[----:B------:R-:W-:Y:S01]  /*0c90*/  LDS R22, [R6+0x7a8] ;  /* 0x0007a80006167984 */ /* 0x000fe20000000800 */
[----:B--2---:R-:W-:Y:S01]  /*0ca0*/  FFMA R33, R36, R12, R33 ;  /* 0x0000000c24217223 */ /* 0x004fe20000000021 */
[----:B------:R-:W-:Y:S01]  /*0cb0*/  FFMA R35, R12, R25, R35 ;  /* 0x000000190c237223 */ /* 0x000fe20000000023 */
[CC--:B------:R-:W-:Y:S01]  /*0cc0*/  FFMA R20, R36.reuse, R13.reuse, R20 ;  /* 0x0000000d24147223 */ /* 0x0c0fe20000000014 */
[----:B------:R-:W-:Y:S01]  /*0cd0*/  LDS R18, [R6+0x86c] ;  /* 0x00086c0006127984 */ /* 0x000fe20000000800 */
[C---:B------:R-:W-:Y:S01]  /*0ce0*/  FFMA R16, R25.reuse, R13, R16 ;  /* 0x0000000d19107223 */ /* 0x040fe20000000010 */
[----:B---3--:R-:W-:Y:S01]  /*0cf0*/  FFMA R27, R36, R14, R27 ;  /* 0x0000000e241b7223 */ /* 0x008fe2000000001b */
[----:B------:R-:W-:Y:S01]  /*0d00*/  FFMA R29, R14, R25, R29 ;  /* 0x000000190e1d7223 */ /* 0x000fe2000000001d */
[CC--:B------:R-:W-:Y:S01]  /*0d10*/  FFMA R26, R36.reuse, R15.reuse, R26 ;  /* 0x0000000f241a7223 */ /* 0x0c0fe2000000001a */
[C---:B------:R-:W-:Y:S01]  /*0d20*/  FFMA R28, R25.reuse, R15, R28 ;  /* 0x0000000f191c7223 */ /* 0x040fe2000000001c */
[----:B------:R-:W1:Y:S04]  /*0d30*/  LDS.64 R12, [R9+0x2a0] ;  /* 0x0002a000090c7984 */ /* 0x000e680000000a00 */
[----:B------:R-:W2:Y:S01]  /*0d40*/  LDS.64 R14, [R9+0x2c0] ;  /* 0x0002c000090e7984 */ /* 0x000ea20000000a00 */
[----:B0-----:R-:W-:Y:S01]  /*0d50*/  FFMA R23, R36, R10, R23 ;  /* 0x0000000a24177223 */ /* 0x001fe20000000017 */
[----:B------:R-:W-:Y:S01]  /*0d60*/  FFMA R17, R10, R25, R17 ;  /* 0x000000190a117223 */ /* 0x000fe20000000011 */
[CC--:B------:R-:W-:Y:S01]  /*0d70*/  FFMA R34, R36.reuse, R11.reuse, R34 ;  /* 0x0000000b24227223 */ /* 0x0c0fe20000000022 */
[C---:B------:R-:W-:Y:S01]  /*0d80*/  FFMA R24, R25.reuse, R11, R24 ;  /* 0x0000000b19187223 */ /* 0x040fe20000000018 */
[-C--:B------:R-:W-:Y:S01]  /*0d90*/  FFMA R36, R36, R19.reuse, R21 ;  /* 0x0000001324247223 */ /* 0x080fe20000000015 */
[----:B------:R-:W0:Y:S01]  /*0da0*/  LDS.64 R10, [R9+0x280] ;  /* 0x00028000090a7984 */ /* 0x000e220000000a00 */
[----:B------:R-:W-:-:S03]  /*0db0*/  FFMA R19, R25, R19, R32 ;  /* 0x0000001319137223 */ /* 0x000fc60000000020 */
[----:B------:R-:W-:Y:S01]  /*0dc0*/  LDS R21, [R6+0x9f4] ;  /* 0x0009f40006157984 */ /* 0x000fe20000000800 */
[----:B-1----:R-:W-:Y:S01]  /*0dd0*/  FFMA R23, R22, R12, R23 ;  /* 0x0000000c16177223 */ /* 0x002fe20000000017 */
[----:B------:R-:W-:Y:S01]  /*0de0*/  FFMA R17, R12, R18, R17 ;  /* 0x000000120c117223 */ /* 0x000fe20000000011 */
[-C--:B------:R-:W-:Y:S01]  /*0df0*/  FFMA R34, R22, R13.reuse, R34 ;  /* 0x0000000d16227223 */ /* 0x080fe20000000022 */
[----:B------:R-:W-:Y:S01]  /*0e00*/  FFMA R30, R18, R13, R24 ;  /* 0x0000000d121e7223 */ /* 0x000fe20000000018 */
[----:B--2---:R-:W-:Y:S01]  /*0e10*/  FFMA R27, R22, R14, R27 ;  /* 0x0000000e161b7223 */ /* 0x004fe2000000001b */
[----:B------:R-:W-:Y:S01]  /*0e20*/  FFMA R29, R14, R18, R29 ;  /* 0x000000120e1d7223 */ /* 0x000fe2000000001d */
[-C--:B------:R-:W-:Y:S01]  /*0e30*/  FFMA R26, R22, R15.reuse, R26 ;  /* 0x0000000f161a7223 */ /* 0x080fe2000000001a */
[----:B------:R-:W-:Y:S01]  /*0e40*/  FFMA R32, R18, R15, R28 ;  /* 0x0000000f12207223 */ /* 0x000fe2000000001c */
[----:B------:R1:W-:Y:S04]  /*0e50*/  LDS R24, [R6+0x930] ;  /* 0x0009300006187984 */ /* 0x0003e80000000800 */
[----:B------:R-:W2:Y:S04]  /*0e60*/  LDS.64 R12, [R9+0x300] ;  /* 0x00030000090c7984 */ /* 0x000ea80000000a00 */
[----:B------:R-:W3:Y:S01]  /*0e70*/  LDS.64 R14, [R9+0x320] ;  /* 0x00032000090e7984 */ /* 0x000ee20000000a00 */
[----:B-1----:R-:W-:Y:S01]  /*0e80*/  IADD3 R6, R6, 0xc40, RZ ;  /* 0x00000c4006067810 */ /* 0x002fe20007ffe0ff */
[----:B0-----:R-:W-:Y:S01]  /*0e90*/  FFMA R33, R22, R10, R33 ;  /* 0x0000000a16217223 */ /* 0x001fe20000000021 */
[----:B------:R-:W-:Y:S01]  /*0ea0*/  FFMA R35, R10, R18, R35 ;  /* 0x000000120a237223 */ /* 0x000fe20000000023 */
[-C--:B------:R-:W-:Y:S01]  /*0eb0*/  FFMA R20, R22, R11.reuse, R20 ;  /* 0x0000000b16147223 */ /* 0x080fe20000000014 */
[----:B------:R-:W-:-:S02]  /*0ec0*/  FFMA R16, R18, R11, R16 ;  /* 0x0000000b12107223 */ /* 0x000fc40000000010 */
[----:B------:R-:W0:Y:S01]  /*0ed0*/  LDS.64 R10, [R9+0x2e0] ;  /* 0x0002e000090a7984 */ /* 0x000e220000000a00 */
[----:B--2---:R-:W-:Y:S01]  /*0ee0*/  FFMA R28, R24, R12, R33 ;  /* 0x0000000c181c7223 */ /* 0x004fe20000000021 */
[----:B------:R-:W-:Y:S01]  /*0ef0*/  FFMA R35, R12, R21, R35 ;  /* 0x000000150c237223 */ /* 0x000fe20000000023 */
[CC--:B------:R-:W-:Y:S01]  /*0f00*/  FFMA R20, R24.reuse, R13.reuse, R20 ;  /* 0x0000000d18147223 */ /* 0x0c0fe20000000014 */
[C---:B------:R-:W-:Y:S01]  /*0f10*/  FFMA R40, R21.reuse, R13, R16 ;  /* 0x0000000d15287223 */ /* 0x040fe20000000010 */
[----:B---3--:R-:W-:Y:S01]  /*0f20*/  FFMA R38, R24, R14, R23 ;  /* 0x0000000e18267223 */ /* 0x008fe20000000017 */
[----:B------:R-:W-:Y:S01]  /*0f30*/  FFMA R41, R14, R21, R17 ;  /* 0x000000150e297223 */ /* 0x000fe20000000011 */
[----:B------:R-:W-:Y:S01]  /*0f40*/  FFMA R30, R21, R15, R30 ;  /* 0x0000000f151e7223 */ /* 0x000fe2000000001e */
[----:B0-----:R-:W-:Y:S01]  /*0f50*/  FFMA R31, R22, R10, R31 ;  /* 0x0000000a161f7223 */ /* 0x001fe2000000001f */
[----:B------:R-:W-:Y:S01]  /*0f60*/  FFMA R37, R10, R18, R37 ;  /* 0x000000120a257223 */ /* 0x000fe20000000025 */
[-C--:B------:R-:W-:Y:S01]  /*0f70*/  FFMA R42, R22, R11.reuse, R36 ;  /* 0x0000000b162a7223 */ /* 0x080fe20000000024 */
[----:B------:R-:W-:Y:S01]  /*0f80*/  FFMA R44, R18, R11, R19 ;  /* 0x0000000b122c7223 */ /* 0x000fe20000000013 */
[C---:B------:R-:W-:Y:S01]  /*0f90*/  FFMA R36, R24.reuse, R15, R34 ;  /* 0x0000000f18247223 */ /* 0x040fe20000000022 */
[----:B------:R-:W0:Y:S04]  /*0fa0*/  LDS.64 R18, [R9+0x340] ;  /* 0x0003400009127984 */ /* 0x000e280000000a00 */
[----:B------:R1:W2:Y:S02]  /*0fb0*/  LDS.64 R10, [R9+0x360] ;  /* 0x00036000090a7984 */ /* 0x0002a40000000a00 */
[----:B-1----:R-:W-:Y:S01]  /*0fc0*/  IADD3 R9, R9, 0x400, RZ ;  /* 0x0000040009097810 */ /* 0x002fe20007ffe0ff */
[----:B0-----:R-:W-:Y:S01]  /*0fd0*/  FFMA R25, R24, R18, R27 ;  /* 0x0000001218197223 */ /* 0x001fe2000000001b */
[----:B------:R-:W-:Y:S01]  /*0fe0*/  FFMA R39, R18, R21, R29 ;  /* 0x0000001512277223 */ /* 0x000fe2000000001d */
[CC--:B------:R-:W-:Y:S01]  /*0ff0*/  FFMA R26, R24.reuse, R19.reuse, R26 ;  /* 0x00000013181a7223 */ /* 0x0c0fe2000000001a */
[C---:B------:R-:W-:Y:S01]  /*1000*/  FFMA R22, R21.reuse, R19, R32 ;  /* 0x0000001315167223 */ /* 0x040fe20000000020 */
[----:B--2---:R-:W-:Y:S01]  /*1010*/  FFMA R31, R24, R10, R31 ;  /* 0x0000000a181f7223 */ /* 0x004fe2000000001f */
[----:B------:R-:W-:Y:S01]  /*1020*/  FFMA R37, R10, R21, R37 ;  /* 0x000000150a257223 */ /* 0x000fe20000000025 */
[-C--:B------:R-:W-:Y:S01]  /*1030*/  FFMA R14, R24, R11.reuse, R42 ;  /* 0x0000000b180e7223 */ /* 0x080fe2000000002a */
[----:B------:R-:W-:Y:S01]  /*1040*/  FFMA R12, R21, R11, R44 ;  /* 0x0000000b150c7223 */ /* 0x000fe2000000002c */
[----:B------:R-:W-:Y:S05]  /*1050*/  @P0 BRA `(.L_x_72) ;  /* 0xfffff4b000000947 */ /* 0x000fea000383ffff */
[----:B------:R-:W-:-:S04]  /*1060*/  IADD3 R5, R5, 0x1, RZ ;  /* 0x0000000105057810 */ /* 0x000fc80007ffe0ff */
[----:B------:R-:W-:-:S13]  /*1070*/  ISETP.GE.U32.AND P0, PT, R5, 0x8, PT ;  /* 0x000000080500780c */ /* 0x000fda0003f06070 */
[----:B------:R-:W-:Y:S05]  /*1080*/  @!P0 BRA `(.L_x_73) ;  /* 0xfffff09000008947 */ /* 0x000fea000383ffff */
[----:B------:R-:W0:Y:S02]  /*1090*/  S2R R3, SR_TID.X ;  /* 0x0000000000037919 */ /* 0x000e240000002100 */
[----:B0-----:R-:W-:Y:S01]  /*10a0*/  IMAD R0, R0, 0x6200, R3 ;  /* 0x0000620000007824 */ /* 0x001fe200078e0203 */
[----:B------:R-:W-:-:S03]  /*10b0*/  MOV R3, 0x4 ;  /* 0x0000000400037802 */ /* 0x000fc60000000f00 */
[----:B------:R-:W-:-:S04]  /*10c0*/  IMAD R7, R7, 0x1880, R0 ;  /* 0x0000188007077824 */ /* 0x000fc800078e0200 */
        /* <DEDUP_REMOVED lines=20> */
.L_x_74:
        /* <DEDUP_REMOVED lines=15> */
.L_x_138:


//--------------------- .text.tvmgen_default_fused_nn_conv2d_add_nn_relu_7_kernel --------------------------
	.section	.text.tvmgen_default_fused_nn_conv2d_add_nn_relu_7_kernel,"ax",@progbits
	.sectionflags	@"SHF_BARRIERS=1"
	.sectioninfo	@"SHI_REGISTERS=128"
	.align	128
        .global         tvmgen_default_fused_nn_conv2d_add_nn_relu_7_kernel
        .type           tvmgen_default_fused_nn_conv2d_add_nn_relu_7_kernel,@function
        .size           tvmgen_default_fused_nn_conv2d_add_nn_relu_7_kernel,(.L_x_139 - tvmgen_default_fused_nn_conv2d_add_nn_relu_7_kernel)
        .other          tvmgen_default_fused_nn_conv2d_add_nn_relu_7_kernel,@"STO_CUDA_ENTRY STV_DEFAULT"
tvmgen_default_fused_nn_conv2d_add_nn_relu_7_kernel:
.text.tvmgen_default_fused_nn_conv2d_add_nn_relu_7_kernel:
[----:B------:R-:W-:Y:S02]  /*0000*/  MOV R1, c[0x0][0x28] ;  /* 0x00000a0000017a02 */ /* 0x000fe40000000f00 */
[----:B------:R-:W0:Y:S01]  /*0010*/  S2R R23, SR_TID.Y ;  /* 0x0000000000177919 */ /* 0x000e220000002200 */
[----:B------:R-:W-:Y:S01]  /*0020*/  MOV R8, RZ ;  /* 0x000000ff00087202 */ /* 0x000fe20000000f00 */
[----:B------:R-:W-:Y:S01]  /*0030*/  CS2R R36, SRZ ;  /* 0x0000000000247805 */ /* 0x000fe2000001ff00 */
[----:B------:R-:W-:Y:S01]  /*0040*/  MOV R12, RZ ;  /* 0x000000ff000c7202 */ /* 0x000fe20000000f00 */
[----:B------:R-:W1:Y:S01]  /*0050*/  S2R R0, SR_TID.Z ;  /* 0x0000000000007919 */ /* 0x000e620000002300 */
[----:B------:R-:W-:Y:S01]  /*0060*/  MOV R6, RZ ;  /* 0x000000ff00067202 */ /* 0x000fe20000000f00 */
[----:B------:R-:W-:Y:S01]  /*0070*/  CS2R R38, SRZ ;  /* 0x0000000000267805 */ /* 0x000fe2000001ff00 */
[----:B------:R-:W-:Y:S01]  /*0080*/  MOV R94, c[0x0][0x170] ;  /* 0x00005c00005e7a02 */ /* 0x000fe20000000f00 */
[----:B------:R-:W2:Y:S01]  /*0090*/  S2R R21, SR_CTAID.Z ;  /* 0x0000000000157919 */ /* 0x000ea20000002700 */
[----:B------:R-:W-:Y:S01]  /*00a0*/  MOV R95, c[0x0][0x174] ;  /* 0x00005d00005f7a02 */ /* 0x000fe20000000f00 */
[----:B------:R-:W-:Y:S01]  /*00b0*/  CS2R R40, SRZ ;  /* 0x0000000000287805 */ /* 0x000fe2000001ff00 */
[----:B------:R-:W-:Y:S01]  /*00c0*/  MOV R107, RZ ;  /* 0x000000ff006b7202 */ /* 0x000fe20000000f00 */
[----:B------:R-:W3:Y:S01]  /*00d0*/  S2R R20, SR_CTAID.X ;  /* 0x0000000000147919 */ /* 0x000ee20000002500 */
[----:B------:R-:W-:Y:S01]  /*00e0*/  MOV R123, RZ ;  /* 0x000000ff007b7202 */ /* 0x000fe20000000f00 */
[----:B------:R-:W-:Y:S01]  /*00f0*/  CS2R R30, SRZ ;  /* 0x00000000001e7805 */ /* 0x000fe2000001ff00 */
[----:B------:R-:W-:Y:S01]  /*0100*/  MOV R83, RZ ;  /* 0x000000ff00537202 */ /* 0x000fe20000000f00 */
[----:B------:R-:W-:Y:S01]  /*0110*/  CS2R R34, SRZ ;  /* 0x0000000000227805 */ /* 0x000fe2000001ff00 */
[----:B------:R-:W-:Y:S01]  /*0120*/  MOV R53, RZ ;  /* 0x000000ff00357202 */ /* 0x000fe20000000f00 */
[----:B------:R-:W-:Y:S01]  /*0130*/  CS2R R62, SRZ ;  /* 0x00000000003e7805 */ /* 0x000fe2000001ff00 */
[----:B------:R-:W-:Y:S01]  /*0140*/  MOV R65, RZ ;  /* 0x000000ff00417202 */ /* 0x000fe20000000f00 */
[----:B------:R-:W-:Y:S01]  /*0150*/  ULDC.64 UR4, c[0x0][0x118] ;  /* 0x0000460000047ab9 */ /* 0x000fe20000000a00 */
[----:B------:R-:W-:-:S02]  /*0160*/  MOV R115, RZ ;  /* 0x000000ff00737202 */ /* 0x000fc40000000f00 */
[----:B------:R-:W-:Y:S01]  /*0170*/  MOV R93, RZ ;  /* 0x000000ff005d7202 */ /* 0x000fe20000000f00 */
[C---:B0-----:R-:W-:Y:S01]  /*0180*/  IMAD.HI R3, R23.reuse, 0x2aaaaaab, RZ ;  /* 0x2aaaaaab17037827 */ /* 0x041fe200078e02ff */
[C---:B------:R-:W-:Y:S02]  /*0190*/  SHF.L.U32 R14, R23.reuse, 0x1, RZ ;  /* 0x00000001170e7819 */ /* 0x040fe400000006ff */
[----:B------:R-:W-:Y:S02]  /*01a0*/  SHF.L.U32 R2, R23, 0x2, RZ ;  /* 0x0000000217027819 */ /* 0x000fe400000006ff */
[----:B------:R-:W-:Y:S01]  /*01b0*/  LEA.HI R5, R3, R3, RZ, 0x1 ;  /* 0x0000000303057211 */ /* 0x000fe200078f08ff */
[----:B------:R-:W-:Y:S01]  /*01c0*/  IMAD.HI R4, R14, 0x55555556, RZ ;  /* 0x555555560e047827 */ /* 0x000fe200078e02ff */
[----:B------:R-:W-:Y:S02]  /*01d0*/  MOV R75, RZ ;  /* 0x000000ff004b7202 */ /* 0x000fe40000000f00 */
[----:B-1----:R-:W-:Y:S01]  /*01e0*/  IADD3 R5, R5, R0, RZ ;  /* 0x0000000005057210 */ /* 0x002fe20007ffe0ff */
[----:B------:R-:W-:Y:S01]  /*01f0*/  IMAD R3, R0, 0x1c, R2 ;  /* 0x0000001c00037824 */ /* 0x000fe200078e0202 */
[----:B------:R-:W-:Y:S01]  /*0200*/  LEA.HI R19, R4, R4, RZ, 0x1 ;  /* 0x0000000404137211 */ /* 0x000fe200078f08ff */
[----:B--2---:R-:W-:Y:S01]  /*0210*/  IMAD R21, R21, 0x24000, RZ ;  /* 0x0002400015157824 */ /* 0x004fe200078e02ff */
[----:B------:R-:W-:Y:S01]  /*0220*/  ISETP.GE.AND P0, PT, R5, 0x10, PT ;  /* 0x000000100500780c */ /* 0x000fe20003f06270 */
[----:B------:R-:W-:Y:S01]  /*0230*/  IMAD R5, R23, 0x6, RZ ;  /* 0x0000000617057824 */ /* 0x000fe200078e02ff */
[C---:B------:R-:W-:Y:S01]  /*0240*/  IADD3 R9, R3.reuse, 0x1, RZ ;  /* 0x0000000103097810 */ /* 0x040fe20007ffe0ff */
[----:B------:R-:W-:Y:S01]  /*0250*/  IMAD R7, R0, -0xf, R3 ;  /* 0xfffffff100077824 */ /* 0x000fe200078e0203 */
[----:B------:R-:W-:-:S02]  /*0260*/  IADD3 R13, R3, 0x3, RZ ;  /* 0x00000003030d7810 */ /* 0x000fc40007ffe0ff */
[----:B------:R-:W-:Y:S01]  /*0270*/  IADD3 R15, -R2, 0x1, R5 ;  /* 0x00000001020f7810 */ /* 0x000fe20007ffe105 */
[----:B------:R-:W-:Y:S01]  /*0280*/  IMAD R2, R19, -0x3, R14 ;  /* 0xfffffffd13027824 */ /* 0x000fe200078e020e */
[----:B------:R-:W-:Y:S01]  /*0290*/  IADD3 R11, R3, 0x2, RZ ;  /* 0x00000002030b7810 */ /* 0x000fe20007ffe0ff */
[----:B------:R-:W-:Y:S01]  /*02a0*/  IMAD.HI R8, R9, -0x77777777, R8 ;  /* 0x8888888909087827 */ /* 0x000fe200078e0208 */
[----:B------:R-:W-:Y:S02]  /*02b0*/  ISETP.LT.AND P0, PT, R23, 0x6, !P0 ;  /* 0x000000061700780c */ /* 0x000fe40004701270 */
[----:B------:R-:W-:Y:S01]  /*02c0*/  LOP3.LUT R18, R11, 0xffff, RZ, 0xc0, !PT ;  /* 0x0000ffff0b127812 */ /* 0x000fe200078ec0ff */
[----:B------:R-:W-:Y:S01]  /*02d0*/  IMAD.HI R10, R15, 0x55555556, RZ ;  /* 0x555555560f0a7827 */ /* 0x000fe200078e02ff */
[----:B------:R-:W-:Y:S02]  /*02e0*/  MOV R45, RZ ;  /* 0x000000ff002d7202 */ /* 0x000fe40000000f00 */
[----:B------:R-:W-:Y:S01]  /*02f0*/  MOV R101, RZ ;  /* 0x000000ff00657202 */ /* 0x000fe20000000f00 */
[----:B------:R-:W-:Y:S01]  /*0300*/  IMAD.HI R12, R13, -0x77777777, R12 ;  /* 0x888888890d0c7827 */ /* 0x000fe200078e020c */
[----:B------:R-:W-:-:S02]  /*0310*/  LEA.HI R16, R10, R10, RZ, 0x1 ;  /* 0x0000000a0a107211 */ /* 0x000fc400078f08ff */
[----:B------:R-:W-:Y:S01]  /*0320*/  MOV R10, RZ ;  /* 0x000000ff000a7202 */ /* 0x000fe20000000f00 */
[----:B------:R-:W-:Y:S01]  /*0330*/  IMAD R17, R2, 0x3, R21 ;  /* 0x0000000302117824 */ /* 0x000fe200078e0215 */
[----:B------:R-:W-:Y:S01]  /*0340*/  MOV R105, RZ ;  /* 0x000000ff00697202 */ /* 0x000fe20000000f00 */
[----:B------:R-:W-:Y:S01]  /*0350*/  IMAD R2, R16, -0x3, R15 ;  /* 0xfffffffd10027824 */ /* 0x000fe200078e020f */
[----:B------:R-:W-:Y:S01]  /*0360*/  SHF.R.U32.HI R15, RZ, 0x1f, R8 ;  /* 0x0000001fff0f7819 */ /* 0x000fe20000011608 */
[----:B------:R-:W-:Y:S01]  /*0370*/  IMAD.HI R4, R7, -0x77777777, R6 ;  /* 0x8888888907047827 */ /* 0x000fe200078e0206 */
[----:B------:R-:W-:Y:S02]  /*0380*/  MOV R121, RZ ;  /* 0x000000ff00797202 */ /* 0x000fe40000000f00 */
[----:B------:R-:W-:Y:S01]  /*0390*/  LEA.HI.SX32 R8, R8, R15, 0x1d ;  /* 0x0000000f08087211 */ /* 0x000fe200078feaff */
[----:B------:R-:W-:Y:S01]  /*03a0*/  IMAD.HI R6, R11, -0x77777777, R10 ;  /* 0x888888890b067827 */ /* 0x000fe200078e020a */
[----:B------:R-:W-:-:S02]  /*03b0*/  SHF.R.U32.HI R15, RZ, 0x1f, R4 ;  /* 0x0000001fff0f7819 */ /* 0x000fc40000011604 */
[----:B------:R-:W-:Y:S01]  /*03c0*/  MOV R81, RZ ;  /* 0x000000ff00517202 */ /* 0x000fe20000000f00 */
[----:B------:R-:W-:Y:S01]  /*03d0*/  IMAD R10, R0, 0x2400, R17 ;  /* 0x00002400000a7824 */ /* 0x000fe200078e0211 */
[----:B------:R-:W-:Y:S01]  /*03e0*/  SHF.R.U32.HI R17, RZ, 0x1f, R12 ;  /* 0x0000001fff117819 */ /* 0x000fe2000001160c */
[----:B------:R-:W-:Y:S01]  /*03f0*/  IMAD R21, R2, 0x3, R21 ;  /* 0x0000000302157824 */ /* 0x000fe200078e0215 */
[----:B------:R-:W-:Y:S01]  /*0400*/  LEA.HI.SX32 R15, R4, R15, 0x1d ;  /* 0x0000000f040f7211 */ /* 0x000fe200078feaff */
[----:B------:R-:W-:Y:S01]  /*0410*/  IMAD R2, R19, 0x900, R10 ;  /* 0x0000090013027824 */ /* 0x000fe200078e020a */
[----:B------:R-:W-:Y:S01]  /*0420*/  LEA.HI.SX32 R12, R12, R17, 0x1d ;  /* 0x000000110c0c7211 */ /* 0x000fe200078feaff */
[----:B------:R-:W-:Y:S01]  /*0430*/  IMAD R9, R8, -0xf, R9 ;  /* 0xfffffff108097824 */ /* 0x000fe200078e0209 */
[----:B------:R-:W-:Y:S01]  /*0440*/  SHF.R.U32.HI R17, RZ, 0x1f, R6 ;  /* 0x0000001fff117819 */ /* 0x000fe20000011606 */
[----:B------:R-:W-:Y:S01]  /*0450*/  IMAD R15, R15, -0xf, R7 ;  /* 0xfffffff10f0f7824 */ /* 0x000fe200078e0207 */
[----:B------:R-:W-:Y:S01]  /*0460*/  LOP3.LUT R10, R3, 0xffff, RZ, 0xc0, !PT ;  /* 0x0000ffff030a7812 */ /* 0x000fe200078ec0ff */
[----:B------:R-:W-:Y:S01]  /*0470*/  IMAD R7, R18, 0x8889, RZ ;  /* 0x0000888912077824 */ /* 0x000fe200078e02ff */
[----:B------:R-:W-:Y:S01]  /*0480*/  LEA.HI.SX32 R17, R6, R17, 0x1d ;  /* 0x0000001106117211 */ /* 0x000fe200078feaff */
[----:B------:R-:W-:Y:S01]  /*0490*/  IMAD R13, R12, -0xf, R13 ;  /* 0xfffffff10c0d7824 */ /* 0x000fe200078e020d */
[----:B------:R-:W-:Y:S01]  /*04a0*/  MOV R19, RZ ;  /* 0x000000ff00137202 */ /* 0x000fe20000000f00 */
[----:B------:R-:W-:Y:S01]  /*04b0*/  IMAD R6, R10, 0x8889, RZ ;  /* 0x000088890a067824 */ /* 0x000fe200078e02ff */
[----:B------:R-:W-:Y:S01]  /*04c0*/  SHF.R.U32.HI R10, RZ, 0x13, R7 ;  /* 0x00000013ff0a7819 */ /* 0x000fe20000011607 */
[----:B------:R-:W-:Y:S01]  /*04d0*/  IMAD R17, R17, -0xf, R11 ;  /* 0xfffffff111117824 */ /* 0x000fe200078e020b */
[----:B------:R-:W-:Y:S01]  /*04e0*/  MOV R33, RZ ;  /* 0x000000ff00217202 */ /* 0x000fe20000000f00 */
[----:B------:R-:W-:Y:S01]  /*04f0*/  IMAD R8, R8, 0x1c, R9 ;  /* 0x0000001c08087824 */ /* 0x000fe200078e0209 */
[----:B------:R-:W-:Y:S01]  /*0500*/  SHF.R.U32.HI R6, RZ, 0x13, R6 ;  /* 0x00000013ff067819 */ /* 0x000fe20000011606 */
[C---:B---3--:R-:W-:Y:S01]  /*0510*/  IMAD R7, R20.reuse, 0xe, R17 ;  /* 0x0000000e14077824 */ /* 0x048fe200078e0211 */
[----:B------:R-:W-:Y:S01]  /*0520*/  MOV R61, RZ ;  /* 0x000000ff003d7202 */ /* 0x000fe20000000f00 */
[----:B------:R-:W-:Y:S01]  /*0530*/  IMAD R9, R20, 0xe, R9 ;  /* 0x0000000e14097824 */ /* 0x000fe200078e0209 */
[----:B------:R-:W-:Y:S01]  /*0540*/  MOV R113, RZ ;  /* 0x000000ff00717202 */ /* 0x000fe20000000f00 */
[----:B------:R-:W-:Y:S01]  /*0550*/  IMAD R6, R6, 0x1c, R15 ;  /* 0x0000001c06067824 */ /* 0x000fe200078e020f */
[----:B------:R-:W-:Y:S01]  /*0560*/  ISETP.GE.AND P1, PT, R7, 0x1, PT ;  /* 0x000000010700780c */ /* 0x000fe20003f26270 */
[----:B------:R-:W-:Y:S01]  /*0570*/  IMAD R10, R10, 0x1c, R17 ;  /* 0x0000001c0a0a7824 */ /* 0x000fe200078e0211 */
[----:B------:R-:W-:Y:S01]  /*0580*/  IADD3 R7, -R14, 0x7, RZ ;  /* 0x000000070e077810 */ /* 0x000fe20007ffe1ff */
[----:B------:R-:W-:Y:S01]  /*0590*/  IMAD R12, R12, 0x1c, R13 ;  /* 0x0000001c0c0c7824 */ /* 0x000fe200078e020d */
[----:B------:R-:W-:Y:S01]  /*05a0*/  ISETP.GE.AND P2, PT, R9, 0x1, PT ;  /* 0x000000010900780c */ /* 0x000fe20003f46270 */
[----:B------:R-:W-:Y:S01]  /*05b0*/  IMAD R6, R20, 0xe, R6 ;  /* 0x0000000e14067824 */ /* 0x000fe200078e0206 */
[----:B------:R-:W-:Y:S01]  /*05c0*/  MOV R89, RZ ;  /* 0x000000ff00597202 */ /* 0x000fe20000000f00 */
[C---:B------:R-:W-:Y:S01]  /*05d0*/  IMAD R7, R0.reuse, -0xe, R7 ;  /* 0xfffffff200077824 */ /* 0x040fe200078e0207 */
[----:B------:R-:W-:Y:S01]  /*05e0*/  MOV R71, RZ ;  /* 0x000000ff00477202 */ /* 0x000fe20000000f00 */
[----:B------:R-:W-:Y:S01]  /*05f0*/  IMAD R21, R0, 0x2400, R21 ;  /* 0x0000240000157824 */ /* 0x000fe200078e0215 */
[----:B------:R-:W-:Y:S01]  /*0600*/  MOV R43, RZ ;  /* 0x000000ff002b7202 */ /* 0x000fe20000000f00 */
[C---:B------:R-:W-:Y:S01]  /*0610*/  IMAD R13, R20.reuse, 0xe, R13 ;  /* 0x0000000e140d7824 */ /* 0x040fe200078e020d */
[----:B------:R-:W-:Y:S01]  /*0620*/  ISETP.GT.OR P2, PT, R7, -0x1, !P2 ;  /* 0xffffffff0700780c */ /* 0x000fe20005744670 */
[C---:B------:R-:W-:Y:S01]  /*0630*/  IMAD R8, R20.reuse, 0xe, R8 ;  /* 0x0000000e14087824 */ /* 0x040fe200078e0208 */
[----:B------:R-:W-:Y:S01]  /*0640*/  MOV R57, RZ ;  /* 0x000000ff00397202 */ /* 0x000fe20000000f00 */
[C---:B------:R-:W-:Y:S01]  /*0650*/  IMAD R10, R20.reuse, 0xe, R10 ;  /* 0x0000000e140a7824 */ /* 0x040fe200078e020a */
[----:B------:R-:W-:Y:S01]  /*0660*/  ISETP.GE.AND P4, PT, R13, 0x1, PT ;  /* 0x000000010d00780c */ /* 0x000fe20003f86270 */
[----:B------:R-:W-:Y:S01]  /*0670*/  IMAD R9, R20, 0xe, R12 ;  /* 0x0000000e14097824 */ /* 0x000fe200078e020c */
[----:B------:R-:W-:Y:S01]  /*0680*/  IADD3 R12, R6, -0x1d, RZ ;  /* 0xffffffe3060c7810 */ /* 0x000fe20007ffe0ff */
[----:B------:R-:W-:Y:S01]  /*0690*/  IMAD R4, R16, 0x900, R21 ;  /* 0x0000090010047824 */ /* 0x000fe200078e0215 */
[----:B------:R-:W-:Y:S01]  /*06a0*/  MOV R16, 0x4 ;  /* 0x0000000400107802 */ /* 0x000fe20000000f00 */
[----:B------:R-:W-:Y:S01]  /*06b0*/  IMAD R6, R0, 0x7, R23 ;  /* 0x0000000700067824 */ /* 0x000fe200078e0217 */
[----:B------:R-:W-:Y:S01]  /*06c0*/  IADD3 R8, R8, -0x1d, RZ ;  /* 0xffffffe308087810 */ /* 0x000fe20007ffe0ff */
[----:B------:R-:W-:Y:S01]  /*06d0*/  IMAD R15, R20, 0xe, R15 ;  /* 0x0000000e140f7824 */ /* 0x000fe200078e020f */
[----:B------:R-:W-:Y:S01]  /*06e0*/  IADD3 R7, R10, -0x1d, RZ ;  /* 0xffffffe30a077810 */ /* 0x000fe20007ffe0ff */
[----:B------:R-:W-:Y:S01]  /*06f0*/  IMAD.WIDE R12, R12, R16, c[0x0][0x168] ;  /* 0x00005a000c0c7625 */ /* 0x000fe200078e0210 */
[----:B------:R-:W-:-:S02]  /*0700*/  IADD3 R9, R9, -0x1d, RZ ;  /* 0xffffffe309097810 */ /* 0x000fc40007ffe0ff */
[----:B------:R-:W-:Y:S01]  /*0710*/  ISETP.LT.OR P4, PT, R6, 0x3, !P4 ;  /* 0x000000030600780c */ /* 0x000fe20006781670 */
[-C--:B------:R-:W-:Y:S01]  /*0720*/  IMAD.WIDE R10, R8, R16.reuse, c[0x0][0x168] ;  /* 0x00005a00080a7625 */ /* 0x080fe200078e0210 */
[----:B------:R-:W-:Y:S02]  /*0730*/  ISETP.GE.AND P3, PT, R15, 0x1, PT ;  /* 0x000000010f00780c */ /* 0x000fe40003f66270 */
[----:B------:R-:W-:Y:S01]  /*0740*/  MOV R15, R13 ;  /* 0x0000000d000f7202 */ /* 0x000fe20000000f00 */
[-C--:B------:R-:W-:Y:S01]  /*0750*/  IMAD.WIDE R6, R7, R16.reuse, c[0x0][0x168] ;  /* 0x00005a0007067625 */ /* 0x080fe200078e0210 */
[----:B------:R-:W-:Y:S02]  /*0760*/  MOV R99, RZ ;  /* 0x000000ff00637202 */ /* 0x000fe40000000f00 */
[----:B------:R-:W-:Y:S01]  /*0770*/  MOV R67, RZ ;  /* 0x000000ff00437202 */ /* 0x000fe20000000f00 */
[----:B------:R-:W-:Y:S01]  /*0780*/  IMAD.WIDE R16, R9, R16, c[0x0][0x168] ;  /* 0x00005a0009107625 */ /* 0x000fe200078e0210 */
[----:B------:R-:W-:-:S02]  /*0790*/  MOV R9, R7 ;  /* 0x0000000700097202 */ /* 0x000fc40000000f00 */
[----:B------:R-:W-:Y:S02]  /*07a0*/  MOV R7, RZ ;  /* 0x000000ff00077202 */ /* 0x000fe40000000f00 */
[----:B------:R-:W-:Y:S02]  /*07b0*/  MOV R8, R16 ;  /* 0x0000001000087202 */ /* 0x000fe40000000f00 */
[----:B------:R-:W-:Y:S02]  /*07c0*/  MOV R119, RZ ;  /* 0x000000ff00777202 */ /* 0x000fe40000000f00 */
[----:B------:R-:W-:Y:S02]  /*07d0*/  MOV R85, RZ ;  /* 0x000000ff00557202 */ /* 0x000fe40000000f00 */
        /* <DEDUP_REMOVED lines=16> */
[C---:B------:R-:W-:Y:S02]  /*08e0*/  ISETP.LT.OR P3, PT, R3.reuse, 0x10, !P3 ;  /* 0x000000100300780c */ /* 0x040fe40005f61670 */
[----:B------:R-:W-:Y:S02]  /*08f0*/  ISETP.LT.OR P1, PT, R3, 0xe, !P1 ;  /* 0x0000000e0300780c */ /* 0x000fe40004f21670 */
[----:B------:R-:W-:Y:S02]  /*0900*/  MOV R77, RZ ;  /* 0x000000ff004d7202 */ /* 0x000fe40000000f00 */
[----:B------:R-:W-:-:S02]  /*0910*/  MOV R49, RZ ;  /* 0x000000ff00317202 */ /* 0x000fc40000000f00 */
[----:B------:R-:W-:Y:S02]  /*0920*/  MOV R103, RZ ;  /* 0x000000ff00677202 */ /* 0x000fe40000000f00 */
.L_x_92:
[----:B------:R-:W-:Y:S01]  /*0930*/  BAR.SYNC.DEFER_BLOCKING 0x0 ;  /* 0x0000000000007b1d */ /* 0x000fe20000010000 */
[----:B------:R-:W-:-:S05]  /*0940*/  ISETP.GT.AND P5, PT, R3, 0x1b2, PT ;  /* 0x000001b20300780c */ /* 0x000fca0003fa4270 */
[----:B------:R-:W-:Y:S08]  /*0950*/  BSSY B0, `(.L_x_75) ;  /* 0x0000009000007945 */ /* 0x000ff00003800000 */
[----:B------:R-:W-:Y:S05]  /*0960*/  @P5 BRA `(.L_x_76) ;  /* 0x0000007000005947 */ /* 0x000fea0003800000 */
[----:B------:R-:W-:Y:S01]  /*0970*/  BSSY B1, `(.L_x_77) ;  /* 0x0000005000017945 */ /* 0x000fe20003800000 */
[----:B------:R-:W-:Y:S01]  /*0980*/  MOV R14, RZ ;  /* 0x000000ff000e7202 */ /* 0x000fe20000000f00 */
[----:B------:R-:W-:Y:S05]  /*0990*/  @P3 BRA `(.L_x_78) ;  /* 0x0000002000003947 */ /* 0x000fea0003800000 */
[----:B------:R-:W-:-:S05]  /*09a0*/  MOV R13, R15 ;  /* 0x0000000f000d7202 */ /* 0x000fca0000000f00 */
[----:B------:R0:W5:Y:S02]  /*09b0*/  LDG.E.CONSTANT R14, [R12.64] ;  /* 0x000000040c0e7981 */ /* 0x000164000c1e9900 */
.L_x_78:
[----:B------:R-:W-:Y:S05]  /*09c0*/  BSYNC B1 ;  /* 0x0000000000017941 */ /* 0x000fea0003800000 */
.L_x_77:
[----:B-----5:R1:W-:Y:S02]  /*09d0*/  STS [R3.X4], R14 ;  /* 0x0000000e03007388 */ /* 0x0203e40000004800 */
.L_x_76:
[----:B------:R-:W-:Y:S05]  /*09e0*/  BSYNC B0 ;  /* 0x0000000000007941 */ /* 0x000fea0003800000 */
.L_x_75:
[----:B0-----:R-:W0:Y:S01]  /*09f0*/  S2R R13, SR_TID.Y ;  /* 0x00000000000d7919 */ /* 0x001e220000002200 */
[----:B------:R-:W-:Y:S01]  /*0a00*/  BSSY B0, `(.L_x_79) ;  /* 0x000000b000007945 */ /* 0x000fe20003800000 */
[----:B0-----:R-:W-:-:S05]  /*0a10*/  IMAD R16, R0, 0x7, R13 ;  /* 0x0000000700107824 */ /* 0x001fca00078e020d */
[----:B-1----:R-:W-:-:S04]  /*0a20*/  SHF.L.U32 R14, R16, 0x1, RZ ;  /* 0x00000001100e7819 */ /* 0x002fc800000006ff */
[----:B------:R-:W-:-:S13]  /*0a30*/  ISETP.GT.AND P5, PT, R14, 0xd8, PT ;  /* 0x000000d80e00780c */ /* 0x000fda0003fa4270 */
[----:B------:R-:W-:Y:S05]  /*0a40*/  @P5 BRA `(.L_x_80) ;  /* 0x0000006000005947 */ /* 0x000fea0003800000 */
[----:B------:R-:W-:Y:S01]  /*0a50*/  BSSY B1, `(.L_x_81) ;  /* 0x0000004000017945 */ /* 0x000fe20003800000 */
[----:B------:R-:W-:Y:S01]  /*0a60*/  MOV R14, RZ ;  /* 0x000000ff000e7202 */ /* 0x000fe20000000f00 */
[----:B------:R-:W-:Y:S05]  /*0a70*/  @P2 BRA `(.L_x_82) ;  /* 0x0000001000002947 */ /* 0x000fea0003800000 */
[----:B------:R0:W5:Y:S02]  /*0a80*/  LDG.E.CONSTANT R14, [R10.64] ;  /* 0x000000040a0e7981 */ /* 0x000164000c1e9900 */
.L_x_82:
[----:B------:R-:W-:Y:S05]  /*0a90*/  BSYNC B1 ;  /* 0x0000000000017941 */ /* 0x000fea0003800000 */
.L_x_81:
[----:B-----5:R1:W-:Y:S02]  /*0aa0*/  STS [R3.X4+0x4], R14 ;  /* 0x0000040e03007388 */ /* 0x0203e40000004800 */
.L_x_80:
[----:B------:R-:W-:Y:S05]  /*0ab0*/  BSYNC B0 ;  /* 0x0000000000007941 */ /* 0x000fea0003800000 */
.L_x_79:
[----:B------:R-:W-:Y:S01]  /*0ac0*/  ISETP.GT.AND P5, PT, R3, 0x1b0, PT ;  /* 0x000001b00300780c */ /* 0x000fe20003fa4270 */
[----:B------:R-:W-:-:S12]  /*0ad0*/  BSSY B0, `(.L_x_83) ;  /* 0x000000a000007945 */ /* 0x000fd80003800000 */
[----:B------:R-:W-:Y:S05]  /*0ae0*/  @P5 BRA `(.L_x_84) ;  /* 0x0000008000005947 */ /* 0x000fea0003800000 */
[----:B------:R-:W-:Y:S01]  /*0af0*/  BSSY B1, `(.L_x_85) ;  /* 0x0000006000017945 */ /* 0x000fe20003800000 */
[----:B-1----:R-:W-:Y:S01]  /*0b00*/  MOV R14, RZ ;  /* 0x000000ff000e7202 */ /* 0x002fe20000000f00 */
[----:B------:R-:W-:Y:S05]  /*0b10*/  @P1 BRA `(.L_x_86) ;  /* 0x0000003000001947 */ /* 0x000fea0003800000 */
[----:B------:R-:W-:Y:S02]  /*0b20*/  MOV R22, R6 ;  /* 0x0000000600167202 */ /* 0x000fe40000000f00 */
[----:B------:R-:W-:-:S05]  /*0b30*/  MOV R23, R9 ;  /* 0x0000000900177202 */ /* 0x000fca0000000f00 */
[----:B------:R1:W5:Y:S02]  /*0b40*/  LDG.E.CONSTANT R14, [R22.64] ;  /* 0x00000004160e7981 */ /* 0x000364000c1e9900 */
.L_x_86:
[----:B------:R-:W-:Y:S05]  /*0b50*/  BSYNC B1 ;  /* 0x0000000000017941 */ /* 0x000fea0003800000 */
.L_x_85:
[----:B-----5:R2:W-:Y:S02]  /*0b60*/  STS [R3.X4+0x8], R14 ;  /* 0x0000080e03007388 */ /* 0x0205e40000004800 */
.L_x_84:
[----:B------:R-:W-:Y:S05]  /*0b70*/  BSYNC B0 ;  /* 0x0000000000007941 */ /* 0x000fea0003800000 */
.L_x_83:
[----:B------:R-:W-:Y:S01]  /*0b80*/  ISETP.GT.AND P5, PT, R16, 0x6b, PT ;  /* 0x0000006b1000780c */ /* 0x000fe20003fa4270 */
[----:B------:R-:W-:-:S12]  /*0b90*/  BSSY B0, `(.L_x_87) ;  /* 0x0000009000007945 */ /* 0x000fd80003800000 */
[----:B------:R-:W-:Y:S05]  /*0ba0*/  @P5 BRA `(.L_x_88) ;  /* 0x0000007000005947 */ /* 0x000fea0003800000 */
[----:B------:R-:W-:Y:S01]  /*0bb0*/  BSSY B1, `(.L_x_89) ;  /* 0x0000005000017945 */ /* 0x000fe20003800000 */
[----:B-12---:R-:W-:Y:S01]  /*0bc0*/  MOV R14, RZ ;  /* 0x000000ff000e7202 */ /* 0x006fe20000000f00 */
[----:B------:R-:W-:Y:S05]  /*0bd0*/  @P4 BRA `(.L_x_90) ;  /* 0x0000002000004947 */ /* 0x000fea0003800000 */
[----:B------:R-:W-:-:S05]  /*0be0*/  MOV R16, R8 ;  /* 0x0000000800107202 */ /* 0x000fca0000000f00 */
[----:B------:R1:W5:Y:S02]  /*0bf0*/  LDG.E.CONSTANT R14, [R16.64] ;  /* 0x00000004100e7981 */ /* 0x000364000c1e9900 */
.L_x_90:
[----:B------:R-:W-:Y:S05]  /*0c00*/  BSYNC B1 ;  /* 0x0000000000017941 */ /* 0x000fea0003800000 */
.L_x_89:
[----:B-----5:R2:W-:Y:S02]  /*0c10*/  STS [R3.X4+0xc], R14 ;  /* 0x00000c0e03007388 */ /* 0x0205e40000004800 */
.L_x_88:
[----:B------:R-:W-:Y:S05]  /*0c20*/  BSYNC B0 ;  /* 0x0000000000007941 */ /* 0x000fea0003800000 */
.L_x_87:
[----:B------:R-:W-:-:S04]  /*0c30*/  @P0 IMAD.WIDE R26, R2, 0x4, R94 ;  /* 0x00000004021a0825 */ /* 0x000fc800078e025e */
[----:B-1----:R-:W-:Y:S01]  /*0c40*/  @P0 IMAD.WIDE R22, R4, 0x4, R94 ;  /* 0x0000000404160825 */ /* 0x002fe200078e025e */
[----:B--2---:R1:W2:Y:S04]  /*0c50*/  @P0 LDG.E.CONSTANT R14, [R26.64] ;  /* 0x000000041a0e0981 */ /* 0x0042a8000c1e9900 */
[----:B------:R1:W3:Y:S04]  /*0c60*/  @P0 LDG.E.CONSTANT R24, [R26.64+0x4] ;  /* 0x000004041a180981 */ /* 0x0002e8000c1e9900 */
[----:B------:R1:W3:Y:S04]  /*0c70*/  @P0 LDG.E.CONSTANT R25, [R26.64+0x8] ;  /* 0x000008041a190981 */ /* 0x0002e8000c1e9900 */
[----:B------:R-:W4:Y:S04]  /*0c80*/  @P0 LDG.E.CONSTANT R18, [R22.64+0x8] ;  /* 0x0000080416120981 */ /* 0x000f28000c1e9900 */
[----:B-1----:R-:W5:Y:S04]  /*0c90*/  @P0 LDG.E.CONSTANT R26, [R22.64] ;  /* 0x00000004161a0981 */ /* 0x002f68000c1e9900 */
[----:B------:R-:W5:Y:S01]  /*0ca0*/  @P0 LDG.E.CONSTANT R27, [R22.64+0x4] ;  /* 0x00000404161b0981 */ /* 0x000f62000c1e9900 */
[C---:B------:R-:W-:Y:S01]  /*0cb0*/  @P0 IMAD R16, R0.reuse, 0x24, R5 ;  /* 0x0000002400100824 */ /* 0x040fe200078e0205 */
[----:B------:R-:W-:Y:S01]  /*0cc0*/  WARPSYNC 0xffffffff ;  /* 0xffffffff00007948 */ /* 0x000fe20003800000 */
[----:B------:R-:W-:-:S02]  /*0cd0*/  IMAD R68, R0, 0x24, RZ ;  /* 0x0000002400447824 */ /* 0x000fc400078e02ff */
[----:B------:R-:W-:Y:S01]  /*0ce0*/  IMAD R13, R13, 0x78, RZ ;  /* 0x000000780d0d7824 */ /* 0x000fe200078e02ff */
[----:B--2---:R-:W-:Y:S04]  /*0cf0*/  @P0 STS [R16.X4+0x6cc], R14 ;  /* 0x0006cc0e10000388 */ /* 0x004fe80000004800 */
[----:B---3--:R-:W-:Y:S04]  /*0d00*/  @P0 STS.64 [R16.X4+0x6d0], R24 ;  /* 0x0006d01810000388 */ /* 0x008fe80000004a00 */
[----:B----4-:R-:W-:Y:S04]  /*0d10*/  @P0 STS [R16.X4+0x6e0], R18 ;  /* 0x0006e01210000388 */ /* 0x010fe80000004800 */
[----:B-----5:R-:W-:Y:S04]  /*0d20*/  @P0 STS.64 [R16.X4+0x6d8], R26 ;  /* 0x0006d81a10000388 */ /* 0x020fe80000004a00 */
[----:B------:R-:W-:Y:S06]  /*0d30*/  BAR.SYNC.DEFER_BLOCKING 0x0 ;  /* 0x0000000000007b1d */ /* 0x000fec0000010000 */
[----:B------:R-:W-:Y:S04]  /*0d40*/  LDS R46, [R68+0x6cc] ;  /* 0x0006cc00442e7984 */ /* 0x000fe80000000800 */
[----:B------:R-:W1:Y:S04]  /*0d50*/  LDS.64 R22, [R13] ;  /* 0x000000000d167984 */ /* 0x000e680000000a00 */
[----:B------:R-:W2:Y:S04]  /*0d60*/  LDS R44, [R68+0x90c] ;  /* 0x00090c00442c7984 */ /* 0x000ea80000000800 */
[----:B------:R-:W3:Y:S04]  /*0d70*/  LDS R42, [R68+0xb4c] ;  /* 0x000b4c00442a7984 */ /* 0x000ee80000000800 */
[----:B------:R-:W4:Y:S04]  /*0d80*/  LDS R32, [R68+0xd8c] ;  /* 0x000d8c0044207984 */ /* 0x000f280000000800 */
[----:B------:R-:W5:Y:S04]  /*0d90*/  LDS.64 R24, [R13+0x348] ;  /* 0x000348000d187984 */ /* 0x000f680000000a00 */
[----:B------:R-:W0:Y:S04]  /*0da0*/  LDS R28, [R68+0x6d0] ;  /* 0x0006d000441c7984 */ /* 0x000e280000000800 */
[----:B------:R-:W0:Y:S04]  /*0db0*/  LDS R14, [R68+0x910] ;  /* 0x00091000440e7984 */ /* 0x000e280000000800 */
[----:B------:R-:W0:Y:S04]  /*0dc0*/  LDS R20, [R68+0xb50] ;  /* 0x000b500044147984 */ /* 0x000e280000000800 */
[----:B------:R-:W0:Y:S04]  /*0dd0*/  LDS R16, [R68+0xd90] ;  /* 0x000d900044107984 */ /* 0x000e280000000800 */
[----:B------:R-:W0:Y:S01]  /*0de0*/  LDS.64 R26, [R13+0x8] ;  /* 0x000008000d1a7984 */ /* 0x000e220000000a00 */
[----:B-1----:R-:W-:-:S03]  /*0df0*/  FFMA R107, R46, R22, R107 ;  /* 0x000000162e6b7223 */ /* 0x002fc6000000006b */
[----:B------:R-:W-:Y:S01]  /*0e00*/  LDS R60, [R68+0x6d4] ;  /* 0x0006d400443c7984 */ /* 0x000fe20000000800 */
[----:B--2---:R-:W-:-:S03]  /*0e10*/  FFMA R105, R22, R44, R105 ;  /* 0x0000002c16697223 */ /* 0x004fc60000000069 */
[----:B------:R-:W-:Y:S01]  /*0e20*/  LDS R58, [R68+0x914] ;  /* 0x00091400443a7984 */ /* 0x000fe20000000800 */
[----:B---3--:R-:W-:-:S03]  /*0e30*/  FFMA R67, R22, R42, R67 ;  /* 0x0000002a16437223 */ /* 0x008fc60000000043 */
[----:B------:R-:W-:Y:S01]  /*0e40*/  LDS R88, [R68+0xb60] ;  /* 0x000b600044587984 */ /* 0x000fe20000000800 */
[----:B----4-:R-:W-:-:S03]  /*0e50*/  FFMA R22, R22, R32, R109 ;  /* 0x0000002016167223 */ /* 0x010fc6000000006d */
[----:B------:R-:W-:Y:S01]  /*0e60*/  LDS R86, [R68+0xda0] ;  /* 0x000da00044567984 */ /* 0x000fe20000000800 */
[-C--:B-----5:R-:W-:Y:S01]  /*0e70*/  FFMA R109, R46, R24.reuse, R115 ;  /* 0x000000182e6d7223 */ /* 0x0a0fe20000000073 */
[-C--:B------:R-:W-:Y:S01]  /*0e80*/  FFMA R113, R44, R24.reuse, R113 ;  /* 0x000000182c717223 */ /* 0x080fe20000000071 */
[-C--:B------:R-:W-:Y:S01]  /*0e90*/  FFMA R115, R42, R24.reuse, R111 ;  /* 0x000000182a737223 */ /* 0x080fe2000000006f */
[----:B------:R-:W-:Y:S01]  /*0ea0*/  FFMA R117, R32, R24, R117 ;  /* 0x0000001820757223 */ /* 0x000fe20000000075 */
[C---:B0-----:R-:W-:Y:S01]  /*0eb0*/  FFMA R111, R28.reuse, R23, R107 ;  /* 0x000000171c6f7223 */ /* 0x041fe2000000006b */
[----:B------:R-:W-:Y:S01]  /*0ec0*/  FFMA R109, R28, R25, R109 ;  /* 0x000000191c6d7223 */ /* 0x000fe2000000006d */
[C---:B------:R-:W-:Y:S01]  /*0ed0*/  FFMA R105, R14.reuse, R23, R105 ;  /* 0x000000170e697223 */ /* 0x040fe20000000069 */
[----:B------:R-:W-:Y:S01]  /*0ee0*/  FFMA R107, R14, R25, R113 ;  /* 0x000000190e6b7223 */ /* 0x000fe20000000071 */
[C---:B------:R-:W-:Y:S01]  /*0ef0*/  FFMA R64, R20.reuse, R23, R67 ;  /* 0x0000001714407223 */ /* 0x040fe20000000043 */
[----:B------:R-:W-:Y:S01]  /*0f00*/  FFMA R50, R20, R25, R115 ;  /* 0x0000001914327223 */ /* 0x000fe20000000073 */
[----:B------:R-:W-:Y:S01]  /*0f10*/  LDS R67, [R68+0xb54] ;  /* 0x000b540044437984 */ /* 0x000fe20000000800 */
[C---:B------:R-:W-:Y:S01]  /*0f20*/  FFMA R24, R16.reuse, R23, R22 ;  /* 0x0000001710187223 */ /* 0x040fe20000000016 */
[----:B------:R-:W-:-:S02]  /*0f30*/  FFMA R48, R16, R25, R117 ;  /* 0x0000001910307223 */ /* 0x000fc40000000075 */
[----:B------:R-:W0:Y:S01]  /*0f40*/  LDS.64 R22, [R13+0x350] ;  /* 0x000350000d167984 */ /* 0x000e220000000a00 */
[-C--:B------:R-:W-:Y:S01]  /*0f50*/  FFMA R117, R46, R26.reuse, R123 ;  /* 0x0000001a2e757223 */ /* 0x080fe2000000007b */
[-C--:B------:R-:W-:Y:S01]  /*0f60*/  FFMA R121, R44, R26.reuse, R121 ;  /* 0x0000001a2c797223 */ /* 0x080fe20000000079 */
[-C--:B------:R-:W-:Y:S01]  /*0f70*/  FFMA R119, R42, R26.reuse, R119 ;  /* 0x0000001a2a777223 */ /* 0x080fe20000000077 */
[----:B------:R-:W-:Y:S01]  /*0f80*/  FFMA R25, R32, R26, R125 ;  /* 0x0000001a20197223 */ /* 0x000fe2000000007d */
[-C--:B------:R-:W-:Y:S01]  /*0f90*/  FFMA R117, R28, R27.reuse, R117 ;  /* 0x0000001b1c757223 */ /* 0x080fe20000000075 */
[-C--:B------:R-:W-:Y:S01]  /*0fa0*/  FFMA R125, R14, R27.reuse, R121 ;  /* 0x0000001b0e7d7223 */ /* 0x080fe20000000079 */
[-C--:B------:R-:W-:Y:S01]  /*0fb0*/  FFMA R56, R20, R27.reuse, R119 ;  /* 0x0000001b14387223 */ /* 0x080fe20000000077 */
[----:B------:R-:W-:Y:S02]  /*0fc0*/  FFMA R54, R16, R27, R25 ;  /* 0x0000001b10367223 */ /* 0x000fe40000000019 */
[----:B------:R-:W1:Y:S01]  /*0fd0*/  LDS R27, [R68+0xd94] ;  /* 0x000d9400441b7984 */ /* 0x000e620000000800 */
[-C--:B0-----:R-:W-:Y:S01]  /*0fe0*/  FFMA R25, R32, R22.reuse, R34 ;  /* 0x0000001620197223 */ /* 0x081fe20000000022 */
[----:B------:R-:W-:Y:S01]  /*0ff0*/  FFMA R121, R46, R22, R93 ;  /* 0x000000162e797223 */ /* 0x000fe2000000005d */
[----:B------:R-:W-:-:S02]  /*1000*/  FFMA R93, R26, R60, R111 ;  /* 0x0000003c1a5d7223 */ /* 0x000fc4000000006f */
[----:B------:R-:W-:Y:S01]  /*1010*/  FFMA R52, R16, R23, R25 ;  /* 0x0000001710347223 */ /* 0x000fe20000000019 */
[----:B-1----:R-:W-:Y:S02]  /*1020*/  FFMA R111, R26, R27, R24 ;  /* 0x0000001b1a6f7223 */ /* 0x002fe40000000018 */
[----:B------:R-:W0:Y:S01]  /*1030*/  LDS.64 R24, [R13+0x10] ;  /* 0x000010000d187984 */ /* 0x000e220000000a00 */
[-C--:B------:R-:W-:Y:S01]  /*1040*/  FFMA R91, R42, R22.reuse, R91 ;  /* 0x000000162a5b7223 */ /* 0x080fe2000000005b */
[----:B------:R-:W-:Y:S01]  /*1050*/  FFMA R119, R44, R22, R89 ;  /* 0x000000162c777223 */ /* 0x000fe20000000059 */
[-C--:B------:R-:W-:Y:S02]  /*1060*/  FFMA R121, R28, R23.reuse, R121 ;  /* 0x000000171c797223 */ /* 0x080fe40000000079 */
[-C--:B------:R-:W-:Y:S01]  /*1070*/  FFMA R18, R20, R23.reuse, R91 ;  /* 0x0000001714127223 */ /* 0x080fe2000000005b */
[----:B------:R-:W-:Y:S01]  /*1080*/  FFMA R91, R26, R58, R105 ;  /* 0x0000003a1a5b7223 */ /* 0x000fe20000000069 */
[----:B------:R-:W-:Y:S01]  /*1090*/  FFMA R119, R14, R23, R119 ;  /* 0x000000170e777223 */ /* 0x000fe20000000077 */
[-C--:B------:R-:W-:Y:S01]  /*10a0*/  FFMA R89, R26, R67.reuse, R64 ;  /* 0x000000431a597223 */ /* 0x080fe20000000040 */
[C---:B------:R-:W-:Y:S01]  /*10b0*/  FFMA R109, R22.reuse, R60, R109 ;  /* 0x0000003c166d7223 */ /* 0x040fe2000000006d */
[C---:B------:R-:W-:Y:S01]  /*10c0*/  FFMA R107, R22.reuse, R58, R107 ;  /* 0x0000003a166b7223 */ /* 0x040fe2000000006b */
[C---:B------:R-:W-:Y:S01]  /*10d0*/  FFMA R105, R22.reuse, R67, R50 ;  /* 0x0000004316697223 */ /* 0x040fe20000000032 */
[----:B------:R-:W-:-:S02]  /*10e0*/  FFMA R48, R22, R27, R48 ;  /* 0x0000001b16307223 */ /* 0x000fc40000000030 */
[----:B------:R-:W1:Y:S01]  /*10f0*/  LDS.64 R22, [R13+0x358] ;  /* 0x000358000d167984 */ /* 0x000e620000000a00 */
[-C--:B0-----:R-:W-:Y:S01]  /*1100*/  FFMA R115, R46, R24.reuse, R83 ;  /* 0x000000182e737223 */ /* 0x081fe20000000053 */
[-C--:B------:R-:W-:Y:S01]  /*1110*/  FFMA R113, R44, R24.reuse, R81 ;  /* 0x000000182c717223 */ /* 0x080fe20000000051 */
[-C--:B------:R-:W-:Y:S01]  /*1120*/  FFMA R85, R42, R24.reuse, R85 ;  /* 0x000000182a557223 */ /* 0x080fe20000000055 */
[----:B------:R-:W-:Y:S01]  /*1130*/  FFMA R87, R32, R24, R87 ;  /* 0x0000001820577223 */ /* 0x000fe20000000057 */
[-C--:B------:R-:W-:Y:S01]  /*1140*/  FFMA R115, R28, R25.reuse, R115 ;  /* 0x000000191c737223 */ /* 0x080fe20000000073 */
[-C--:B------:R-:W-:Y:S01]  /*1150*/  FFMA R113, R14, R25.reuse, R113 ;  /* 0x000000190e717223 */ /* 0x080fe20000000071 */
[-C--:B------:R-:W-:Y:S01]  /*1160*/  FFMA R26, R20, R25.reuse, R85 ;  /* 0x00000019141a7223 */ /* 0x080fe20000000055 */
[----:B------:R-:W-:Y:S01]  /*1170*/  FFMA R50, R16, R25, R87 ;  /* 0x0000001910327223 */ /* 0x000fe20000000057 */
[C---:B------:R-:W-:Y:S01]  /*1180*/  FFMA R34, R24.reuse, R60, R117 ;  /* 0x0000003c18227223 */ /* 0x040fe20000000075 */
[C---:B------:R-:W-:Y:S01]  /*1190*/  FFMA R125, R24.reuse, R58, R125 ;  /* 0x0000003a187d7223 */ /* 0x040fe2000000007d */
[C---:B------:R-:W-:Y:S01]  /*11a0*/  FFMA R123, R24.reuse, R67, R56 ;  /* 0x00000043187b7223 */ /* 0x040fe20000000038 */
[----:B------:R-:W-:-:S02]  /*11b0*/  FFMA R54, R24, R27, R54 ;  /* 0x0000001b18367223 */ /* 0x000fc40000000036 */
[----:B------:R-:W0:Y:S01]  /*11c0*/  LDS.64 R24, [R13+0x18] ;  /* 0x000018000d187984 */ /* 0x000e220000000a00 */
[----:B-1----:R-:W-:Y:S01]  /*11d0*/  FFMA R85, R46, R22, R75 ;  /* 0x000000162e557223 */ /* 0x002fe2000000004b */
[----:B------:R-:W-:Y:S01]  /*11e0*/  FFMA R117, R22, R67, R18 ;  /* 0x0000004316757223 */ /* 0x000fe20000000012 */
[-C--:B0-----:R-:W-:Y:S01]  /*11f0*/  FFMA R75, R44, R24.reuse, R19 ;  /* 0x000000182c4b7223 */ /* 0x081fe20000000013 */
[----:B------:R-:W-:-:S04]  /*1200*/  FFMA R19, R32, R24, R38 ;  /* 0x0000001820137223 */ /* 0x000fc80000000026 */
[----:B------:R-:W-:Y:S02]  /*1210*/  FFMA R38, R16, R25, R19 ;  /* 0x0000001910267223 */ /* 0x000fe40000000013 */
[----:B------:R-:W0:Y:S01]  /*1220*/  LDS.64 R18, [R13+0x360] ;  /* 0x000360000d127984 */ /* 0x000e220000000a00 */
        /* <DEDUP_REMOVED lines=9> */
[----:B------:R-:W-:Y:S01]  /*12c0*/  FFMA R52, R22, R27, R52 ;  /* 0x0000001b16347223 */ /* 0x000fe20000000034 */
[----:B0-----:R-:W-:-:S04]  /*12d0*/  FFMA R23, R32, R18, R62 ;  /* 0x0000001220177223 */ /* 0x001fc8000000003e */
[----:B------:R-:W-:Y:S02]  /*12e0*/  FFMA R62, R16, R19, R23 ;  /* 0x00000013103e7223 */ /* 0x000fe40000000017 */
[----:B------:R-:W0:Y:S01]  /*12f0*/  LDS.64 R22, [R13+0x20] ;  /* 0x000020000d167984 */ /* 0x000e220000000a00 */
[-C--:B------:R-:W-:Y:S01]  /*1300*/  FFMA R21, R42, R24.reuse, R21 ;  /* 0x000000182a157223 */ /* 0x080fe20000000015 */
[C---:B------:R-:W-:Y:S01]  /*1310*/  FFMA R77, R46.reuse, R24, R36 ;  /* 0x000000182e4d7223 */ /* 0x040fe20000000024 */
[-C--:B------:R-:W-:Y:S01]  /*1320*/  FFMA R71, R46, R18.reuse, R40 ;  /* 0x000000122e477223 */ /* 0x080fe20000000028 */
[-C--:B------:R-:W-:Y:S01]  /*1330*/  FFMA R29, R42, R18.reuse, R29 ;  /* 0x000000122a1d7223 */ /* 0x080fe2000000001d */
[----:B------:R-:W-:Y:S01]  /*1340*/  FFMA R36, R20, R25, R21 ;  /* 0x0000001914247223 */ /* 0x000fe20000000015 */
[----:B------:R-:W-:Y:S01]  /*1350*/  FFMA R21, R44, R18, R63 ;  /* 0x000000122c157223 */ /* 0x000fe2000000003f */
[----:B------:R-:W-:Y:S01]  /*1360*/  FFMA R87, R24, R67, R26 ;  /* 0x0000004318577223 */ /* 0x000fe2000000001a */
[-C--:B------:R-:W-:Y:S01]  /*1370*/  FFMA R71, R28, R19.reuse, R71 ;  /* 0x000000131c477223 */ /* 0x080fe20000000047 */
[-C--:B------:R-:W-:Y:S01]  /*1380*/  FFMA R26, R20, R19.reuse, R29 ;  /* 0x00000013141a7223 */ /* 0x080fe2000000001d */
[----:B------:R-:W-:Y:S01]  /*1390*/  FFMA R21, R14, R19, R21 ;  /* 0x000000130e157223 */ /* 0x000fe20000000015 */
[C---:B------:R-:W-:Y:S01]  /*13a0*/  FFMA R40, R18.reuse, R27, R56 ;  /* 0x0000001b12287223 */ /* 0x040fe20000000038 */
[C---:B------:R-:W-:Y:S01]  /*13b0*/  FFMA R85, R18.reuse, R60, R85 ;  /* 0x0000003c12557223 */ /* 0x040fe20000000055 */
[C---:B------:R-:W-:Y:S01]  /*13c0*/  FFMA R83, R18.reuse, R58, R83 ;  /* 0x0000003a12537223 */ /* 0x040fe20000000053 */
[----:B------:R-:W-:Y:S01]  /*13d0*/  FFMA R81, R18, R67, R64 ;  /* 0x0000004312517223 */ /* 0x000fe20000000040 */
[-C--:B------:R-:W-:Y:S01]  /*13e0*/  FFMA R77, R28, R25.reuse, R77 ;  /* 0x000000191c4d7223 */ /* 0x080fe2000000004d */
[----:B------:R-:W-:Y:S01]  /*13f0*/  FFMA R75, R14, R25, R75 ;  /* 0x000000190e4b7223 */ /* 0x000fe2000000004b */
[C---:B------:R-:W-:Y:S01]  /*1400*/  FFMA R115, R24.reuse, R60, R115 ;  /* 0x0000003c18737223 */ /* 0x040fe20000000073 */
[C---:B------:R-:W-:Y:S01]  /*1410*/  FFMA R113, R24.reuse, R58, R113 ;  /* 0x0000003a18717223 */ /* 0x040fe20000000071 */
[----:B------:R-:W-:Y:S01]  /*1420*/  FFMA R50, R24, R27, R50 ;  /* 0x0000001b18327223 */ /* 0x000fe20000000032 */
[----:B------:R-:W-:Y:S01]  /*1430*/  LDS R63, [R68+0x91c] ;  /* 0x00091c00443f7984 */ /* 0x000fe20000000800 */
[----:B0-----:R-:W-:-:S04]  /*1440*/  FFMA R19, R32, R22, R41 ;  /* 0x0000001620137223 */ /* 0x001fc80000000029 */
[-C--:B------:R-:W-:Y:S02]  /*1450*/  FFMA R56, R16, R23.reuse, R19 ;  /* 0x0000001710387223 */ /* 0x080fe40000000013 */
[----:B------:R-:W0:Y:S01]  /*1460*/  LDS.64 R18, [R13+0x368] ;  /* 0x000368000d127984 */ /* 0x000e220000000a00 */
[-C--:B------:R-:W-:Y:S01]  /*1470*/  FFMA R39, R46, R22.reuse, R39 ;  /* 0x000000162e277223 */ /* 0x080fe20000000027 */
[-C--:B------:R-:W-:Y:S01]  /*1480*/  FFMA R35, R44, R22.reuse, R35 ;  /* 0x000000162c237223 */ /* 0x080fe20000000023 */
[----:B------:R-:W-:Y:S01]  /*1490*/  FFMA R37, R42, R22, R37 ;  /* 0x000000162a257223 */ /* 0x000fe20000000025 */
[----:B------:R-:W-:Y:S01]  /*14a0*/  FFMA R77, R22, R60, R77 ;  /* 0x0000003c164d7223 */ /* 0x000fe2000000004d */
[-C--:B------:R-:W-:Y:S01]  /*14b0*/  FFMA R41, R28, R23.reuse, R39 ;  /* 0x000000171c297223 */ /* 0x080fe20000000027 */
[-C--:B------:R-:W-:Y:S01]  /*14c0*/  FFMA R39, R14, R23.reuse, R35 ;  /* 0x000000170e277223 */ /* 0x080fe20000000023 */
[----:B------:R-:W-:Y:S01]  /*14d0*/  FFMA R64, R20, R23, R37 ;  /* 0x0000001714407223 */ /* 0x000fe20000000025 */
        /* <DEDUP_REMOVED lines=17> */
[-C--:B-1----:R-:W-:Y:S01]  /*15f0*/  FFMA R43, R46, R22.reuse, R53 ;  /* 0x000000162e2b7223 */ /* 0x082fe20000000035 */
        /* <DEDUP_REMOVED lines=10> */
[----:B------:R-:W-:Y:S01]  /*16a0*/  FFMA R56, R22, R27, R56 ;  /* 0x0000001b16387223 */ /* 0x000fe20000000038 */
[----:B0-----:R-:W-:-:S04]  /*16b0*/  FFMA R23, R32, R18, R30 ;  /* 0x0000001220177223 */ /* 0x001fc8000000001e */
[----:B------:R-:W-:Y:S02]  /*16c0*/  FFMA R64, R16, R19, R23 ;  /* 0x0000001310407223 */ /* 0x000fe40000000017 */
[----:B------:R-:W0:Y:S01]  /*16d0*/  LDS.64 R22, [R13+0x30] ;  /* 0x000030000d167984 */ /* 0x000e220000000a00 */
[C---:B------:R-:W-:Y:S01]  /*16e0*/  FFMA R33, R18.reuse, R60, R29 ;  /* 0x0000003c12217223 */ /* 0x040fe2000000001d */
[----:B------:R-:W-:Y:S02]  /*16f0*/  FFMA R29, R18, R67, R36 ;  /* 0x00000043121d7223 */ /* 0x000fe40000000024 */
[----:B------:R-:W1:Y:S01]  /*1700*/  LDS.64 R36, [R13+0x378] ;  /* 0x000378000d247984 */ /* 0x000e620000000a00 */
[-C--:B------:R-:W-:Y:S01]  /*1710*/  FFMA R51, R46, R18.reuse, R31 ;  /* 0x000000122e337223 */ /* 0x080fe2000000001f */
[-C--:B------:R-:W-:Y:S01]  /*1720*/  FFMA R47, R44, R18.reuse, R57 ;  /* 0x000000122c2f7223 */ /* 0x080fe20000000039 */
[----:B------:R-:W-:Y:S02]  /*1730*/  FFMA R59, R42, R18, R59 ;  /* 0x000000122a3b7223 */ /* 0x000fe4000000003b */
[-C--:B------:R-:W-:Y:S01]  /*1740*/  FFMA R51, R28, R19.reuse, R51 ;  /* 0x000000131c337223 */ /* 0x080fe20000000033 */
[-C--:B------:R-:W-:Y:S01]  /*1750*/  FFMA R47, R14, R19.reuse, R47 ;  /* 0x000000130e2f7223 */ /* 0x080fe2000000002f */
[----:B------:R-:W-:Y:S01]  /*1760*/  FFMA R70, R20, R19, R59 ;  /* 0x0000001314467223 */ /* 0x000fe2000000003b */
[C---:B------:R-:W-:Y:S01]  /*1770*/  FFMA R31, R18.reuse, R58, R25 ;  /* 0x0000003a121f7223 */ /* 0x040fe20000000019 */
[----:B------:R-:W-:-:S02]  /*1780*/  FFMA R55, R18, R27, R24 ;  /* 0x0000001b12377223 */ /* 0x000fc40000000018 */
[----:B------:R-:W2:Y:S01]  /*1790*/  LDS.64 R24, [R13+0x380] ;  /* 0x000380000d187984 */ /* 0x000ea20000000a00 */
        /* <DEDUP_REMOVED lines=13> */
[----:B------:R-:W-:-:S03]  /*1870*/  FFMA R97, R42, R36, R97 ;  /* 0x000000242a617223 */ /* 0x000fc60000000061 */
[----:B------:R-:W1:Y:S01]  /*1880*/  LDS R26, [R68+0x918] ;  /* 0x00091800441a7984 */ /* 0x000e620000000800 */
[-C--:B------:R-:W-:Y:S01]  /*1890*/  FFMA R53, R28, R37.reuse, R53 ;  /* 0x000000251c357223 */ /* 0x080fe20000000035 */
[-C--:B------:R-:W-:Y:S01]  /*18a0*/  FFMA R59, R14, R37.reuse, R59 ;  /* 0x000000250e3b7223 */ /* 0x080fe2000000003b */
[-C--:B------:R-:W-:Y:S01]  /*18b0*/  FFMA R32, R16, R37.reuse, R103 ;  /* 0x0000002510207223 */ /* 0x080fe20000000067 */
[----:B------:R-:W-:Y:S01]  /*18c0*/  FFMA R30, R20, R37, R97 ;  /* 0x00000025141e7223 */ /* 0x000fe20000000061 */
[C---:B------:R-:W-:Y:S01]  /*18d0*/  FFMA R44, R22.reuse, R58, R21 ;  /* 0x0000003a162c7223 */ /* 0x040fe20000000015 */
[----:B------:R-:W3:Y:S04]  /*18e0*/  LDS R28, [R68+0x6d8] ;  /* 0x0006d800441c7984 */ /* 0x000ee80000000800 */
[----:B------:R-:W4:Y:S04]  /*18f0*/  LDS R16, [R68+0xb58] ;  /* 0x000b580044107984 */ /* 0x000f280000000800 */
[----:B------:R-:W5:Y:S04]  /*1900*/  LDS R14, [R68+0xd98] ;  /* 0x000d9800440e7984 */ /* 0x000f680000000800 */
[----:B------:R-:W5:Y:S01]  /*1910*/  LDS.64 R20, [R13+0x40] ;  /* 0x000040000d147984 */ /* 0x000f620000000a00 */
[CC--:B------:R-:W-:Y:S01]  /*1920*/  FFMA R66, R22.reuse, R60.reuse, R43 ;  /* 0x0000003c16427223 */ /* 0x0c0fe2000000002b */
[----:B------:R-:W-:Y:S01]  /*1930*/  FFMA R90, R22, R27, R90 ;  /* 0x0000001b165a7223 */ /* 0x000fe2000000005a */
[----:B------:R-:W-:Y:S01]  /*1940*/  FFMA R101, R36, R60, R51 ;  /* 0x0000003c24657223 */ /* 0x000fe20000000033 */
[----:B--2---:R-:W-:Y:S01]  /*1950*/  FFMA R51, R58, R24, R59 ;  /* 0x000000183a337223 */ /* 0x004fe2000000003b */
[----:B------:R-:W2:Y:S01]  /*1960*/  LDS R65, [R68+0x6dc] ;  /* 0x0006dc0044417984 */ /* 0x000ea20000000800 */
[C---:B------:R-:W-:Y:S01]  /*1970*/  FFMA R99, R36.reuse, R58, R47 ;  /* 0x0000003a24637223 */ /* 0x040fe2000000002f */
[C---:B------:R-:W-:Y:S01]  /*1980*/  FFMA R97, R36.reuse, R67, R70 ;  /* 0x0000004324617223 */ /* 0x040fe20000000046 */
[----:B------:R-:W-:Y:S01]  /*1990*/  FFMA R103, R36, R27, R64 ;  /* 0x0000001b24677223 */ /* 0x000fe20000000040 */
[----:B------:R-:W2:Y:S01]  /*19a0*/  LDS R59, [R68+0xb5c] ;  /* 0x000b5c00443b7984 */ /* 0x000ea20000000800 */
[----:B------:R-:W-:-:S03]  /*19b0*/  FFMA R43, R27, R24, R32 ;  /* 0x000000181b2b7223 */ /* 0x000fc60000000020 */
[----:B------:R-:W2:Y:S04]  /*19c0*/  LDS R61, [R68+0xd9c] ;  /* 0x000d9c00443d7984 */ /* 0x000ea80000000800 */
[----:B------:R-:W2:Y:S01]  /*19d0*/  LDS R64, [R68+0x6e0] ;  /* 0x0006e00044407984 */ /* 0x000ea20000000800 */
[-C--:B0-----:R-:W-:Y:S01]  /*19e0*/  FFMA R69, R60, R18.reuse, R69 ;  /* 0x000000123c457223 */ /* 0x081fe20000000045 */
[-C--:B-1----:R-:W-:Y:S01]  /*19f0*/  FFMA R22, R26, R19.reuse, R91 ;  /* 0x000000131a167223 */ /* 0x082fe2000000005b */
[-C--:B------:R-:W-:Y:S01]  /*1a00*/  FFMA R57, R58, R18.reuse, R57 ;  /* 0x000000123a397223 */ /* 0x080fe20000000039 */
[-C--:B------:R-:W-:Y:S01]  /*1a10*/  FFMA R37, R67, R18.reuse, R74 ;  /* 0x0000001243257223 */ /* 0x080fe2000000004a */
[----:B------:R-:W-:Y:S01]  /*1a20*/  FFMA R79, R27, R18, R72 ;  /* 0x000000121b4f7223 */ /* 0x000fe20000000048 */
[-C--:B---3--:R-:W-:Y:S01]  /*1a30*/  FFMA R84, R28, R19.reuse, R93 ;  /* 0x000000131c547223 */ /* 0x088fe2000000005d */
[-C--:B----4-:R-:W-:Y:S01]  /*1a40*/  FFMA R32, R16, R19.reuse, R89 ;  /* 0x0000001310207223 */ /* 0x090fe20000000059 */
[----:B-----5:R-:W-:-:S02]  /*1a50*/  FFMA R36, R14, R19, R111 ;  /* 0x000000130e247223 */ /* 0x020fc4000000006f */
[----:B------:R-:W0:Y:S01]  /*1a60*/  LDS.64 R18, [R13+0x388] ;  /* 0x000388000d127984 */ /* 0x000e220000000a00 */
[----:B------:R-:W-:-:S03]  /*1a70*/  FFMA R93, R63, R20, R22 ;  /* 0x000000143f5d7223 */ /* 0x000fc60000000016 */
[----:B------:R-:W1:Y:S01]  /*1a80*/  LDS R22, [R68+0x920] ;  /* 0x0009200044167984 */ /* 0x000e620000000800 */
[-C--:B------:R-:W-:Y:S01]  /*1a90*/  FFMA R53, R60, R24.reuse, R53 ;  /* 0x000000183c357223 */ /* 0x080fe20000000035 */
[----:B------:R-:W-:Y:S01]  /*1aa0*/  FFMA R47, R67, R24, R30 ;  /* 0x00000018432f7223 */ /* 0x000fe2000000001e */
[-C--:B------:R-:W-:Y:S01]  /*1ab0*/  FFMA R76, R28, R25.reuse, R109 ;  /* 0x000000191c4c7223 */ /* 0x080fe2000000006d */
[-C--:B------:R-:W-:Y:S01]  /*1ac0*/  FFMA R24, R26, R25.reuse, R107 ;  /* 0x000000191a187223 */ /* 0x080fe2000000006b */
[-C--:B------:R-:W-:Y:S01]  /*1ad0*/  FFMA R30, R16, R25.reuse, R105 ;  /* 0x00000019101e7223 */ /* 0x080fe20000000069 */
[----:B------:R-:W-:Y:S01]  /*1ae0*/  FFMA R48, R14, R25, R48 ;  /* 0x000000190e307223 */ /* 0x000fe20000000030 */
[-C--:B--2---:R-:W-:Y:S01]  /*1af0*/  FFMA R84, R65, R20.reuse, R84 ;  /* 0x0000001441547223 */ /* 0x084fe20000000054 */
[-C--:B------:R-:W-:Y:S01]  /*1b00*/  FFMA R91, R59, R20.reuse, R32 ;  /* 0x000000143b5b7223 */ /* 0x080fe20000000020 */
[----:B------:R-:W-:Y:S01]  /*1b10*/  FFMA R89, R61, R20, R36 ;  /* 0x000000143d597223 */ /* 0x000fe20000000024 */
[-C--:B------:R-:W-:Y:S01]  /*1b20*/  FFMA R34, R28, R21.reuse, R34 ;  /* 0x000000151c227223 */ /* 0x080fe20000000022 */
[-C--:B------:R-:W-:Y:S01]  /*1b30*/  FFMA R32, R16, R21.reuse, R123 ;  /* 0x0000001510207223 */ /* 0x080fe2000000007b */
[-C--:B------:R-:W-:Y:S01]  /*1b40*/  FFMA R54, R14, R21.reuse, R54 ;  /* 0x000000150e367223 */ /* 0x080fe20000000036 */
[C---:B------:R-:W-:Y:S01]  /*1b50*/  FFMA R84, R21.reuse, R64, R84 ;  /* 0x0000004015547223 */ /* 0x040fe20000000054 */
[C---:B------:R-:W-:Y:S01]  /*1b60*/  FFMA R80, R21.reuse, R88, R91 ;  /* 0x0000005815507223 */ /* 0x040fe2000000005b */
[----:B------:R-:W-:Y:S01]  /*1b70*/  FFMA R78, R21, R86, R89 ;  /* 0x00000056154e7223 */ /* 0x000fe20000000059 */
[-C--:B0-----:R-:W-:Y:S01]  /*1b80*/  FFMA R76, R65, R18.reuse, R76 ;  /* 0x00000012414c7223 */ /* 0x081fe2000000004c */
[-C--:B------:R-:W-:Y:S01]  /*1b90*/  FFMA R67, R63, R18.reuse, R24 ;  /* 0x000000123f437223 */ /* 0x080fe20000000018 */
[-C--:B------:R-:W-:Y:S01]  /*1ba0*/  FFMA R27, R59, R18.reuse, R30 ;  /* 0x000000123b1b7223 */ /* 0x080fe2000000001e */
[----:B------:R-:W-:Y:S01]  /*1bb0*/  FFMA R25, R61, R18, R48 ;  /* 0x000000123d197223 */ /* 0x000fe20000000030 */
[----:B------:R-:W-:Y:S01]  /*1bc0*/  FFMA R18, R26, R21, R125 ;  /* 0x000000151a127223 */ /* 0x000fe2000000007d */
[----:B-1----:R-:W-:-:S02]  /*1bd0*/  FFMA R82, R21, R22, R93 ;  /* 0x0000001615527223 */ /* 0x002fc4000000005d */
[----:B------:R-:W0:Y:S01]  /*1be0*/  LDS.64 R20, [R13+0x48] ;  /* 0x000048000d147984 */ /* 0x000e220000000a00 */
[C---:B------:R-:W-:Y:S01]  /*1bf0*/  FFMA R72, R19.reuse, R88, R27 ;  /* 0x0000005813487223 */ /* 0x040fe2000000001b */
[-C--:B------:R-:W-:Y:S01]  /*1c00*/  FFMA R24, R28, R19.reuse, R121 ;  /* 0x000000131c187223 */ /* 0x080fe20000000079 */
[-C--:B------:R-:W-:Y:S01]  /*1c10*/  FFMA R30, R26, R19.reuse, R119 ;  /* 0x000000131a1e7223 */ /* 0x080fe20000000077 */
[-C--:B------:R-:W-:Y:S01]  /*1c20*/  FFMA R42, R16, R19.reuse, R117 ;  /* 0x00000013102a7223 */ /* 0x080fe20000000075 */
[----:B------:R-:W-:Y:S01]  /*1c30*/  FFMA R46, R14, R19, R52 ;  /* 0x000000130e2e7223 */ /* 0x000fe20000000034 */
[C---:B------:R-:W-:Y:S01]  /*1c40*/  FFMA R76, R19.reuse, R64, R76 ;  /* 0x00000040134c7223 */ /* 0x040fe2000000004c */
[C---:B------:R-:W-:Y:S01]  /*1c50*/  FFMA R70, R19.reuse, R22, R67 ;  /* 0x0000001613467223 */ /* 0x040fe20000000043 */
[----:B------:R-:W-:Y:S01]  /*1c60*/  FFMA R74, R19, R86, R25 ;  /* 0x00000056134a7223 */ /* 0x000fe20000000019 */
[-C--:B0-----:R-:W-:Y:S02]  /*1c70*/  FFMA R27, R63, R20.reuse, R18 ;  /* 0x000000143f1b7223 */ /* 0x081fe40000000012 */
        /* <DEDUP_REMOVED lines=30> */
[C---:B------:R-:W-:Y:S01]  /*1e60*/  FFMA R36, R21.reuse, R88, R25 ;  /* 0x0000005815247223 */ /* 0x040fe20000000019 */
[-C--:B------:R-:W-:Y:S01]  /*1e70*/  FFMA R102, R14, R21.reuse, R38 ;  /* 0x000000150e667223 */ /* 0x080fe20000000026 */
        /* <DEDUP_REMOVED lines=21> */
[C---:B------:R-:W-:Y:S01]  /*1fd0*/  FFMA R104, R65.reuse, R20, R48 ;  /* 0x0000001441687223 */ /* 0x040fe20000000030 */
[-C--:B------:R-:W-:Y:S01]  /*1fe0*/  FFMA R48, R28, R21.reuse, R41 ;  /* 0x000000151c307223 */ /* 0x080fe20000000029 */
[-C--:B0-----:R-:W-:Y:S02]  /*1ff0*/  FFMA R102, R65, R18.reuse, R24 ;  /* 0x0000001241667223 */ /* 0x081fe40000000018 */
[----:B------:R-:W0:Y:S01]  /*2000*/  LDS.64 R24, [R13+0x60] ;  /* 0x000060000d187984 */ /* 0x000e220000000a00 */
[----:B------:R-:W-:Y:S01]  /*2010*/  FFMA R75, R59, R18, R100 ;  /* 0x000000123b4b7223 */ /* 0x000fe20000000064 */
[-C--:B------:R-:W-:Y:S01]  /*2020*/  FFMA R83, R63, R20.reuse, R92 ;  /* 0x000000143f537223 */ /* 0x080fe2000000005c */
[----:B------:R-:W-:Y:S01]  /*2030*/  FFMA R85, R59, R20, R98 ;  /* 0x000000143b557223 */ /* 0x000fe20000000062 */
[-C--:B------:R-:W-:Y:S01]  /*2040*/  FFMA R92, R26, R21.reuse, R39 ;  /* 0x000000151a5c7223 */ /* 0x080fe20000000027 */
[-C--:B------:R-:W-:Y:S01]  /*2050*/  FFMA R98, R16, R21.reuse, R35 ;  /* 0x0000001510627223 */ /* 0x080fe20000000023 */
[----:B------:R-:W-:Y:S01]  /*2060*/  FFMA R56, R14, R21, R56 ;  /* 0x000000150e387223 */ /* 0x000fe20000000038 */
[----:B------:R-:W-:Y:S01]  /*2070*/  FFMA R77, R61, R18, R62 ;  /* 0x000000123d4d7223 */ /* 0x000fe2000000003e */
[C---:B------:R-:W-:Y:S01]  /*2080*/  FFMA R87, R21.reuse, R64, R104 ;  /* 0x0000004015577223 */ /* 0x040fe20000000068 */
[C---:B------:R-:W-:Y:S01]  /*2090*/  FFMA R83, R21.reuse, R22, R83 ;  /* 0x0000001615537223 */ /* 0x040fe20000000053 */
[C---:B------:R-:W-:Y:S01]  /*20a0*/  FFMA R85, R21.reuse, R88, R85 ;  /* 0x0000005815557223 */ /* 0x040fe20000000055 */
[----:B------:R-:W-:Y:S01]  /*20b0*/  FFMA R81, R21, R86, R81 ;  /* 0x0000005615517223 */ /* 0x000fe20000000051 */
[----:B------:R-:W-:Y:S01]  /*20c0*/  FFMA R62, R16, R19, R29 ;  /* 0x00000013103e7223 */ /* 0x000fe2000000001d */
[----:B0-----:R-:W-:-:S02]  /*20d0*/  FFMA R100, R65, R24, R48 ;  /* 0x0000001841647223 */ /* 0x001fc40000000030 */
[----:B------:R-:W0:Y:S01]  /*20e0*/  LDS.64 R48, [R13+0x3a8] ;  /* 0x0003a8000d307984 */ /* 0x000e220000000a00 */
[-C--:B------:R-:W-:Y:S01]  /*20f0*/  FFMA R21, R63, R24.reuse, R92 ;  /* 0x000000183f157223 */ /* 0x080fe2000000005c */
[-C--:B------:R-:W-:Y:S01]  /*2100*/  FFMA R27, R59, R24.reuse, R98 ;  /* 0x000000183b1b7223 */ /* 0x080fe20000000062 */
[----:B------:R-:W-:Y:S01]  /*2110*/  FFMA R29, R61, R24, R56 ;  /* 0x000000183d1d7223 */ /* 0x000fe20000000038 */
[----:B------:R-:W-:Y:S02]  /*2120*/  FFMA R24, R26, R25, R44 ;  /* 0x000000191a187223 */ /* 0x000fe4000000002c */
[----:B------:R-:W1:Y:S01]  /*2130*/  LDS.64 R44, [R13+0x68] ;  /* 0x000068000d2c7984 */ /* 0x000e620000000a00 */
        /* <DEDUP_REMOVED lines=27> */
[-C--:B-1----:R-:W-:Y:S01]  /*22f0*/  FFMA R66, R65, R44.reuse, R66 ;  /* 0x0000002c41427223 */ /* 0x082fe20000000042 */
[----:B------:R-:W0:Y:S01]  /*2300*/  LDS.64 R48, [R13+0x3b0] ;  /* 0x0003b0000d307984 */ /* 0x000e220000000a00 */
[-C--:B------:R-:W-:Y:S01]  /*2310*/  FFMA R41, R63, R44.reuse, R24 ;  /* 0x0000002c3f297223 */ /* 0x080fe20000000018 */
[-C--:B------:R-:W-:Y:S01]  /*2320*/  FFMA R39, R59, R44.reuse, R56 ;  /* 0x0000002c3b277223 */ /* 0x080fe20000000038 */
[----:B------:R-:W-:Y:S01]  /*2330*/  FFMA R55, R61, R44, R92 ;  /* 0x0000002c3d377223 */ /* 0x000fe2000000005c */
[-C--:B------:R-:W-:Y:S01]  /*2340*/  FFMA R44, R26, R45.reuse, R57 ;  /* 0x0000002d1a2c7223 */ /* 0x080fe20000000039 */
[----:B------:R-:W-:Y:S01]  /*2350*/  FFMA R96, R14, R45, R79 ;  /* 0x0000002d0e607223 */ /* 0x000fe2000000004f */
[----:B------:R-:W1:Y:S01]  /*2360*/  LDS.64 R56, [R13+0x70] ;  /* 0x000070000d387984 */ /* 0x000e620000000a00 */
[----:B------:R-:W-:-:S03]  /*2370*/  FFMA R35, R45, R64, R66 ;  /* 0x000000402d237223 */ /* 0x000fc60000000042 */
[----:B------:R-:W2:Y:S01]  /*2380*/  LDS.64 R66, [R13+0x3b8] ;  /* 0x0003b8000d427984 */ /* 0x000ea20000000a00 */
[-C--:B------:R-:W-:Y:S01]  /*2390*/  FFMA R92, R16, R45.reuse, R37 ;  /* 0x0000002d105c7223 */ /* 0x080fe20000000025 */
[C---:B------:R-:W-:Y:S01]  /*23a0*/  FFMA R37, R45.reuse, R22, R41 ;  /* 0x000000162d257223 */ /* 0x040fe20000000029 */
[----:B------:R-:W-:Y:S01]  /*23b0*/  FFMA R24, R28, R45, R69 ;  /* 0x0000002d1c187223 */ /* 0x000fe20000000045 */
[C---:B------:R-:W-:Y:S01]  /*23c0*/  FFMA R39, R45.reuse, R88, R39 ;  /* 0x000000582d277223 */ /* 0x040fe20000000027 */
[----:B------:R-:W-:Y:S01]  /*23d0*/  FFMA R41, R45, R86, R55 ;  /* 0x000000562d297223 */ /* 0x000fe20000000037 */
[----:B------:R-:W-:Y:S01]  /*23e0*/  LDS R103, [R68+0xdac] ;  /* 0x000dac0044677984 */ /* 0x000fe20000000800 */
[-C--:B0-----:R-:W-:Y:S01]  /*23f0*/  FFMA R16, R16, R49.reuse, R47 ;  /* 0x0000003110107223 */ /* 0x081fe2000000002f */
[-C--:B------:R-:W-:Y:S01]  /*2400*/  FFMA R26, R26, R49.reuse, R51 ;  /* 0x000000311a1a7223 */ /* 0x080fe20000000033 */
[-C--:B------:R-:W-:Y:S01]  /*2410*/  FFMA R18, R65, R48.reuse, R18 ;  /* 0x0000003041127223 */ /* 0x080fe20000000012 */
[-C--:B------:R-:W-:Y:S01]  /*2420*/  FFMA R45, R63, R48.reuse, R20 ;  /* 0x000000303f2d7223 */ /* 0x080fe20000000014 */
[-C--:B------:R-:W-:Y:S01]  /*2430*/  FFMA R47, R59, R48.reuse, R62 ;  /* 0x000000303b2f7223 */ /* 0x080fe2000000003e */
[----:B------:R-:W-:Y:S01]  /*2440*/  FFMA R51, R61, R48, R90 ;  /* 0x000000303d337223 */ /* 0x000fe2000000005a */
[-C--:B------:R-:W-:Y:S01]  /*2450*/  FFMA R14, R14, R49.reuse, R43 ;  /* 0x000000310e0e7223 */ /* 0x080fe2000000002b */
[----:B------:R-:W-:Y:S01]  /*2460*/  FFMA R28, R28, R49, R53 ;  /* 0x000000311c1c7223 */ /* 0x000fe20000000035 */
[C---:B------:R-:W-:Y:S01]  /*2470*/  FFMA R43, R49.reuse, R64, R18 ;  /* 0x00000040312b7223 */ /* 0x040fe20000000012 */
[C---:B------:R-:W-:Y:S01]  /*2480*/  FFMA R45, R49.reuse, R22, R45 ;  /* 0x00000016312d7223 */ /* 0x040fe2000000002d */
[C---:B------:R-:W-:Y:S01]  /*2490*/  FFMA R47, R49.reuse, R88, R47 ;  /* 0x00000058312f7223 */ /* 0x040fe2000000002f */
[----:B------:R-:W-:Y:S01]  /*24a0*/  FFMA R49, R49, R86, R51 ;  /* 0x0000005631317223 */ /* 0x000fe20000000033 */
        /* <DEDUP_REMOVED lines=10> */
[-C--:B------:R-:W-:Y:S01]  /*2550*/  FFMA R69, R59, R66.reuse, R16 ;  /* 0x000000423b457223 */ /* 0x080fe20000000010 */
[----:B------:R-:W-:Y:S01]  /*2560*/  FFMA R79, R61, R66, R14 ;  /* 0x000000423d4f7223 */ /* 0x000fe2000000000e */
[----:B------:R-:W-:Y:S01]  /*2570*/  LDS.64 R62, [R13+0x78] ;  /* 0x000078000d3e7984 */ /* 0x000fe20000000a00 */
[----:B------:R-:W-:-:S03]  /*2580*/  FFMA R61, R22, R67, R97 ;  /* 0x00000043163d7223 */ /* 0x000fc60000000061 */
[----:B------:R-:W0:Y:S04]  /*2590*/  LDS R14, [R68+0x6e4] ;  /* 0x0006e400440e7984 */ /* 0x000e280000000800 */
[----:B------:R-:W1:Y:S04]  /*25a0*/  LDS R16, [R68+0x924] ;  /* 0x0009240044107984 */ /* 0x000e680000000800 */
[----:B------:R-:W2:Y:S04]  /*25b0*/  LDS R18, [R68+0xb64] ;  /* 0x000b640044127984 */ /* 0x000ea80000000800 */
[----:B------:R-:W3:Y:S01]  /*25c0*/  LDS R20, [R68+0xda4] ;  /* 0x000da40044147984 */ /* 0x000ee20000000800 */
[----:B------:R-:W-:-:S03]  /*25d0*/  FFMA R59, R64, R67, R65 ;  /* 0x00000043403b7223 */ /* 0x000fc60000000041 */
[----:B------:R-:W4:Y:S04]  /*25e0*/  LDS R22, [R68+0x6e8] ;  /* 0x0006e80044167984 */ /* 0x000f280000000800 */
[----:B------:R-:W5:Y:S04]  /*25f0*/  LDS R24, [R68+0x928] ;  /* 0x0009280044187984 */ /* 0x000f680000000800 */
[----:B------:R-:W5:Y:S04]  /*2600*/  LDS R26, [R68+0xb68] ;  /* 0x000b6800441a7984 */ /* 0x000f680000000800 */
[----:B------:R-:W5:Y:S04]  /*2610*/  LDS R28, [R68+0xda8] ;  /* 0x000da800441c7984 */ /* 0x000f680000000800 */
[----:B------:R-:W5:Y:S01]  /*2620*/  LDS.64 R64, [R13+0x3c0] ;  /* 0x0003c0000d407984 */ /* 0x000f620000000a00 */
[-C--:B------:R-:W-:Y:S01]  /*2630*/  FFMA R69, R88, R67.reuse, R69 ;  /* 0x0000004358457223 */ /* 0x080fe20000000045 */
[----:B------:R-:W-:-:S02]  /*2640*/  FFMA R79, R86, R67, R79 ;  /* 0x00000043564f7223 */ /* 0x000fc4000000004f */
[----:B------:R-:W5:Y:S01]  /*2650*/  LDS.64 R66, [R13+0x80] ;  /* 0x000080000d427984 */ /* 0x000f620000000a00 */
[----:B0-----:R-:W-:Y:S01]  /*2660*/  FFMA R107, R14, R62, R84 ;  /* 0x0000003e0e6b7223 */ /* 0x001fe20000000054 */
[C---:B-1----:R-:W-:Y:S01]  /*2670*/  FFMA R97, R62.reuse, R16, R82 ;  /* 0x000000103e617223 */ /* 0x042fe20000000052 */
[C---:B--2---:R-:W-:Y:S01]  /*2680*/  FFMA R99, R62.reuse, R18, R80 ;  /* 0x000000123e637223 */ /* 0x044fe20000000050 */
[----:B---3--:R-:W-:Y:S01]  /*2690*/  FFMA R101, R62, R20, R78 ;  /* 0x000000143e657223 */ /* 0x008fe2000000004e */
[-C--:B----4-:R-:W-:Y:S01]  /*26a0*/  FFMA R107, R22, R63.reuse, R107 ;  /* 0x0000003f166b7223 */ /* 0x090fe2000000006b */
[-C--:B-----5:R-:W-:Y:S02]  /*26b0*/  FFMA R80, R24, R63.reuse, R97 ;  /* 0x0000003f18507223 */ /* 0x0a0fe40000000061 */
[----:B------:R-:W-:Y:S01]  /*26c0*/  LDS R97, [R68+0xb6c] ;  /* 0x000b6c0044617984 */ /* 0x000fe20000000800 */
[----:B------:R-:W-:-:S03]  /*26d0*/  FFMA R78, R26, R63, R99 ;  /* 0x0000003f1a4e7223 */ /* 0x000fc60000000063 */
[----:B------:R-:W-:Y:S01]  /*26e0*/  LDS R99, [R68+0x92c] ;  /* 0x00092c0044637984 */ /* 0x000fe20000000800 */
[----:B------:R-:W-:-:S03]  /*26f0*/  FFMA R48, R28, R63, R101 ;  /* 0x0000003f1c307223 */ /* 0x000fc60000000065 */
[----:B------:R0:W-:Y:S01]  /*2700*/  LDS R101, [R68+0x6ec] ;  /* 0x0006ec0044657984 */ /* 0x0001e20000000800 */
[----:B------:R-:W-:-:S04]  /*2710*/  FFMA R63, R16, R64, R70 ;  /* 0x00000040103f7223 */ /* 0x000fc80000000046 */
[-C--:B------:R-:W-:Y:S02]  /*2720*/  FFMA R70, R24, R65.reuse, R63 ;  /* 0x0000004118467223 */ /* 0x080fe4000000003f */
[----:B------:R-:W1:Y:S01]  /*2730*/  LDS.64 R62, [R13+0x3c8] ;  /* 0x0003c8000d3e7984 */ /* 0x000e620000000a00 */
[-C--:B------:R-:W-:Y:S01]  /*2740*/  FFMA R115, R14, R64.reuse, R76 ;  /* 0x000000400e737223 */ /* 0x080fe2000000004c */
[-C--:B------:R-:W-:Y:S01]  /*2750*/  FFMA R105, R18, R64.reuse, R72 ;  /* 0x0000004012697223 */ /* 0x080fe20000000048 */
[----:B------:R-:W-:Y:S02]  /*2760*/  FFMA R109, R20, R64, R74 ;  /* 0x00000040146d7223 */ /* 0x000fe4000000004a */
[-C--:B------:R-:W-:Y:S01]  /*2770*/  FFMA R115, R22, R65.reuse, R115 ;  /* 0x0000004116737223 */ /* 0x080fe20000000073 */
[-C--:B------:R-:W-:Y:S01]  /*2780*/  FFMA R56, R26, R65.reuse, R105 ;  /* 0x000000411a387223 */ /* 0x080fe20000000069 */
[----:B------:R-:W-:Y:S01]  /*2790*/  FFMA R44, R28, R65, R109 ;  /* 0x000000411c2c7223 */ /* 0x000fe2000000006d */
[-C--:B------:R-:W-:Y:S01]  /*27a0*/  FFMA R65, R16, R66.reuse, R54 ;  /* 0x0000004210417223 */ /* 0x080fe20000000036 */
[-C--:B------:R-:W-:Y:S01]  /*27b0*/  FFMA R109, R20, R66.reuse, R60 ;  /* 0x00000042146d7223 */ /* 0x080fe2000000003c */
[----:B------:R-:W-:-:S02]  /*27c0*/  FFMA R123, R14, R66, R52 ;  /* 0x000000420e7b7223 */ /* 0x000fc40000000034 */
[-C--:B0-----:R-:W-:Y:S01]  /*27d0*/  FFMA R68, R24, R67.reuse, R65 ;  /* 0x0000004318447223 */ /* 0x081fe20000000041 */
[----:B------:R-:W-:Y:S01]  /*27e0*/  FFMA R52, R28, R67, R109 ;  /* 0x000000431c347223 */ /* 0x000fe2000000006d */
[----:B------:R-:W0:Y:S01]  /*27f0*/  LDS.64 R64, [R13+0x88] ;  /* 0x000088000d407984 */ /* 0x000e220000000a00 */
[----:B------:R-:W-:Y:S01]  /*2800*/  FFMA R105, R18, R66, R58 ;  /* 0x0000004212697223 */ /* 0x000fe2000000003a */
        /* <DEDUP_REMOVED lines=17> */
[-C--:B------:R-:W-:Y:S01]  /*2920*/  FFMA R123, R22, R67.reuse, R123 ;  /* 0x00000043167b7223 */ /* 0x080fe2000000007b */
[----:B------:R-:W-:Y:S01]  /*2930*/  FFMA R54, R26, R67, R105 ;  /* 0x000000431a367223 */ /* 0x000fe20000000069 */
        /* <DEDUP_REMOVED lines=55> */
[----:B------:R-:W-:Y:S01]  /*2cb0*/  FFMA R56, R24, R65, R21 ;  /* 0x0000004118387223 */ /* 0x000fe20000000015 */
[C---:B------:R-:W-:Y:S01]  /*2cc0*/  FFMA R19, R64.reuse, R99, R48 ;  /* 0x0000006340137223 */ /* 0x040fe20000000030 */
[----:B------:R-:W-:Y:S01]  /*2cd0*/  FFMA R21, R64, R97, R46 ;  /* 0x0000006140157223 */ /* 0x000fe2000000002e */
[----:B------:R-:W-:Y:S01]  /*2ce0*/  FFMA R50, R26, R65, R23 ;  /* 0x000000411a327223 */ /* 0x000fe20000000017 */
        /* <DEDUP_REMOVED lines=28> */
[----:B------:R-:W-:Y:S01]  /*2eb0*/  IADD3 R12, P5, R12, 0xc40, RZ ;  /* 0x00000c400c0c7810 */ /* 0x000fe20007fbe0ff */
        /* <DEDUP_REMOVED lines=12> */
[----:B------:R-:W-:Y:S04]  /*2f80*/  LDS R48, [R13+0xb0] ;  /* 0x0000b0000d307984 */ /* 0x000fe80000000800 */
[----:B------:R-:W1:Y:S04]  /*2f90*/  LDS.64 R30, [R13+0x3f0] ;  /* 0x0003f0000d1e7984 */ /* 0x000e680000000a00 */
[----:B------:R-:W2:Y:S01]  /*2fa0*/  LDS R46, [R13+0x3f8] ;  /* 0x0003f8000d2e7984 */ /* 0x000ea20000000800 */
[----:B------:R-:W-:-:S02]  /*2fb0*/  IADD3.X R15, RZ, R15, RZ, P5, !PT ;  /* 0x0000000fff0f7210 */ /* 0x000fc40002ffe4ff */
[----:B------:R-:W-:-:S04]  /*2fc0*/  IADD3 R10, P5, R10, 0xc40, RZ ;  /* 0x00000c400a0a7810 */ /* 0x000fc80007fbe0ff */
[----:B------:R-:W-:Y:S02]  /*2fd0*/  IADD3.X R11, RZ, R11, RZ, P5, !PT ;  /* 0x0000000bff0b7210 */ /* 0x000fe40002ffe4ff */
[----:B------:R-:W-:Y:S02]  /*2fe0*/  IADD3 R6, P5, R6, 0xc40, RZ ;  /* 0x00000c4006067810 */ /* 0x000fe40007fbe0ff */
[----:B------:R-:W-:Y:S02]  /*2ff0*/  IADD3 R7, R7, 0x1, RZ ;  /* 0x0000000107077810 */ /* 0x000fe40007ffe0ff */
[----:B------:R-:W-:Y:S02]  /*3000*/  IADD3.X R9, RZ, R9, RZ, P5, !PT ;  /* 0x00000009ff097210 */ /* 0x000fe40002ffe4ff */
[----:B------:R-:W-:-:S04]  /*3010*/  IADD3 R8, P5, R8, 0xc40, RZ ;  /* 0x00000c4008087810 */ /* 0x000fc80007fbe0ff */
[----:B------:R-:W-:Y:S02]  /*3020*/  IADD3.X R17, RZ, R17, RZ, P5, !PT ;  /* 0x00000011ff117210 */ /* 0x000fe40002ffe4ff */
[----:B------:R-:W-:Y:S01]  /*3030*/  ISETP.NE.AND P5, PT, R7, 0x100, PT ;  /* 0x000001000700780c */ /* 0x000fe20003fa5270 */
[-C--:B0-----:R-:W-:Y:S01]  /*3040*/  FFMA R51, R14, R32.reuse, R51 ;  /* 0x000000200e337223 */ /* 0x081fe20000000033 */
[-C--:B------:R-:W-:Y:S01]  /*3050*/  FFMA R53, R16, R32.reuse, R53 ;  /* 0x0000002010357223 */ /* 0x080fe20000000035 */
[-C--:B------:R-:W-:Y:S01]  /*3060*/  FFMA R55, R18, R32.reuse, R55 ;  /* 0x0000002012377223 */ /* 0x080fe20000000037 */
[----:B------:R-:W-:Y:S01]  /*3070*/  FFMA R57, R20, R32, R57 ;  /* 0x0000002014397223 */ /* 0x000fe20000000039 */
[C---:B------:R-:W-:Y:S01]  /*3080*/  FFMA R107, R66.reuse, R101, R107 ;  /* 0x00000065426b7223 */ /* 0x040fe2000000006b */
[C---:B------:R-:W-:Y:S01]  /*3090*/  FFMA R105, R66.reuse, R99, R80 ;  /* 0x0000006342697223 */ /* 0x040fe20000000050 */
[----:B------:R-:W-:Y:S01]  /*30a0*/  FFMA R67, R66, R97, R78 ;  /* 0x0000006142437223 */ /* 0x000fe2000000004e */
[C---:B------:R-:W-:Y:S01]  /*30b0*/  FFMA R23, R22.reuse, R65, R23 ;  /* 0x0000004116177223 */ /* 0x040fe20000000017 */
        /* <DEDUP_REMOVED lines=8> */
[-C--:B------:R-:W-:Y:S01]  /*3140*/  FFMA R22, R22, R31.reuse, R59 ;  /* 0x0000001f16167223 */ /* 0x080fe2000000003b */
[----:B------:R-:W-:Y:S01]  /*3150*/  IADD3 R94, P6, R94, 0x24, RZ ;  /* 0x000000245e5e7810 */ /* 0x000fe20007fde0ff */
[-C--:B------:R-:W-:Y:S01]  /*3160*/  FFMA R24, R24, R31.reuse, R61 ;  /* 0x0000001f18187223 */ /* 0x080fe2000000003d */
[-C--:B------:R-:W-:Y:S01]  /*3170*/  FFMA R26, R26, R31.reuse, R69 ;  /* 0x0000001f1a1a7223 */ /* 0x080fe20000000045 */
[----:B------:R-:W-:Y:S01]  /*3180*/  FFMA R28, R28, R31, R79 ;  /* 0x0000001f1c1c7223 */ /* 0x000fe2000000004f */
[C---:B------:R-:W-:Y:S01]  /*3190*/  FFMA R31, R30.reuse, R101, R27 ;  /* 0x000000651e1f7223 */ /* 0x040fe2000000001b */
[C---:B------:R-:W-:Y:S01]  /*31a0*/  FFMA R57, R30.reuse, R99, R58 ;  /* 0x000000631e397223 */ /* 0x040fe2000000003a */
[----:B------:R-:W-:Y:S01]  /*31b0*/  FFMA R59, R30, R97, R56 ;  /* 0x000000611e3b7223 */ /* 0x000fe20000000038 */
[C---:B------:R-:W-:Y:S01]  /*31c0*/  FFMA R53, R32.reuse, R101, R23 ;  /* 0x0000006520357223 */ /* 0x040fe20000000017 */
[C---:B------:R-:W-:Y:S01]  /*31d0*/  FFMA R33, R32.reuse, R99, R52 ;  /* 0x0000006320217223 */ /* 0x040fe20000000034 */
[C---:B------:R-:W-:Y:S01]  /*31e0*/  FFMA R51, R32.reuse, R97, R42 ;  /* 0x0000006120337223 */ /* 0x040fe2000000002a */
[-C--:B------:R-:W-:Y:S01]  /*31f0*/  FFMA R55, R32, R103.reuse, R44 ;  /* 0x0000006720377223 */ /* 0x080fe2000000002c */
[----:B------:R-:W-:Y:S01]  /*3200*/  FFMA R30, R30, R103, R50 ;  /* 0x000000671e1e7223 */ /* 0x000fe20000000032 */
[-C--:B------:R-:W-:Y:S01]  /*3210*/  FFMA R65, R101, R48.reuse, R66 ;  /* 0x0000003065417223 */ /* 0x080fe20000000042 */
[-C--:B------:R-:W-:Y:S01]  /*3220*/  FFMA R61, R99, R48.reuse, R64 ;  /* 0x00000030633d7223 */ /* 0x080fe20000000040 */
[-C--:B------:R-:W-:Y:S01]  /*3230*/  FFMA R69, R97, R48.reuse, R60 ;  /* 0x0000003061457223 */ /* 0x080fe2000000003c */
[----:B------:R-:W-:Y:S01]  /*3240*/  FFMA R79, R103, R48, R54 ;  /* 0x00000030674f7223 */ /* 0x000fe20000000036 */
[----:B------:R-:W-:Y:S01]  /*3250*/  IADD3.X R95, RZ, R95, RZ, P6, !PT ;  /* 0x0000005fff5f7210 */ /* 0x000fe200037fe4ff */
[-C--:B--2---:R-:W-:Y:S01]  /*3260*/  FFMA R101, R101, R46.reuse, R22 ;  /* 0x0000002e65657223 */ /* 0x084fe20000000016 */
[-C--:B------:R-:W-:Y:S01]  /*3270*/  FFMA R99, R99, R46.reuse, R24 ;  /* 0x0000002e63637223 */ /* 0x080fe20000000018 */
[-C--:B------:R-:W-:Y:S01]  /*3280*/  FFMA R97, R97, R46.reuse, R26 ;  /* 0x0000002e61617223 */ /* 0x080fe2000000001a */
[----:B------:R-:W-:Y:S01]  /*3290*/  FFMA R103, R103, R46, R28 ;  /* 0x0000002e67677223 */ /* 0x000fe2000000001c */
[----:B------:R-:W-:Y:S01]  /*32a0*/  @!P5 CALL.REL.NOINC `(.L_x_91) ;  /* 0x000000100000d944 */ /* 0x000fe20003c00000 */
[----:B------:R-:W-:Y:S05]  /*32b0*/  BRA `(.L_x_92) ;  /* 0xffffd67000007947 */ /* 0x000fea000383ffff */
.L_x_91:
[----:B------:R-:W0:Y:S01]  /*32c0*/  S2R R5, SR_CTAID.Z ;  /* 0x0000000000057919 */ /* 0x000e220000002700 */
[----:B------:R-:W-:-:S02]  /*32d0*/  MOV R10, 0x4 ;  /* 0x00000004000a7802 */ /* 0x000fc40000000f00 */
[----:B0-----:R-:W-:-:S05]  /*32e0*/  LEA R5, R5, R0, 0x6 ;  /* 0x0000000005057211 */ /* 0x001fca00078e30ff */
[----:B------:R-:W-:-:S05]  /*32f0*/  IMAD.WIDE R2, R5, R10, c[0x0][0x178] ;  /* 0x00005e0005027625 */ /* 0x000fca00078e020a */
[----:B------:R0:W2:Y:S04]  /*3300*/  LDG.E.CONSTANT R8, [R2.64] ;  /* 0x0000000402087981 */ /* 0x0000a8000c1e9900 */
[----:B------:R0:W3:Y:S04]  /*3310*/  LDG.E.CONSTANT R6, [R2.64+0x40] ;  /* 0x0000400402067981 */ /* 0x0000e8000c1e9900 */
[----:B------:R0:W4:Y:S04]  /*3320*/  LDG.E.CONSTANT R4, [R2.64+0x80] ;  /* 0x0000800402047981 */ /* 0x000128000c1e9900 */
[----:B------:R0:W5:Y:S01]  /*3330*/  LDG.E.CONSTANT R0, [R2.64+0xc0] ;  /* 0x0000c00402007981 */ /* 0x000162000c1e9900 */
[----:B------:R-:W1:Y:S03]  /*3340*/  S2UR UR6, SR_CTAID.X ;  /* 0x00000000000679c3 */ /* 0x000e660000002500 */
[----:B------:R-:W0:Y:S02]  /*3350*/  S2R R12, SR_TID.Y ;  /* 0x00000000000c7919 */ /* 0x000e240000002200 */
[----:B0-----:R-:W-:-:S05]  /*3360*/  IMAD R5, R5, 0xe, R12 ;  /* 0x0000000e05057824 */ /* 0x001fca00078e020c */
[----:B-1----:R-:W-:-:S04]  /*3370*/  LEA R5, R5, UR6, 0x1 ;  /* 0x0000000605057c11 */ /* 0x002fc8000f8e08ff */
[----:B------:R-:W-:-:S05]  /*3380*/  LEA R5, R5, -R5, 0x3 ;  /* 0x8000000505057211 */ /* 0x000fca00078e18ff */
        /* <DEDUP_REMOVED lines=20> */
[----:B------:R0:W-:Y:S01]  /*34d0*/  STG.E [R2.64+0xc], R5 ;  /* 0x00000c0502007986 */ /* 0x0001e2000c101904 */
[--C-:B----4-:R-:W-:Y:S01]  /*34e0*/  FADD R67, R67, R4.reuse ;  /* 0x0000000443437221 */ /* 0x110fe20000000000 */
        /* <DEDUP_REMOVED lines=10> */
[----:B0-----:R-:W-:Y:S01]  /*3590*/  FMNMX R5, RZ, R6, !PT ;  /* 0x00000006ff057209 */ /* 0x001fe20007800000 */
[--C-:B------:R-:W-:Y:S01]  /*35a0*/  FADD R59, R59, R4.reuse ;  /* 0x000000043b3b7221 */ /* 0x100fe20000000000 */
[--C-:B------:R-:W-:Y:S01]  /*35b0*/  FADD R69, R69, R4.reuse ;  /* 0x0000000445457221 */ /* 0x100fe20000000000 */
[----:B------:R-:W-:Y:S01]  /*35c0*/  FADD R4, R97, R4 ;  /* 0x0000000461047221 */ /* 0x000fe20000000000 */
[--C-:B------:R-:W-:Y:S01]  /*35d0*/  FADD R93, R93, R8.reuse ;  /* 0x000000085d5d7221 */ /* 0x100fe20000000000 */
        /* <DEDUP_REMOVED lines=10> */
[--C-:B-----5:R-:W-:Y:S01]  /*3680*/  FADD R34, R34, R0.reuse ;  /* 0x0000000022227221 */ /* 0x120fe20000000000 */
[----:B------:R-:W-:Y:S01]  /*3690*/  FMNMX R7, RZ, R40, !PT ;  /* 0x00000028ff077209 */ /* 0x000fe20007800000 */
[--C-:B------:R-:W-:Y:S01]  /*36a0*/  FADD R109, R109, R0.reuse ;  /* 0x000000006d6d7221 */ /* 0x100fe20000000000 */
[----:B0-----:R-:W-:Y:S01]  /*36b0*/  FMNMX R5, RZ, R4, !PT ;  /* 0x00000004ff057209 */ /* 0x001fe20007800000 */
[--C-:B------:R-:W-:Y:S01]  /*36c0*/  FADD R117, R117, R0.reuse ;  /* 0x0000000075757221 */ /* 0x100fe20000000000 */
[----:B------:R-:W-:Y:S01]  /*36d0*/  FMNMX R9, RZ, R8, !PT ;  /* 0x00000008ff097209 */ /* 0x000fe20007800000 */
[--C-:B------:R-:W-:Y:S01]  /*36e0*/  FADD R125, R125, R0.reuse ;  /* 0x000000007d7d7221 */ /* 0x100fe20000000000 */
        /* <DEDUP_REMOVED lines=12> */
[----:B------:R-:W-:-:S02]  /*37b0*/  FMNMX R107, RZ, R107, !PT ;  /* 0x0000006bff6b7209 */ /* 0x000fc40007800000 */
[----:B0-----:R-:W-:Y:S01]  /*37c0*/  FMNMX R5, RZ, R34, !PT ;  /* 0x00000022ff057209 */ /* 0x001fe20007800000 */
[----:B------:R0:W-:Y:S01]  /*37d0*/  STG.E [R2.64+0x1a0], R9 ;  /* 0x0001a00902007986 */ /* 0x0001e2000c101904 */
[----:B------:R-:W-:Y:S02]  /*37e0*/  FMNMX R115, RZ, R115, !PT ;  /* 0x00000073ff737209 */ /* 0x000fe40007800000 */
[----:B------:R-:W-:Y:S01]  /*37f0*/  FMNMX R123, RZ, R123, !PT ;  /* 0x0000007bff7b7209 */ /* 0x000fe20007800000 */
[----:B------:R2:W-:Y:S01]  /*3800*/  STG.E [R2.64+0x948c], R5 ;  /* 0x00948c0502007986 */ /* 0x0005e2000c101904 */
[----:B------:R-:W-:Y:S02]  /*3810*/  FMNMX R93, RZ, R93, !PT ;  /* 0x0000005dff5d7209 */ /* 0x000fe40007800000 */
[----:B------:R-:W-:Y:S01]  /*3820*/  FMNMX R83, RZ, R83, !PT ;  /* 0x00000053ff537209 */ /* 0x000fe20007800000 */
[----:B------:R-:W-:Y:S01]  /*3830*/  STG.E [R2.64], R107 ;  /* 0x0000006b02007986 */ /* 0x000fe2000c101904 */
[----:B------:R-:W-:-:S02]  /*3840*/  FMNMX R75, RZ, R75, !PT ;  /* 0x0000004bff4b7209 */ /* 0x000fc40007800000 */
[----:B------:R-:W-:Y:S01]  /*3850*/  FMNMX R39, RZ, R39, !PT ;  /* 0x00000027ff277209 */ /* 0x000fe20007800000 */
[----:B------:R-:W-:Y:S01]  /*3860*/  STG.E [R2.64+0x188], R115 ;  /* 0x0001887302007986 */ /* 0x000fe2000c101904 */
        /* <DEDUP_REMOVED lines=52> */
[----:B-1----:R-:W-:Y:S01]  /*3bb0*/  FMNMX R7, RZ, R38, !PT ;  /* 0x00000026ff077209 */ /* 0x002fe20007800000 */
[----:B------:R-:W-:Y:S01]  /*3bc0*/  STG.E [R2.64+0x3110], R35 ;  /* 0x0031102302007986 */ /* 0x000fe2000c101904 */
[----:B0-----:R-:W-:Y:S02]  /*3bd0*/  FMNMX R9, RZ, R62, !PT ;  /* 0x0000003eff097209 */ /* 0x001fe40007800000 */
[----:B------:R-:W-:Y:S01]  /*3be0*/  FMNMX R41, RZ, R41, !PT ;  /* 0x00000029ff297209 */ /* 0x000fe20007800000 */
[----:B------:R-:W-:Y:S01]  /*3bf0*/  STG.E [R2.64+0x3298], R43 ;  /* 0x0032982b02007986 */ /* 0x000fe2000c101904 */
[----:B------:R-:W-:Y:S02]  /*3c00*/  FMNMX R49, RZ, R49, !PT ;  /* 0x00000031ff317209 */ /* 0x000fe40007800000 */
[----:B------:R-:W-:Y:S01]  /*3c10*/  FMNMX R55, RZ, R55, !PT ;  /* 0x00000037ff377209 */ /* 0x000fe20007800000 */
[----:B------:R-:W-:Y:S01]  /*3c20*/  STG.E [R2.64+0x3114], R33 ;  /* 0x0031142102007986 */ /* 0x000fe2000c101904 */
[----:B--2---:R-:W-:-:S02]  /*3c30*/  FMNMX R5, RZ, R30, !PT ;  /* 0x0000001eff057209 */ /* 0x004fc40007800000 */
[----:B------:R-:W-:Y:S01]  /*3c40*/  FMNMX R79, RZ, R79, !PT ;  /* 0x0000004fff4f7209 */ /* 0x000fe20007800000 */
[----:B------:R-:W-:Y:S01]  /*3c50*/  STG.E [R2.64+0x329c], R57 ;  /* 0x00329c3902007986 */ /* 0x000fe2000c101904 */
[----:B------:R-:W-:-:S03]  /*3c60*/  FMNMX R11, RZ, R0, !PT ;  /* 0x00000000ff0b7209 */ /* 0x000fc60007800000 */
        /* <DEDUP_REMOVED lines=28> */
.L_x_93:
        /* <DEDUP_REMOVED lines=13> */
.L_x_139:


//--------------------- .text.tvmgen_default_fused_nn_max_pool2d_kernel --------------------------
	.section	.text.tvmgen_default_fused_nn_max_pool2d_kernel,"ax",@progbits
	.sectioninfo	@"SHI_REGISTERS=20"
	.align	128
        .global         tvmgen_default_fused_nn_max_pool2d_kernel
        .type           tvmgen_default_fused_nn_max_pool2d_kernel,@function
        .size           tvmgen_default_fused_nn_max_pool2d_kernel,(.L_x_140 - tvmgen_default_fused_nn_max_pool2d_kernel)
        .other          tvmgen_default_fused_nn_max_pool2d_kernel,@"STO_CUDA_ENTRY STV_DEFAULT"
tvmgen_default_fused_nn_max_pool2d_kernel:
.text.tvmgen_default_fused_nn_max_pool2d_kernel:
[----:B------:R-:W-:Y:S02]  /*0000*/  IMAD.MOV.U32 R1, RZ, RZ, c[0x0][0x28] ;  /* 0x00000a00ff017624 */ /* 0x000fe400078e00ff */
[----:B------:R-:W0:Y:S01]  /*0010*/  S2R R2, SR_TID.X ;  /* 0x0000000000027919 */ /* 0x000e220000002100 */
[----:B------:R-:W-:Y:S01]  /*0020*/  IMAD.MOV.U32 R17, RZ, RZ, 0x4 ;  /* 0x00000004ff117424 */ /* 0x000fe200078e00ff */
[----:B------:R-:W-:Y:S02]  /*0030*/  ULDC.64 UR4, c[0x0][0x118] ;  /* 0x0000460000047ab9 */ /* 0x000fe40000000a00 */
[----:B------:R-:W1:Y:S01]  /*0040*/  S2R R15, SR_CTAID.X ;  /* 0x00000000000f7919 */ /* 0x000e620000002500 */
[--C-:B0-----:R-:W-:Y:S01]  /*0050*/  SHF.R.S32.HI R4, RZ, 0x3, R2.reuse ;  /* 0x00000003ff047819 */ /* 0x101fe20000011402 */
[C---:B-1----:R-:W-:Y:S02]  /*0060*/  IMAD R3, R15.reuse, 0x10, R2 ;  /* 0x000000100f037824 */ /* 0x042fe400078e0202 */
[----:B------:R-:W-:Y:S02]  /*0070*/  IMAD.MOV.U32 R2, RZ, RZ, RZ ;  /* 0x000000ffff027224 */ /* 0x000fe400078e00ff */
[----:B------:R-:W-:-:S02]  /*0080*/  IMAD R5, R15, 0x80, R4 ;  /* 0x000000800f057824 */ /* 0x000fc400078e0204 */
[----:B------:R-:W-:-:S04]  /*0090*/  IMAD.HI R2, R3, -0x6db6db6d, R2 ;  /* 0x9249249303027827 */ /* 0x000fc800078e0202 */
[----:B------:R-:W-:Y:S01]  /*00a0*/  IMAD.HI R0, R5, 0x5397829d, RZ ;  /* 0x5397829d05007827 */ /* 0x000fe200078e02ff */
[----:B------:R-:W-:-:S03]  /*00b0*/  SHF.R.U32.HI R9, RZ, 0x1f, R2 ;  /* 0x0000001fff097819 */ /* 0x000fc60000011602 */
[----:B------:R-:W-:Y:S01]  /*00c0*/  IMAD.MOV.U32 R4, RZ, RZ, RZ ;  /* 0x000000ffff047224 */ /* 0x000fe200078e00ff */
[----:B------:R-:W-:Y:S02]  /*00d0*/  SHF.R.U32.HI R7, RZ, 0x1f, R0 ;  /* 0x0000001fff077819 */ /* 0x000fe40000011600 */
[----:B------:R-:W-:Y:S01]  /*00e0*/  LEA.HI.SX32 R9, R2, R9, 0x1b ;  /* 0x0000000902097211 */ /* 0x000fe200078fdaff */
[----:B------:R-:W-:Y:S01]  /*00f0*/  IMAD.HI R4, R5, -0x6db6db6d, R4 ;  /* 0x9249249305047827 */ /* 0x000fe200078e0204 */
[----:B------:R-:W-:Y:S02]  /*0100*/  LEA.HI.SX32 R7, R0, R7, 0x19 ;  /* 0x0000000700077211 */ /* 0x000fe400078fcaff */
[----:B------:R-:W-:Y:S01]  /*0110*/  MOV R0, 0xff7ffffd ;  /* 0xff7ffffd00007802 */ /* 0x000fe20000000f00 */
[----:B------:R-:W-:Y:S01]  /*0120*/  IMAD R9, R9, -0x38, R3 ;  /* 0xffffffc809097824 */ /* 0x000fe200078e0203 */
[----:B------:R-:W-:Y:S01]  /*0130*/  SHF.R.U32.HI R11, RZ, 0x1f, R4 ;  /* 0x0000001fff0b7819 */ /* 0x000fe20000011604 */
[----:B------:R-:W-:-:S02]  /*0140*/  IMAD R7, R7, -0x188, R5 ;  /* 0xfffffe7807077824 */ /* 0x000fc400078e0205 */
[----:B------:R-:W-:Y:S01]  /*0150*/  IMAD.MOV.U32 R2, RZ, RZ, -0x800003 ;  /* 0xff7ffffdff027424 */ /* 0x000fe200078e00ff */
[----:B------:R-:W-:Y:S02]  /*0160*/  LEA.HI.SX32 R4, R4, R11, 0x1e ;  /* 0x0000000b04047211 */ /* 0x000fe400078ff2ff */
[C---:B------:R-:W-:Y:S02]  /*0170*/  ISETP.GE.AND P0, PT, R9.reuse, 0x1, PT ;  /* 0x000000010900780c */ /* 0x040fe40003f06270 */
[----:B------:R-:W-:Y:S01]  /*0180*/  ISETP.GT.AND P1, PT, R9, -0x1, PT ;  /* 0xffffffff0900780c */ /* 0x000fe20003f24270 */
[----:B------:R-:W-:Y:S01]  /*0190*/  IMAD R4, R4, 0x70, R9 ;  /* 0x0000007004047824 */ /* 0x000fe200078e0209 */
[C---:B------:R-:W-:Y:S02]  /*01a0*/  ISETP.LT.OR P0, PT, R7.reuse, 0x7, !P0 ;  /* 0x000000070700780c */ /* 0x040fe40004701670 */
[C---:B------:R-:W-:Y:S01]  /*01b0*/  ISETP.GT.AND P3, PT, R7.reuse, 0x6, P1 ;  /* 0x000000060700780c */ /* 0x040fe20000f64270 */
[----:B------:R-:W-:Y:S01]  /*01c0*/  IMAD.SHL.U32 R4, R4, 0x2, RZ ;  /* 0x0000000204047824 */ /* 0x000fe200078e00ff */
[----:B------:R-:W-:-:S03]  /*01d0*/  ISETP.GT.AND P2, PT, R7, -0x7, PT ;  /* 0xfffffff90700780c */ /* 0x000fc60003f44270 */
[----:B------:R-:W-:Y:S01]  /*01e0*/  IMAD.WIDE R4, R4, R17, c[0x0][0x160] ;  /* 0x0000580004047625 */ /* 0x000fe200078e0211 */
[----:B------:R-:W-:Y:S02]  /*01f0*/  ISETP.GT.AND P2, PT, R9, RZ, P2 ;  /* 0x000000ff0900720c */ /* 0x000fe40001744270 */
[----:B------:R-:W-:Y:S01]  /*0200*/  ISETP.GT.AND P1, PT, R7, -0x7, P1 ;  /* 0xfffffff90700780c */ /* 0x000fe20000f24270 */
[----:B------:R-:W-:Y:S02]  /*0210*/  IMAD.MOV.U32 R8, RZ, RZ, -0x800003 ;  /* 0xff7ffffdff087424 */ /* 0x000fe400078e00ff */
[----:B------:R-:W2:Y:S01]  /*0220*/  @!P0 LDG.E.CONSTANT R2, [R4.64+-0x1c4] ;  /* 0xfffe3c0404028981 */ /* 0x000ea2000c1e9900 */
[----:B------:R-:W-:-:S03]  /*0230*/  IMAD.MOV.U32 R6, RZ, RZ, -0x800003 ;  /* 0xff7ffffdff067424 */ /* 0x000fc600078e00ff */
[----:B------:R-:W3:Y:S01]  /*0240*/  @P3 LDG.E.CONSTANT R0, [R4.64+-0x1c0] ;  /* 0xfffe400404003981 */ /* 0x000ee2000c1e9900 */
[----:B------:R-:W-:-:S03]  /*0250*/  IMAD.MOV.U32 R10, RZ, RZ, -0x800003 ;  /* 0xff7ffffdff0a7424 */ /* 0x000fc600078e00ff */
[----:B------:R-:W4:Y:S01]  /*0260*/  @P3 LDG.E.CONSTANT R8, [R4.64+-0x1bc] ;  /* 0xfffe440404083981 */ /* 0x000f22000c1e9900 */
[----:B------:R-:W-:-:S03]  /*0270*/  IMAD.MOV.U32 R9, RZ, RZ, -0x800003 ;  /* 0xff7ffffdff097424 */ /* 0x000fc600078e00ff */
[----:B------:R-:W5:Y:S01]  /*0280*/  @P2 LDG.E.CONSTANT R6, [R4.64+-0x4] ;  /* 0xfffffc0404062981 */ /* 0x000f62000c1e9900 */
[----:B------:R-:W-:-:S03]  /*0290*/  MOV R12, 0xff7ffffd ;  /* 0xff7ffffd000c7802 */ /* 0x000fc60000000f00 */
[----:B------:R-:W5:Y:S01]  /*02a0*/  @P1 LDG.E.CONSTANT R10, [R4.64] ;  /* 0x00000004040a1981 */ /* 0x000f62000c1e9900 */
[----:B------:R-:W-:-:S03]  /*02b0*/  IMAD.MOV.U32 R11, RZ, RZ, -0x800003 ;  /* 0xff7ffffdff0b7424 */ /* 0x000fc600078e00ff */
[----:B------:R-:W5:Y:S01]  /*02c0*/  @P1 LDG.E.CONSTANT R9, [R4.64+0x4] ;  /* 0x0000040404091981 */ /* 0x000f62000c1e9900 */
[----:B------:R-:W-:-:S03]  /*02d0*/  IMAD.MOV.U32 R13, RZ, RZ, -0x800003 ;  /* 0xff7ffffdff0d7424 */ /* 0x000fc600078e00ff */
[----:B------:R-:W5:Y:S04]  /*02e0*/  @P2 LDG.E.CONSTANT R12, [R4.64+0x1bc] ;  /* 0x0001bc04040c2981 */ /* 0x000f68000c1e9900 */
[----:B------:R-:W5:Y:S04]  /*02f0*/  @P1 LDG.E.CONSTANT R11, [R4.64+0x1c0] ;  /* 0x0001c004040b1981 */ /* 0x000f68000c1e9900 */
[----:B------:R-:W5:Y:S01]  /*0300*/  @P1 LDG.E.CONSTANT R13, [R4.64+0x1c4] ;  /* 0x0001c404040d1981 */ /* 0x000f62000c1e9900 */
[----:B--2---:R-:W-:Y:S01]  /*0310*/  FMNMX R7, R2, -3.40282306073709652508e+38, !PT ;  /* 0xff7ffffd02077809 */ /* 0x004fe20007800000 */
[----:B------:R-:W-:-:S03]  /*0320*/  IMAD R2, R15, 0x3f0, R3 ;  /* 0x000003f00f027824 */ /* 0x000fc600078e0203 */
[----:B---3--:R-:W-:Y:S01]  /*0330*/  FMNMX R7, R7, R0, !PT ;  /* 0x0000000007077209 */ /* 0x008fe20007800000 */
[----:B------:R-:W-:-:S03]  /*0340*/  IMAD.WIDE R2, R2, R17, c[0x0][0x168] ;  /* 0x00005a0002027625 */ /* 0x000fc600078e0211 */
[----:B----4-:R-:W-:-:S04]  /*0350*/  FMNMX R7, R7, R8, !PT ;  /* 0x0000000807077209 */ /* 0x010fc80007800000 */
[----:B-----5:R-:W-:-:S04]  /*0360*/  FMNMX R7, R7, R6, !PT ;  /* 0x0000000607077209 */ /* 0x020fc80007800000 */
[----:B------:R-:W-:-:S04]  /*0370*/  FMNMX R10, R7, R10, !PT ;  /* 0x0000000a070a7209 */ /* 0x000fc80007800000 */
[----:B------:R-:W-:-:S04]  /*0380*/  FMNMX R9, R10, R9, !PT ;  /* 0x000000090a097209 */ /* 0x000fc80007800000 */
[----:B------:R-:W-:-:S04]  /*0390*/  FMNMX R12, R9, R12, !PT ;  /* 0x0000000c090c7209 */ /* 0x000fc80007800000 */
[----:B------:R-:W-:-:S04]  /*03a0*/  FMNMX R12, R12, R11, !PT ;  /* 0x0000000b0c0c7209 */ /* 0x000fc80007800000 */
[----:B------:R-:W-:-:S05]  /*03b0*/  FMNMX R13, R12, R13, !PT ;  /* 0x0000000d0c0d7209 */ /* 0x000fca0007800000 */
[----:B------:R-:W-:Y:S01]  /*03c0*/  STG.E [R2.64], R13 ;  /* 0x0000000d02007986 */ /* 0x000fe2000c101904 */
[----:B------:R-:W-:Y:S05]  /*03d0*/  EXIT ;  /* 0x000000000000794d */ /* 0x000fea0003800000 */
.L_x_94:
        /* <DEDUP_REMOVED lines=10> */
.L_x_140:


//--------------------- .text.tvmgen_default_fused_nn_conv2d_add_nn_relu_1_kernel --------------------------
	.section	.text.tvmgen_default_fused_nn_conv2d_add_nn_relu_1_kernel,"ax",@progbits
	.sectionflags	@"SHF_BARRIERS=1"
	.sectioninfo	@"SHI_REGISTERS=66"
	.align	128
        .global         tvmgen_default_fused_nn_conv2d_add_nn_relu_1_kernel
        .type           tvmgen_default_fused_nn_conv2d_add_nn_relu_1_kernel,@function
        .size           tvmgen_default_fused_nn_conv2d_add_nn_relu_1_kernel,(.L_x_141 - tvmgen_default_fused_nn_conv2d_add_nn_relu_1_kernel)
        .other          tvmgen_default_fused_nn_conv2d_add_nn_relu_1_kernel,@"STO_CUDA_ENTRY STV_DEFAULT"
tvmgen_default_fused_nn_conv2d_add_nn_relu_1_kernel:
.text.tvmgen_default_fused_nn_conv2d_add_nn_relu_1_kernel:
        /* <DEDUP_REMOVED lines=9> */
[----:B------:R-:W1:Y:S01]  /*0090*/  S2R R3, SR_CTAID.Y ;  /* 0x0000000000037919 */ /* 0x000e620000002600 */
[----:B------:R-:W-:Y:S01]  /*00a0*/  MOV R25, RZ ;  /* 0x000000ff00197202 */ /* 0x000fe20000000f00 */
[----:B------:R-:W-:Y:S01]  /*00b0*/  ULDC.64 UR4, c[0x0][0x118] ;  /* 0x0000460000047ab9 */ /* 0x000fe20000000a00 */
        /* <DEDUP_REMOVED lines=10> */
[----:B------:R-:W-:-:S04]  /*0160*/  SHF.R.U32.HI R5, RZ, 0x1f, R2 ;  /* 0x0000001fff057819 */ /* 0x000fc80000011602 */
[----:B------:R-:W-:Y:S01]  /*0170*/  LEA.HI.SX32 R5, R2, R5, 0x1d ;  /* 0x0000000502057211 */ /* 0x000fe200078feaff */
[----:B-1----:R-:W-:-:S04]  /*0180*/  IMAD R2, R0, 0x70, R3 ;  /* 0x0000007000027824 */ /* 0x002fc800078e0203 */
[C---:B------:R-:W-:Y:S02]  /*0190*/  IMAD R7, R5.reuse, 0x38, R2 ;  /* 0x0000003805077824 */ /* 0x040fe400078e0202 */
[----:B------:R-:W-:-:S04]  /*01a0*/  IMAD R2, R5, -0xe, R53 ;  /* 0xfffffff205027824 */ /* 0x000fc800078e0235 */
[----:B------:R-:W-:-:S03]  /*01b0*/  IMAD R2, R7, 0xe, R2 ;  /* 0x0000000e07027824 */ /* 0x000fc600078e0202 */
.L_x_97:
[----:B------:R-:W-:Y:S01]  /*01c0*/  LEA R49, R53, R53, 0x2 ;  /* 0x0000003535317211 */ /* 0x000fe200078e10ff */
[----:B------:R-:W-:Y:S01]  /*01d0*/  IMAD R23, R51, 0x3100, R2 ;  /* 0x0000310033177824 */ /* 0x000fe200078e0202 */
[----:B------:R-:W-:Y:S01]  /*01e0*/  MOV R12, 0x4 ;  /* 0x00000004000c7802 */ /* 0x000fe20000000f00 */
[----:B------:R-:W-:Y:S01]  /*01f0*/  BAR.SYNC.DEFER_BLOCKING 0x0 ;  /* 0x0000000000007b1d */ /* 0x000fe20000010000 */
[C---:B------:R-:W-:Y:S02]  /*0200*/  LEA.HI.SX32 R4, R49.reuse, R0, 0x19 ;  /* 0x0000000031047211 */ /* 0x040fe400078fcaff */
[C---:B------:R-:W-:Y:S02]  /*0210*/  IADD3 R11, R49.reuse, 0x1, RZ ;  /* 0x00000001310b7810 */ /* 0x040fe40007ffe0ff */
[----:B------:R-:W-:Y:S02]  /*0220*/  ISETP.GT.AND P0, PT, R4, 0x7, PT ;  /* 0x000000070400780c */ /* 0x000fe40003f04270 */
[----:B------:R-:W-:-:S02]  /*0230*/  IADD3 R9, R49, 0x2, RZ ;  /* 0x0000000231097810 */ /* 0x000fc40007ffe0ff */
[C---:B------:R-:W-:Y:S02]  /*0240*/  ISETP.GT.OR P0, PT, R49.reuse, 0x7f, P0 ;  /* 0x0000007f3100780c */ /* 0x040fe40000704670 */
[C---:B------:R-:W-:Y:S02]  /*0250*/  IADD3 R7, R49.reuse, 0x3, RZ ;  /* 0x0000000331077810 */ /* 0x040fe40007ffe0ff */
[----:B------:R-:W-:Y:S02]  /*0260*/  IADD3 R5, R49, 0x4, RZ ;  /* 0x0000000431057810 */ /* 0x000fe40007ffe0ff */
[-C--:B------:R-:W-:Y:S02]  /*0270*/  LEA.HI.SX32 R4, R11, R0.reuse, 0x19 ;  /* 0x000000000b047211 */ /* 0x080fe400078fcaff */
[-C--:B------:R-:W-:Y:S02]  /*0280*/  LEA.HI.SX32 R6, R9, R0.reuse, 0x19 ;  /* 0x0000000009067211 */ /* 0x080fe400078fcaff */
[----:B------:R-:W-:-:S02]  /*0290*/  LEA.HI.SX32 R8, R7, R0, 0x19 ;  /* 0x0000000007087211 */ /* 0x000fc400078fcaff */
[----:B------:R-:W-:Y:S02]  /*02a0*/  LEA.HI.SX32 R10, R5, R0, 0x19 ;  /* 0x00000000050a7211 */ /* 0x000fe400078fcaff */
[----:B------:R-:W-:Y:S02]  /*02b0*/  ISETP.GT.AND P3, PT, R4, 0x7, PT ;  /* 0x000000070400780c */ /* 0x000fe40003f64270 */
[----:B------:R-:W-:Y:S01]  /*02c0*/  ISETP.GT.AND P4, PT, R6, 0x7, PT ;  /* 0x000000070600780c */ /* 0x000fe20003f84270 */
[----:B------:R-:W-:Y:S01]  /*02d0*/  @!P0 IMAD R6, R53, 0x14, RZ ;  /* 0x0000001435068824 */ /* 0x000fe200078e02ff */
[----:B------:R-:W-:Y:S02]  /*02e0*/  ISETP.GT.AND P1, PT, R8, 0x7, PT ;  /* 0x000000070800780c */ /* 0x000fe40003f24270 */
[----:B------:R-:W-:Y:S02]  /*02f0*/  ISETP.GT.AND P2, PT, R10, 0x7, PT ;  /* 0x000000070a00780c */ /* 0x000fe40003f44270 */
[----:B------:R-:W-:-:S02]  /*0300*/  ISETP.GT.OR P3, PT, R49, 0x7e, P3 ;  /* 0x0000007e3100780c */ /* 0x000fc40001f64670 */
[C---:B------:R-:W-:Y:S02]  /*0310*/  ISETP.GT.OR P4, PT, R49.reuse, 0x7d, P4 ;  /* 0x0000007d3100780c */ /* 0x040fe40002784670 */
[C---:B------:R-:W-:Y:S02]  /*0320*/  ISETP.GT.OR P1, PT, R49.reuse, 0x7c, P1 ;  /* 0x0000007c3100780c */ /* 0x040fe40000f24670 */
[C---:B------:R-:W-:Y:S02]  /*0330*/  ISETP.GT.OR P2, PT, R49.reuse, 0x7b, P2 ;  /* 0x0000007b3100780c */ /* 0x040fe40001744670 */
[----:B------:R-:W-:Y:S02]  /*0340*/  @!P0 LOP3.LUT R4, R49, 0xf, RZ, 0xc0, !PT ;  /* 0x0000000f31048812 */ /* 0x000fe400078ec0ff */
[----:B------:R-:W-:Y:S02]  /*0350*/  @!P0 LEA R13, R0, R51, 0x5 ;  /* 0x00000033000d8211 */ /* 0x000fe400078e28ff */
[----:B------:R-:W-:-:S02]  /*0360*/  @!P0 LOP3.LUT R19, R6, 0xffffffc0, RZ, 0xc0, !PT ;  /* 0xffffffc006138812 */ /* 0x000fc400078ec0ff */
[----:B------:R-:W-:Y:S02]  /*0370*/  @!P0 LEA R4, R13, R4, 0x4 ;  /* 0x000000040d048211 */ /* 0x000fe400078e20ff */
[----:B------:R-:W-:Y:S02]  /*0380*/  @!P3 LEA R13, R0, R51, 0x5 ;  /* 0x00000033000db211 */ /* 0x000fe400078e28ff */
[----:B------:R-:W-:Y:S02]  /*0390*/  @!P0 IADD3 R19, R4, R19, RZ ;  /* 0x0000001304138210 */ /* 0x000fe40007ffe0ff */
[----:B------:R-:W-:Y:S02]  /*03a0*/  @!P3 LOP3.LUT R4, R11, 0xf, RZ, 0xc0, !PT ;  /* 0x0000000f0b04b812 */ /* 0x000fe400078ec0ff */
[----:B------:R-:W-:Y:S02]  /*03b0*/  @!P4 LOP3.LUT R6, R9, 0xf, RZ, 0xc0, !PT ;  /* 0x0000000f0906c812 */ /* 0x000fe400078ec0ff */
[----:B------:R-:W-:-:S02]  /*03c0*/  @!P3 SHF.L.U32 R11, R11, 0x2, RZ ;  /* 0x000000020b0bb819 */ /* 0x000fc400000006ff */
[CC--:B------:R-:W-:Y:S02]  /*03d0*/  @!P4 LEA R15, R0.reuse, R51.reuse, 0x5 ;  /* 0x00000033000fc211 */ /* 0x0c0fe400078e28ff */
[----:B------:R-:W-:Y:S02]  /*03e0*/  @!P1 LOP3.LUT R8, R7, 0xf, RZ, 0xc0, !PT ;  /* 0x0000000f07089812 */ /* 0x000fe400078ec0ff */
[----:B------:R-:W-:Y:S02]  /*03f0*/  @!P4 SHF.L.U32 R9, R9, 0x2, RZ ;  /* 0x000000020909c819 */ /* 0x000fe400000006ff */
[----:B------:R-:W-:Y:S02]  /*0400*/  @!P1 LEA R55, R0, R51, 0x5 ;  /* 0x0000003300379211 */ /* 0x000fe400078e28ff */
[----:B------:R-:W-:Y:S02]  /*0410*/  @!P2 LOP3.LUT R10, R5, 0xf, RZ, 0xc0, !PT ;  /* 0x0000000f050aa812 */ /* 0x000fe400078ec0ff */
[----:B------:R-:W-:-:S02]  /*0420*/  @!P1 SHF.L.U32 R7, R7, 0x2, RZ ;  /* 0x0000000207079819 */ /* 0x000fc400000006ff */
[----:B------:R-:W-:Y:S02]  /*0430*/  @!P2 LEA R57, R0, R51, 0x5 ;  /* 0x000000330039a211 */ /* 0x000fe400078e28ff */
[----:B------:R-:W-:Y:S02]  /*0440*/  @!P2 SHF.L.U32 R5, R5, 0x2, RZ ;  /* 0x000000020505a819 */ /* 0x000fe400000006ff */
[----:B------:R-:W-:Y:S02]  /*0450*/  @!P3 LEA R4, R13, R4, 0x4 ;  /* 0x000000040d04b211 */ /* 0x000fe400078e20ff */
[----:B------:R-:W-:Y:S02]  /*0460*/  @!P3 LOP3.LUT R11, R11, 0xffffffc0, RZ, 0xc0, !PT ;  /* 0xffffffc00b0bb812 */ /* 0x000fe400078ec0ff */
[----:B------:R-:W-:Y:S02]  /*0470*/  @!P4 LEA R6, R15, R6, 0x4 ;  /* 0x000000060f06c211 */ /* 0x000fe400078e20ff */
[----:B------:R-:W-:-:S02]  /*0480*/  @!P4 LOP3.LUT R9, R9, 0xffffffc0, RZ, 0xc0, !PT ;  /* 0xffffffc00909c812 */ /* 0x000fc400078ec0ff */
[----:B------:R-:W-:Y:S02]  /*0490*/  @!P1 LEA R8, R55, R8, 0x4 ;  /* 0x0000000837089211 */ /* 0x000fe400078e20ff */
[----:B------:R-:W-:Y:S02]  /*04a0*/  @!P1 LOP3.LUT R7, R7, 0xffffffc0, RZ, 0xc0, !PT ;  /* 0xffffffc007079812 */ /* 0x000fe400078ec0ff */
[----:B------:R-:W-:Y:S02]  /*04b0*/  SHF.L.U32 R23, R23, 0x2, RZ ;  /* 0x0000000217177819 */ /* 0x000fe400000006ff */
[----:B------:R-:W-:Y:S02]  /*04c0*/  @!P2 LEA R10, R57, R10, 0x4 ;  /* 0x0000000a390aa211 */ /* 0x000fe400078e20ff */
[----:B------:R-:W-:Y:S01]  /*04d0*/  @!P2 LOP3.LUT R5, R5, 0xffffffc0, RZ, 0xc0, !PT ;  /* 0xffffffc00505a812 */ /* 0x000fe200078ec0ff */
[----:B------:R-:W-:Y:S01]  /*04e0*/  IMAD.WIDE R22, R23, R12, c[0x0][0x168] ;  /* 0x00005a0017167625 */ /* 0x000fe200078e020c */
[----:B------:R-:W-:-:S02]  /*04f0*/  @!P3 IADD3 R11, R4, R11, RZ ;  /* 0x0000000b040bb210 */ /* 0x000fc40007ffe0ff */
[----:B------:R-:W-:Y:S02]  /*0500*/  @!P4 IADD3 R9, R6, R9, RZ ;  /* 0x000000090609c210 */ /* 0x000fe40007ffe0ff */
[----:B------:R-:W-:Y:S01]  /*0510*/  @!P1 IADD3 R13, R8, R7, RZ ;  /* 0x00000007080d9210 */ /* 0x000fe20007ffe0ff */
[-C--:B------:R-:W-:Y:S01]  /*0520*/  @!P0 IMAD.WIDE R18, R19, R12.reuse, c[0x0][0x170] ;  /* 0x00005c0013128625 */ /* 0x080fe200078e020c */
[----:B------:R-:W-:Y:S01]  /*0530*/  @!P2 IADD3 R55, R10, R5, RZ ;  /* 0x000000050a37a210 */ /* 0x000fe20007ffe0ff */
[----:B------:R0:W2:Y:S02]  /*0540*/  LDG.E.CONSTANT R4, [R22.64] ;  /* 0x0000000416047981 */ /* 0x0000a4000c1e9900 */
[-C--:B------:R-:W-:Y:S02]  /*0550*/  @!P3 IMAD.WIDE R14, R11, R12.reuse, c[0x0][0x170] ;  /* 0x00005c000b0eb625 */ /* 0x080fe400078e020c */
[----:B------:R0:W2:Y:S02]  /*0560*/  LDG.E.CONSTANT R5, [R22.64+0x4] ;  /* 0x0000040416057981 */ /* 0x0000a4000c1e9900 */
[----:B------:R-:W-:-:S02]  /*0570*/  @!P4 IMAD.WIDE R8, R9, R12, c[0x0][0x170] ;  /* 0x00005c000908c625 */ /* 0x000fc400078e020c */
[----:B------:R0:W2:Y:S02]  /*0580*/  LDG.E.CONSTANT R6, [R22.64+0x8] ;  /* 0x0000080416067981 */ /* 0x0000a4000c1e9900 */
[-C--:B------:R-:W-:Y:S02]  /*0590*/  @!P1 IMAD.WIDE R10, R13, R12.reuse, c[0x0][0x170] ;  /* 0x00005c000d0a9625 */ /* 0x080fe400078e020c */
[----:B------:R0:W2:Y:S02]  /*05a0*/  LDG.E.CONSTANT R7, [R22.64+0xc] ;  /* 0x00000c0416077981 */ /* 0x0000a4000c1e9900 */
[----:B------:R-:W-:Y:S02]  /*05b0*/  @!P2 IMAD.WIDE R12, R55, R12, c[0x0][0x170] ;  /* 0x00005c00370ca625 */ /* 0x000fe400078e020c */
[----:B------:R1:W3:Y:S04]  /*05c0*/  @!P0 LDG.E.CONSTANT R18, [R18.64] ;  /* 0x0000000412128981 */ /* 0x0002e8000c1e9900 */
[----:B------:R4:W5:Y:S04]  /*05d0*/  @!P3 LDG.E.CONSTANT R14, [R14.64] ;  /* 0x000000040e0eb981 */ /* 0x000968000c1e9900 */
[----:B------:R1:W5:Y:S04]  /*05e0*/  @!P4 LDG.E.CONSTANT R8, [R8.64] ;  /* 0x000000040808c981 */ /* 0x000368000c1e9900 */
[----:B------:R-:W5:Y:S04]  /*05f0*/  @!P1 LDG.E.CONSTANT R10, [R10.64] ;  /* 0x000000040a0a9981 */ /* 0x000f68000c1e9900 */
[----:B------:R-:W5:Y:S01]  /*0600*/  @!P2 LDG.E.CONSTANT R12, [R12.64] ;  /* 0x000000040c0ca981 */ /* 0x000f62000c1e9900 */
[----:B0-----:R-:W-:-:S02]  /*0610*/  SHF.L.U32 R23, R53, 0x2, RZ ;  /* 0x0000000235177819 */ /* 0x001fc400000006ff */
[CC--:B------:R-:W-:Y:S02]  /*0620*/  @!P0 LEA R55, R0.reuse, R49.reuse, 0x7 ;  /* 0x0000003100378211 */ /* 0x0c0fe400078e38ff */
[CC--:B------:R-:W-:Y:S01]  /*0630*/  @!P3 LEA R57, R0.reuse, R49.reuse, 0x7 ;  /* 0x000000310039b211 */ /* 0x0c0fe200078e38ff */
[C---:B------:R-:W-:Y:S01]  /*0640*/  IMAD R16, R0.reuse, 0x70, R23 ;  /* 0x0000007000107824 */ /* 0x040fe200078e0217 */
[CC--:B-1----:R-:W-:Y:S02]  /*0650*/  @!P4 LEA R19, R0.reuse, R49.reuse, 0x7 ;  /* 0x000000310013c211 */ /* 0x0c2fe400078e38ff */
[CC--:B----4-:R-:W-:Y:S02]  /*0660*/  @!P1 LEA R15, R0.reuse, R49.reuse, 0x7 ;  /* 0x00000031000f9211 */ /* 0x0d0fe400078e38ff */
[C---:B------:R-:W-:Y:S02]  /*0670*/  @!P2 LEA R9, R0.reuse, R49, 0x7 ;  /* 0x000000310009a211 */ /* 0x040fe400078e38ff */
[----:B------:R-:W-:-:S02]  /*0680*/  LEA R49, R0, 0xe00, 0x6 ;  /* 0x00000e0000317811 */ /* 0x000fc400078e30ff */
[----:B------:R-:W-:Y:S02]  /*0690*/  MOV R48, 0x800 ;  /* 0x0000080000307802 */ /* 0x000fe40000000f00 */
[----:B------:R-:W-:Y:S02]  /*06a0*/  IADD3 R50, R23, 0xe0, RZ ;  /* 0x000000e017327810 */ /* 0x000fe40007ffe0ff */
[----:B------:R-:W-:Y:S01]  /*06b0*/  IADD3 R49, R49, 0x800, RZ ;  /* 0x0000080031317810 */ /* 0x000fe20007ffe0ff */
[----:B--2---:R0:W-:Y:S04]  /*06c0*/  STS.128 [R16.X4], R4 ;  /* 0x0000000410007388 */ /* 0x0041e80000004c00 */
[----:B---3--:R0:W-:Y:S04]  /*06d0*/  @!P0 STS [R55.X4+0xe00], R18 ;  /* 0x000e001237008388 */ /* 0x0081e80000004800 */
[----:B-----5:R0:W-:Y:S04]  /*06e0*/  @!P3 STS [R57.X4+0xe04], R14 ;  /* 0x000e040e3900b388 */ /* 0x0201e80000004800 */
[----:B------:R0:W-:Y:S04]  /*06f0*/  @!P4 STS [R19.X4+0xe08], R8 ;  /* 0x000e08081300c388 */ /* 0x0001e80000004800 */
[----:B------:R0:W-:Y:S04]  /*0700*/  @!P1 STS [R15.X4+0xe0c], R10 ;  /* 0x000e0c0a0f009388 */ /* 0x0001e80000004800 */
[----:B------:R0:W-:Y:S04]  /*0710*/  @!P2 STS [R9.X4+0xe10], R12 ;  /* 0x000e100c0900a388 */ /* 0x0001e80000004800 */
[----:B------:R-:W-:Y:S06]  /*0720*/  BAR.SYNC.DEFER_BLOCKING 0x0 ;  /* 0x0000000000007b1d */ /* 0x000fec0000010000 */
.L_x_95:
[----:B------:R-:W-:Y:S01]  /*0730*/  LDS R42, [R50+-0xe0] ;  /* 0xffff2000322a7984 */ /* 0x000fe20000000800 */
[----:B------:R-:W-:-:S03]  /*0740*/  IADD3 R48, R48, 0x20, RZ ;  /* 0x0000002030307810 */ /* 0x000fc60007ffe0ff */
[----:B0-----:R-:W0:Y:S01]  /*0750*/  LDS.128 R8, [R49+-0x600] ;  /* 0xfffa000031087984 */ /* 0x001e220000000c00 */
[----:B------:R-:W-:-:S03]  /*0760*/  ISETP.NE.AND P0, PT, R48, 0x840, PT ;  /* 0x000008403000780c */ /* 0x000fc60003f05270 */
[----:B------:R-:W1:Y:S04]  /*0770*/  LDS.128 R4, [R49+-0x800] ;  /* 0xfff8000031047984 */ /* 0x000e680000000c00 */
[----:B------:R-:W2:Y:S04]  /*0780*/  LDS R40, [R50+-0x70] ;  /* 0xffff900032287984 */ /* 0x000ea80000000800 */
[----:B------:R-:W3:Y:S04]  /*0790*/  LDS.128 R12, [R49+-0x400] ;  /* 0xfffc0000310c7984 */ /* 0x000ee80000000c00 */
[----:B------:R-:W4:Y:S04]  /*07a0*/  LDS R36, [R50] ;  /* 0x0000000032247984 */ /* 0x000f280000000800 */
[----:B------:R-:W5:Y:S01]  /*07b0*/  LDS R38, [R50+0x70] ;  /* 0x0000700032267984 */ /* 0x000f620000000800 */
[----:B0-----:R-:W-:Y:S01]  /*07c0*/  FFMA R16, R42, R8, R25 ;  /* 0x000000082a107223 */ /* 0x001fe20000000019 */
[C---:B-1----:R-:W-:Y:S01]  /*07d0*/  FFMA R21, R4.reuse, R42, R21 ;  /* 0x0000002a04157223 */ /* 0x042fe20000000015 */
[-C--:B--2---:R-:W-:Y:S01]  /*07e0*/  FFMA R29, R4, R40.reuse, R29 ;  /* 0x00000028041d7223 */ /* 0x084fe2000000001d */
[----:B------:R-:W-:Y:S01]  /*07f0*/  FFMA R31, R8, R40, R31 ;  /* 0x00000028081f7223 */ /* 0x000fe2000000001f */
[----:B---3--:R-:W-:Y:S01]  /*0800*/  FFMA R25, R42, R12, R17 ;  /* 0x0000000c2a197223 */ /* 0x008fe20000000011 */
[----:B------:R-:W-:Y:S01]  /*0810*/  FFMA R27, R12, R40, R27 ;  /* 0x000000280c1b7223 */ /* 0x000fe2000000001b */
[C---:B----4-:R-:W-:Y:S01]  /*0820*/  FFMA R4, R36.reuse, R5, R21 ;  /* 0x0000000524047223 */ /* 0x050fe20000000015 */
[C---:B------:R-:W-:Y:S01]  /*0830*/  FFMA R8, R36.reuse, R9, R16 ;  /* 0x0000000924087223 */ /* 0x040fe20000000010 */
[----:B------:R-:W-:Y:S01]  /*0840*/  FFMA R12, R36, R13, R25 ;  /* 0x0000000d240c7223 */ /* 0x000fe20000000019 */
[----:B------:R-:W0:Y:S01]  /*0850*/  LDS.128 R16, [R49+-0x200] ;  /* 0xfffe000031107984 */ /* 0x000e220000000c00 */
[C---:B-----5:R-:W-:Y:S01]  /*0860*/  FFMA R5, R38.reuse, R5, R29 ;  /* 0x0000000526057223 */ /* 0x060fe2000000001d */
[C---:B------:R-:W-:Y:S01]  /*0870*/  FFMA R9, R38.reuse, R9, R31 ;  /* 0x0000000926097223 */ /* 0x040fe2000000001f */
[----:B------:R-:W-:Y:S01]  /*0880*/  FFMA R13, R38, R13, R27 ;  /* 0x0000000d260d7223 */ /* 0x000fe2000000001b */
[----:B------:R-:W1:Y:S04]  /*0890*/  LDS.128 R28, [R49+0x400] ;  /* 0x00040000311c7984 */ /* 0x000e680000000c00 */
[----:B------:R-:W2:Y:S04]  /*08a0*/  LDS.128 R24, [R49+0x200] ;  /* 0x0002000031187984 */ /* 0x000ea80000000c00 */
[----:B------:R-:W3:Y:S01]  /*08b0*/  LDS.128 R20, [R49] ;  /* 0x0000000031147984 */ /* 0x000ee20000000c00 */
[----:B0-----:R-:W-:Y:S01]  /*08c0*/  FFMA R55, R42, R16, R33 ;  /* 0x000000102a377223 */ /* 0x001fe20000000021 */
[----:B------:R-:W-:Y:S01]  /*08d0*/  FFMA R39, R16, R40, R39 ;  /* 0x0000002810277223 */ /* 0x000fe20000000027 */
[----:B-1----:R-:W-:Y:S01]  /*08e0*/  FFMA R46, R42, R28, R45 ;  /* 0x0000001c2a2e7223 */ /* 0x002fe2000000002d */
[----:B------:R-:W-:Y:S01]  /*08f0*/  FFMA R28, R28, R40, R34 ;  /* 0x000000281c1c7223 */ /* 0x000fe20000000022 */
[----:B------:R-:W-:Y:S01]  /*0900*/  LDS R45, [R50+0x150] ;  /* 0x00015000322d7984 */ /* 0x000fe20000000800 */
[----:B------:R-:W-:Y:S01]  /*0910*/  FFMA R55, R36, R17, R55 ;  /* 0x0000001124377223 */ /* 0x000fe20000000037 */
[----:B--2---:R-:W-:Y:S01]  /*0920*/  FFMA R44, R42, R24, R41 ;  /* 0x000000182a2c7223 */ /* 0x004fe20000000029 */
[----:B------:R-:W-:Y:S01]  /*0930*/  FFMA R24, R24, R40, R32 ;  /* 0x0000002818187223 */ /* 0x000fe20000000020 */
[----:B------:R-:W0:Y:S01]  /*0940*/  LDS R41, [R50+0xe0] ;  /* 0x0000e00032297984 */ /* 0x000e220000000800 */
[----:B------:R-:W-:Y:S01]  /*0950*/  FFMA R57, R36, R29, R46 ;  /* 0x0000001d24397223 */ /* 0x000fe2000000002e */
[----:B---3--:R-:W-:Y:S01]  /*0960*/  FFMA R16, R42, R20, R35 ;  /* 0x000000142a107223 */ /* 0x008fe20000000023 */
[----:B------:R-:W-:Y:S01]  /*0970*/  FFMA R20, R20, R40, R47 ;  /* 0x0000002814147223 */ /* 0x000fe2000000002f */
[----:B------:R-:W1:Y:S01]  /*0980*/  LDS.128 R32, [R49+0x600] ;  /* 0x0006000031207984 */ /* 0x000e620000000c00 */
[-C--:B------:R-:W-:Y:S01]  /*0990*/  FFMA R47, R36, R25.reuse, R44 ;  /* 0x00000019242f7223 */ /* 0x080fe2000000002c */
[C---:B------:R-:W-:Y:S01]  /*09a0*/  FFMA R25, R38.reuse, R25, R24 ;  /* 0x0000001926197223 */ /* 0x040fe20000000018 */
[C---:B------:R-:W-:Y:S01]  /*09b0*/  FFMA R39, R38.reuse, R17, R39 ;  /* 0x0000001126277223 */ /* 0x040fe20000000027 */
[----:B------:R-:W-:Y:S01]  /*09c0*/  FFMA R29, R38, R29, R28 ;  /* 0x0000001d261d7223 */ /* 0x000fe2000000001c */
[C---:B0-----:R-:W-:Y:S01]  /*09d0*/  FFMA R17, R41.reuse, R6, R4 ;  /* 0x0000000629117223 */ /* 0x041fe20000000004 */
[C---:B------:R-:W-:Y:S01]  /*09e0*/  FFMA R28, R41.reuse, R10, R8 ;  /* 0x0000000a291c7223 */ /* 0x040fe20000000008 */
[----:B------:R-:W-:Y:S01]  /*09f0*/  FFMA R8, R41, R30, R57 ;  /* 0x0000001e29087223 */ /* 0x000fe20000000039 */
[----:B------:R-:W-:Y:S01]  /*0a00*/  FFMA R6, R45, R6, R5 ;  /* 0x000000062d067223 */ /* 0x000fe20000000005 */
[----:B-1----:R-:W-:Y:S01]  /*0a10*/  FFMA R42, R42, R32, R37 ;  /* 0x000000202a2a7223 */ /* 0x002fe20000000025 */
[----:B------:R-:W-:Y:S01]  /*0a20*/  FFMA R32, R32, R40, R43 ;  /* 0x0000002820207223 */ /* 0x000fe2000000002b */
[-C--:B------:R-:W-:Y:S01]  /*0a30*/  FFMA R43, R36, R21.reuse, R16 ;  /* 0x00000015242b7223 */ /* 0x080fe20000000010 */
[----:B------:R-:W-:Y:S01]  /*0a40*/  FFMA R37, R38, R21, R20 ;  /* 0x0000001526257223 */ /* 0x000fe20000000014 */
[-C--:B------:R-:W-:Y:S01]  /*0a50*/  FFMA R59, R36, R33.reuse, R42 ;  /* 0x00000021243b7223 */ /* 0x080fe2000000002a */
[----:B------:R-:W-:Y:S01]  /*0a60*/  FFMA R24, R38, R33, R32 ;  /* 0x0000002126187223 */ /* 0x000fe20000000020 */
[C---:B------:R-:W-:Y:S01]  /*0a70*/  FFMA R33, R41.reuse, R14, R12 ;  /* 0x0000000e29217223 */ /* 0x040fe2000000000c */
[----:B------:R-:W0:Y:S01]  /*0a80*/  LDS R16, [R50+0x1c0] ;  /* 0x0001c00032107984 */ /* 0x000e220000000800 */
[----:B------:R-:W-:Y:S01]  /*0a90*/  FFMA R21, R41, R18, R55 ;  /* 0x0000001229157223 */ /* 0x000fe20000000037 */
[----:B------:R-:W-:Y:S01]  /*0aa0*/  FFMA R10, R45, R10, R9 ;  /* 0x0000000a2d0a7223 */ /* 0x000fe20000000009 */
[C---:B------:R-:W-:Y:S01]  /*0ab0*/  FFMA R32, R41.reuse, R22, R43 ;  /* 0x0000001629207223 */ /* 0x040fe2000000002b */
[----:B------:R-:W1:Y:S01]  /*0ac0*/  LDS R12, [R50+0x230] ;  /* 0x00023000320c7984 */ /* 0x000e620000000800 */
[C---:B------:R-:W-:Y:S01]  /*0ad0*/  FFMA R20, R41.reuse, R26, R47 ;  /* 0x0000001a29147223 */ /* 0x040fe2000000002f */
[----:B------:R-:W-:Y:S01]  /*0ae0*/  FFMA R4, R41, R34, R59 ;  /* 0x0000002229047223 */ /* 0x000fe2000000003b */
[C---:B------:R-:W-:Y:S01]  /*0af0*/  FFMA R18, R45.reuse, R18, R39 ;  /* 0x000000122d127223 */ /* 0x040fe20000000027 */
[C---:B------:R-:W-:Y:S01]  /*0b00*/  FFMA R5, R45.reuse, R22, R37 ;  /* 0x000000162d057223 */ /* 0x040fe20000000025 */
[C---:B------:R-:W-:Y:S01]  /*0b10*/  FFMA R9, R45.reuse, R26, R25 ;  /* 0x0000001a2d097223 */ /* 0x040fe20000000019 */
[C---:B------:R-:W-:Y:S01]  /*0b20*/  FFMA R30, R45.reuse, R30, R29 ;  /* 0x0000001e2d1e7223 */ /* 0x040fe2000000001d */
[C---:B------:R-:W-:Y:S01]  /*0b30*/  FFMA R14, R45.reuse, R14, R13 ;  /* 0x0000000e2d0e7223 */ /* 0x040fe2000000000d */
[----:B------:R-:W-:Y:S01]  /*0b40*/  LDS R29, [R50+0x2a0] ;  /* 0x0002a000321d7984 */ /* 0x000fe20000000800 */
[----:B------:R-:W-:-:S03]  /*0b50*/  FFMA R34, R45, R34, R24 ;  /* 0x000000222d227223 */ /* 0x000fc60000000018 */
[----:B------:R-:W2:Y:S04]  /*0b60*/  LDS.128 R36, [R49+-0x7f0] ;  /* 0xfff8100031247984 */ /* 0x000ea80000000c00 */
[----:B------:R-:W3:Y:S04]  /*0b70*/  LDS R25, [R50+0x310] ;  /* 0x0003100032197984 */ /* 0x000ee80000000800 */
[----:B------:R-:W4:Y:S04]  /*0b80*/  LDS.128 R40, [R49+-0x5f0] ;  /* 0xfffa100031287984 */ /* 0x000f280000000c00 */
[----:B------:R-:W5:Y:S04]  /*0b90*/  LDS.128 R44, [R49+-0x3f0] ;  /* 0xfffc1000312c7984 */ /* 0x000f680000000c00 */
[----:B------:R-:W5:Y:S04]  /*0ba0*/  LDS R24, [R50+0x380] ;  /* 0x0003800032187984 */ /* 0x000f680000000800 */
[----:B------:R-:W5:Y:S01]  /*0bb0*/  LDS R26, [R50+0x3f0] ;  /* 0x0003f000321a7984 */ /* 0x000f620000000800 */
[C---:B0-----:R-:W-:Y:S01]  /*0bc0*/  FFMA R17, R16.reuse, R7, R17 ;  /* 0x0000000710117223 */ /* 0x041fe20000000011 */
[C---:B------:R-:W-:Y:S01]  /*0bd0*/  FFMA R13, R16.reuse, R11, R28 ;  /* 0x0000000b100d7223 */ /* 0x040fe2000000001c */
[C---:B------:R-:W-:Y:S01]  /*0be0*/  FFMA R54, R16.reuse, R15, R33 ;  /* 0x0000000f10367223 */ /* 0x040fe20000000021 */
[----:B------:R-:W-:Y:S01]  /*0bf0*/  FFMA R28, R16, R19, R21 ;  /* 0x00000013101c7223 */ /* 0x000fe20000000015 */
[C---:B-1----:R-:W-:Y:S01]  /*0c00*/  FFMA R6, R12.reuse, R7, R6 ;  /* 0x000000070c067223 */ /* 0x042fe20000000006 */
[C---:B------:R-:W-:Y:S01]  /*0c10*/  FFMA R11, R12.reuse, R11, R10 ;  /* 0x0000000b0c0b7223 */ /* 0x040fe2000000000a */
[----:B------:R-:W-:Y:S01]  /*0c20*/  FFMA R15, R12, R15, R14 ;  /* 0x0000000f0c0f7223 */ /* 0x000fe2000000000e */
[C---:B------:R-:W-:Y:S01]  /*0c30*/  FFMA R21, R16.reuse, R23, R32 ;  /* 0x0000001710157223 */ /* 0x040fe20000000020 */
[----:B------:R-:W-:Y:S01]  /*0c40*/  FFMA R33, R16, R35, R4 ;  /* 0x0000002310217223 */ /* 0x000fe20000000004 */
[----:B------:R-:W-:Y:S01]  /*0c50*/  FFMA R23, R12, R23, R5 ;  /* 0x000000170c177223 */ /* 0x000fe20000000005 */
[C---:B------:R-:W-:Y:S01]  /*0c60*/  FFMA R20, R16.reuse, R27, R20 ;  /* 0x0000001b10147223 */ /* 0x040fe20000000014 */
[----:B------:R-:W-:Y:S01]  /*0c70*/  FFMA R22, R16, R31, R8 ;  /* 0x0000001f10167223 */ /* 0x000fe20000000008 */
[C---:B------:R-:W-:Y:S01]  /*0c80*/  FFMA R32, R12.reuse, R19, R18 ;  /* 0x000000130c207223 */ /* 0x040fe20000000012 */
[C---:B------:R-:W-:Y:S01]  /*0c90*/  FFMA R27, R12.reuse, R27, R9 ;  /* 0x0000001b0c1b7223 */ /* 0x040fe20000000009 */
[C---:B------:R-:W-:Y:S01]  /*0ca0*/  FFMA R31, R12.reuse, R31, R30 ;  /* 0x0000001f0c1f7223 */ /* 0x040fe2000000001e */
[----:B------:R-:W-:Y:S01]  /*0cb0*/  FFMA R35, R12, R35, R34 ;  /* 0x000000230c237223 */ /* 0x000fe20000000022 */
[C---:B--2---:R-:W-:Y:S01]  /*0cc0*/  FFMA R17, R36.reuse, R29, R17 ;  /* 0x0000001d24117223 */ /* 0x044fe20000000011 */
[-C--:B---3--:R-:W-:Y:S01]  /*0cd0*/  FFMA R5, R36, R25.reuse, R6 ;  /* 0x0000001924057223 */ /* 0x088fe20000000006 */
[C---:B----4-:R-:W-:Y:S01]  /*0ce0*/  FFMA R4, R29.reuse, R40, R13 ;  /* 0x000000281d047223 */ /* 0x050fe2000000000d */
[-C--:B------:R-:W-:Y:S01]  /*0cf0*/  FFMA R11, R40, R25.reuse, R11 ;  /* 0x00000019280b7223 */ /* 0x080fe2000000000b */
[C---:B-----5:R-:W-:Y:S01]  /*0d00*/  FFMA R59, R29.reuse, R44, R54 ;  /* 0x0000002c1d3b7223 */ /* 0x060fe20000000036 */
[----:B------:R-:W-:Y:S01]  /*0d10*/  FFMA R15, R44, R25, R15 ;  /* 0x000000192c0f7223 */ /* 0x000fe2000000000f */
[C---:B------:R-:W-:Y:S01]  /*0d20*/  FFMA R55, R24.reuse, R37, R17 ;  /* 0x0000002518377223 */ /* 0x040fe20000000011 */
[C---:B------:R-:W-:Y:S01]  /*0d30*/  FFMA R57, R24.reuse, R41, R4 ;  /* 0x0000002918397223 */ /* 0x040fe20000000004 */
[----:B------:R-:W-:Y:S01]  /*0d40*/  FFMA R59, R24, R45, R59 ;  /* 0x0000002d183b7223 */ /* 0x000fe2000000003b */
[----:B------:R-:W0:Y:S01]  /*0d50*/  LDS.128 R16, [R49+0x410] ;  /* 0x0004100031107984 */ /* 0x000e220000000c00 */
[C---:B------:R-:W-:Y:S01]  /*0d60*/  FFMA R37, R26.reuse, R37, R5 ;  /* 0x000000251a257223 */ /* 0x040fe20000000005 */
[C---:B------:R-:W-:Y:S01]  /*0d70*/  FFMA R41, R26.reuse, R41, R11 ;  /* 0x000000291a297223 */ /* 0x040fe2000000000b */
[----:B------:R-:W-:Y:S01]  /*0d80*/  FFMA R45, R26, R45, R15 ;  /* 0x0000002d1a2d7223 */ /* 0x000fe2000000000f */
[----:B------:R-:W1:Y:S04]  /*0d90*/  LDS.128 R4, [R49+-0x1f0] ;  /* 0xfffe100031047984 */ /* 0x000e680000000c00 */
[----:B------:R-:W2:Y:S04]  /*0da0*/  LDS.128 R8, [R49+0x10] ;  /* 0x0000100031087984 */ /* 0x000ea80000000c00 */
[----:B------:R-:W3:Y:S01]  /*0db0*/  LDS.128 R12, [R49+0x210] ;  /* 0x00021000310c7984 */ /* 0x000ee20000000c00 */
[-C--:B0-----:R-:W-:Y:S01]  /*0dc0*/  FFMA R31, R16, R25.reuse, R31 ;  /* 0x00000019101f7223 */ /* 0x081fe2000000001f */
[----:B-1----:R-:W-:Y:S01]  /*0dd0*/  FFMA R61, R29, R4, R28 ;  /* 0x000000041d3d7223 */ /* 0x002fe2000000001c */
[----:B------:R-:W-:-:S02]  /*0de0*/  FFMA R63, R4, R25, R32 ;  /* 0x00000019043f7223 */ /* 0x000fc40000000020 */
[----:B------:R-:W-:Y:S01]  /*0df0*/  FFMA R31, R26, R17, R31 ;  /* 0x000000111a1f7223 */ /* 0x000fe2000000001f */
[C---:B--2---:R-:W-:Y:S01]  /*0e00*/  FFMA R4, R29.reuse, R8, R21 ;  /* 0x000000081d047223 */ /* 0x044fe20000000015 */
[----:B------:R-:W-:Y:S01]  /*0e10*/  FFMA R8, R8, R25, R23 ;  /* 0x0000001908087223 */ /* 0x000fe20000000017 */
[-C--:B------:R-:W-:Y:S01]  /*0e20*/  FFMA R61, R24, R5.reuse, R61 ;  /* 0x00000005183d7223 */ /* 0x080fe2000000003d */
[----:B------:R-:W-:Y:S01]  /*0e30*/  FFMA R63, R26, R5, R63 ;  /* 0x000000051a3f7223 */ /* 0x000fe2000000003f */
[C---:B---3--:R-:W-:Y:S01]  /*0e40*/  FFMA R28, R29.reuse, R12, R20 ;  /* 0x0000000c1d1c7223 */ /* 0x048fe20000000014 */
[----:B------:R-:W-:Y:S01]  /*0e50*/  FFMA R27, R12, R25, R27 ;  /* 0x000000190c1b7223 */ /* 0x000fe2000000001b */
[----:B------:R-:W-:Y:S01]  /*0e60*/  FFMA R12, R29, R16, R22 ;  /* 0x000000101d0c7223 */ /* 0x000fe20000000016 */
[----:B------:R-:W-:Y:S01]  /*0e70*/  FFMA R5, R24, R9, R4 ;  /* 0x0000000918057223 */ /* 0x000fe20000000004 */
[----:B------:R0:W1:Y:S01]  /*0e80*/  LDS.128 R20, [R49+0x610] ;  /* 0x0006100031147984 */ /* 0x0000620000000c00 */
[C---:B------:R-:W-:Y:S01]  /*0e90*/  FFMA R27, R26.reuse, R13, R27 ;  /* 0x0000000d1a1b7223 */ /* 0x040fe2000000001b */
[----:B------:R-:W-:-:S02]  /*0ea0*/  FFMA R9, R26, R9, R8 ;  /* 0x000000091a097223 */ /* 0x000fc40000000008 */
[----:B------:R-:W-:Y:S01]  /*0eb0*/  LDS R16, [R50+0x5b0] ;  /* 0x0005b00032107984 */ /* 0x000fe20000000800 */
[----:B0-----:R-:W-:Y:S01]  /*0ec0*/  IADD3 R49, R49, 0x20, RZ ;  /* 0x0000002031317810 */ /* 0x001fe20007ffe0ff */
[----:B-1----:R-:W-:Y:S01]  /*0ed0*/  FFMA R30, R29, R20, R33 ;  /* 0x000000141d1e7223 */ /* 0x002fe20000000021 */
[----:B------:R-:W-:Y:S01]  /*0ee0*/  FFMA R35, R20, R25, R35 ;  /* 0x0000001914237223 */ /* 0x000fe20000000023 */
[----:B------:R-:W0:Y:S01]  /*0ef0*/  LDS R29, [R50+0x460] ;  /* 0x00046000321d7984 */ /* 0x000e220000000800 */
[C---:B------:R-:W-:Y:S01]  /*0f00*/  FFMA R33, R24.reuse, R13, R28 ;  /* 0x0000000d18217223 */ /* 0x040fe2000000001c */
[C---:B------:R-:W-:Y:S01]  /*0f10*/  FFMA R13, R24.reuse, R17, R12 ;  /* 0x00000011180d7223 */ /* 0x040fe2000000000c */
[-C--:B------:R-:W-:Y:S01]  /*0f20*/  FFMA R17, R24, R21.reuse, R30 ;  /* 0x0000001518117223 */ /* 0x080fe2000000001e */
[----:B------:R-:W1:Y:S01]  /*0f30*/  LDS R25, [R50+0x4d0] ;  /* 0x0004d00032197984 */ /* 0x000e620000000800 */
[----:B------:R-:W-:-:S03]  /*0f40*/  FFMA R35, R26, R21, R35 ;  /* 0x000000151a237223 */ /* 0x000fc60000000023 */
[----:B------:R2:W3:Y:S02]  /*0f50*/  LDS R20, [R50+0x540] ;  /* 0x0005400032147984 */ /* 0x0004e40000000800 */
[----:B--2---:R-:W-:Y:S01]  /*0f60*/  IADD3 R50, R50, 0x700, RZ ;  /* 0x0000070032327810 */ /* 0x004fe20007ffe0ff */
[C---:B0-----:R-:W-:Y:S01]  /*0f70*/  FFMA R55, R29.reuse, R38, R55 ;  /* 0x000000261d377223 */ /* 0x041fe20000000037 */
[C---:B------:R-:W-:Y:S01]  /*0f80*/  FFMA R4, R29.reuse, R42, R57 ;  /* 0x0000002a1d047223 */ /* 0x040fe20000000039 */
[C---:B------:R-:W-:Y:S01]  /*0f90*/  FFMA R8, R29.reuse, R46, R59 ;  /* 0x0000002e1d087223 */ /* 0x040fe2000000003b */
[C---:B------:R-:W-:Y:S01]  /*0fa0*/  FFMA R12, R29.reuse, R6, R61 ;  /* 0x000000061d0c7223 */ /* 0x040fe2000000003d */
[C---:B------:R-:W-:Y:S01]  /*0fb0*/  FFMA R24, R29.reuse, R10, R5 ;  /* 0x0000000a1d187223 */ /* 0x040fe20000000005 */
[C---:B------:R-:W-:Y:S01]  /*0fc0*/  FFMA R26, R29.reuse, R14, R33 ;  /* 0x0000000e1d1a7223 */ /* 0x040fe20000000021 */
[C---:B------:R-:W-:Y:S01]  /*0fd0*/  FFMA R28, R29.reuse, R18, R13 ;  /* 0x000000121d1c7223 */ /* 0x040fe2000000000d */
[----:B------:R-:W-:Y:S01]  /*0fe0*/  FFMA R30, R29, R22, R17 ;  /* 0x000000161d1e7223 */ /* 0x000fe20000000011 */
[C---:B-1----:R-:W-:Y:S01]  /*0ff0*/  FFMA R29, R25.reuse, R38, R37 ;  /* 0x00000026191d7223 */ /* 0x042fe20000000025 */
[C---:B------:R-:W-:Y:S01]  /*1000*/  FFMA R42, R25.reuse, R42, R41 ;  /* 0x0000002a192a7223 */ /* 0x040fe20000000029 */
[C---:B------:R-:W-:Y:S01]  /*1010*/  FFMA R46, R25.reuse, R46, R45 ;  /* 0x0000002e192e7223 */ /* 0x040fe2000000002d */
[C---:B------:R-:W-:Y:S01]  /*1020*/  FFMA R6, R25.reuse, R6, R63 ;  /* 0x0000000619067223 */ /* 0x040fe2000000003f */
[C---:B------:R-:W-:Y:S01]  /*1030*/  FFMA R10, R25.reuse, R10, R9 ;  /* 0x0000000a190a7223 */ /* 0x040fe20000000009 */
[C---:B------:R-:W-:Y:S01]  /*1040*/  FFMA R14, R25.reuse, R14, R27 ;  /* 0x0000000e190e7223 */ /* 0x040fe2000000001b */
[C---:B------:R-:W-:Y:S01]  /*1050*/  FFMA R18, R25.reuse, R18, R31 ;  /* 0x0000001219127223 */ /* 0x040fe2000000001f */
[----:B------:R-:W-:Y:S01]  /*1060*/  FFMA R22, R25, R22, R35 ;  /* 0x0000001619167223 */ /* 0x000fe20000000023 */
[C---:B---3--:R-:W-:Y:S01]  /*1070*/  FFMA R21, R20.reuse, R39, R55 ;  /* 0x0000002714157223 */ /* 0x048fe20000000037 */
[C---:B------:R-:W-:Y:S01]  /*1080*/  FFMA R25, R20.reuse, R43, R4 ;  /* 0x0000002b14197223 */ /* 0x040fe20000000004 */
[----:B------:R-:W-:Y:S01]  /*1090*/  FFMA R17, R20, R47, R8 ;  /* 0x0000002f14117223 */ /* 0x000fe20000000008 */
[C---:B------:R-:W-:Y:S01]  /*10a0*/  FFMA R29, R16.reuse, R39, R29 ;  /* 0x00000027101d7223 */ /* 0x040fe2000000001d */
[C---:B------:R-:W-:Y:S01]  /*10b0*/  FFMA R31, R16.reuse, R43, R42 ;  /* 0x0000002b101f7223 */ /* 0x040fe2000000002a */
[----:B------:R-:W-:Y:S01]  /*10c0*/  FFMA R27, R16, R47, R46 ;  /* 0x0000002f101b7223 */ /* 0x000fe2000000002e */
[C---:B------:R-:W-:Y:S01]  /*10d0*/  FFMA R33, R20.reuse, R7, R12 ;  /* 0x0000000714217223 */ /* 0x040fe2000000000c */
        /* <DEDUP_REMOVED lines=9> */
[----:B------:R-:W-:Y:S05]  /*1170*/  @P0 BRA `(.L_x_95) ;  /* 0xfffff5b000000947 */ /* 0x000fea000383ffff */
[----:B------:R-:W-:-:S04]  /*1180*/  IADD3 R51, R51, 0x1, RZ ;  /* 0x0000000133337810 */ /* 0x000fc80007ffe0ff */
[----:B------:R-:W-:-:S13]  /*1190*/  ISETP.GE.U32.AND P0, PT, R51, 0x4, PT ;  /* 0x000000043300780c */ /* 0x000fda0003f06070 */
[----:B------:R-:W-:Y:S01]  /*11a0*/  @P0 CALL.REL.NOINC `(.L_x_96) ;  /* 0x0000001000000944 */ /* 0x000fe20003c00000 */
[----:B------:R-:W-:Y:S05]  /*11b0*/  BRA `(.L_x_97) ;  /* 0xfffff00000007947 */ /* 0x000fea000383ffff */
.L_x_96:
[----:B------:R-:W-:-:S05]  /*11c0*/  MOV R2, 0x4 ;  /* 0x0000000400027802 */ /* 0x000fca0000000f00 */
[----:B------:R-:W-:-:S05]  /*11d0*/  IMAD.WIDE R4, R0, R2, c[0x0][0x178] ;  /* 0x00005e0000047625 */ /* 0x000fca00078e0202 */
[----:B------:R-:W2:Y:S04]  /*11e0*/  LDG.E.CONSTANT R10, [R4.64] ;  /* 0x00000004040a7981 */ /* 0x000ea8000c1e9900 */
[----:B------:R-:W3:Y:S04]  /*11f0*/  LDG.E.CONSTANT R12, [R4.64+0x20] ;  /* 0x00002004040c7981 */ /* 0x000ee8000c1e9900 */
[----:B------:R0:W4:Y:S04]  /*1200*/  LDG.E.CONSTANT R16, [R4.64+0x60] ;  /* 0x0000600404107981 */ /* 0x000128000c1e9900 */
[----:B------:R0:W5:Y:S04]  /*1210*/  LDG.E.CONSTANT R18, [R4.64+0x80] ;  /* 0x0000800404127981 */ /* 0x000168000c1e9900 */
[----:B------:R0:W5:Y:S04]  /*1220*/  LDG.E.CONSTANT R14, [R4.64+0x40] ;  /* 0x00004004040e7981 */ /* 0x000168000c1e9900 */
[----:B------:R0:W5:Y:S04]  /*1230*/  LDG.E.CONSTANT R7, [R4.64+0xa0] ;  /* 0x0000a00404077981 */ /* 0x000168000c1e9900 */
[----:B------:R0:W5:Y:S04]  /*1240*/  LDG.E.CONSTANT R6, [R4.64+0xc0] ;  /* 0x0000c00404067981 */ /* 0x000168000c1e9900 */
[----:B------:R0:W5:Y:S01]  /*1250*/  LDG.E.CONSTANT R8, [R4.64+0xe0] ;  /* 0x0000e00404087981 */ /* 0x000162000c1e9900 */
[----:B------:R-:W-:-:S04]  /*1260*/  IMAD R3, R3, 0x38, R53 ;  /* 0x0000003803037824 */ /* 0x000fc800078e0235 */
[----:B------:R-:W-:-:S04]  /*1270*/  IMAD R3, R0, 0xc40, R3 ;  /* 0x00000c4000037824 */ /* 0x000fc800078e0203 */
[----:B------:R-:W-:Y:S01]  /*1280*/  IMAD.WIDE R2, R3, R2, c[0x0][0x160] ;  /* 0x0000580003027625 */ /* 0x000fe200078e0202 */
[--C-:B--2---:R-:W-:Y:S01]  /*1290*/  FADD R21, R21, R10.reuse ;  /* 0x0000000a15157221 */ /* 0x104fe20000000000 */
[----:B------:R-:W-:Y:S01]  /*12a0*/  FADD R10, R29, R10 ;  /* 0x0000000a1d0a7221 */ /* 0x000fe20000000000 */
[--C-:B---3--:R-:W-:Y:S01]  /*12b0*/  FADD R25, R25, R12.reuse ;  /* 0x0000000c19197221 */ /* 0x108fe20000000000 */
[----:B------:R-:W-:-:S03]  /*12c0*/  FADD R12, R31, R12 ;  /* 0x0000000c1f0c7221 */ /* 0x000fc60000000000 */
[----:B0-----:R-:W-:Y:S01]  /*12d0*/  FMNMX R5, RZ, R10, !PT ;  /* 0x0000000aff057209 */ /* 0x001fe20007800000 */
[--C-:B----4-:R-:W-:Y:S01]  /*12e0*/  FADD R33, R33, R16.reuse ;  /* 0x0000001021217221 */ /* 0x110fe20000000000 */
[----:B------:R-:W-:Y:S01]  /*12f0*/  FADD R16, R39, R16 ;  /* 0x0000001027107221 */ /* 0x000fe20000000000 */
[----:B------:R-:W-:Y:S01]  /*1300*/  FMNMX R9, RZ, R12, !PT ;  /* 0x0000000cff097209 */ /* 0x000fe20007800000 */
[--C-:B-----5:R-:W-:Y:S01]  /*1310*/  FADD R35, R35, R18.reuse ;  /* 0x0000001223237221 */ /* 0x120fe20000000000 */
[----:B------:R-:W-:Y:S01]  /*1320*/  FADD R18, R47, R18 ;  /* 0x000000122f127221 */ /* 0x000fe20000000000 */
[----:B------:R0:W-:Y:S01]  /*1330*/  STG.E [R2.64+0x70], R5 ;  /* 0x0000700502007986 */ /* 0x0001e2000c101904 */
[----:B------:R-:W-:-:S03]  /*1340*/  FADD R17, R17, R14 ;  /* 0x0000000e11117221 */ /* 0x000fc60000000000 */
[----:B------:R1:W-:Y:S01]  /*1350*/  STG.E [R2.64+0x18870], R9 ;  /* 0x0188700902007986 */ /* 0x0003e2000c101904 */
[----:B------:R-:W-:Y:S01]  /*1360*/  FADD R14, R27, R14 ;  /* 0x0000000e1b0e7221 */ /* 0x000fe20000000000 */
[--C-:B------:R-:W-:Y:S01]  /*1370*/  FADD R41, R41, R7.reuse ;  /* 0x0000000729297221 */ /* 0x100fe20000000000 */
[----:B------:R-:W-:Y:S01]  /*1380*/  FADD R7, R32, R7 ;  /* 0x0000000720077221 */ /* 0x000fe20000000000 */
[--C-:B------:R-:W-:Y:S01]  /*1390*/  FADD R45, R45, R6.reuse ;  /* 0x000000062d2d7221 */ /* 0x100fe20000000000 */
[----:B------:R-:W-:Y:S01]  /*13a0*/  FADD R6, R34, R6 ;  /* 0x0000000622067221 */ /* 0x000fe20000000000 */
[----:B0-----:R-:W-:Y:S01]  /*13b0*/  FMNMX R5, RZ, R16, !PT ;  /* 0x00000010ff057209 */ /* 0x001fe20007800000 */
[--C-:B------:R-:W-:Y:S01]  /*13c0*/  FADD R37, R37, R8.reuse ;  /* 0x0000000825257221 */ /* 0x100fe20000000000 */
[----:B------:R-:W-:Y:S01]  /*13d0*/  FADD R8, R43, R8 ;  /* 0x000000082b087221 */ /* 0x000fe20000000000 */
[----:B-1----:R-:W-:Y:S02]  /*13e0*/  FMNMX R9, RZ, R18, !PT ;  /* 0x00000012ff097209 */ /* 0x002fe40007800000 */
[----:B------:R0:W-:Y:S01]  /*13f0*/  STG.E [R2.64+0x49870], R5 ;  /* 0x0498700502007986 */ /* 0x0001e2000c101904 */
[----:B------:R-:W-:-:S02]  /*1400*/  FMNMX R21, RZ, R21, !PT ;  /* 0x00000015ff157209 */ /* 0x000fc40007800000 */
[----:B------:R-:W-:Y:S01]  /*1410*/  FMNMX R25, RZ, R25, !PT ;  /* 0x00000019ff197209 */ /* 0x000fe20007800000 */
[----:B------:R1:W-:Y:S01]  /*1420*/  STG.E [R2.64+0x62070], R9 ;  /* 0x0620700902007986 */ /* 0x0003e2000c101904 */
[----:B------:R-:W-:Y:S02]  /*1430*/  FMNMX R17, RZ, R17, !PT ;  /* 0x00000011ff117209 */ /* 0x000fe40007800000 */
[----:B------:R-:W-:Y:S02]  /*1440*/  FMNMX R11, RZ, R14, !PT ;  /* 0x0000000eff0b7209 */ /* 0x000fe40007800000 */
[----:B------:R-:W-:Y:S02]  /*1450*/  FMNMX R33, RZ, R33, !PT ;  /* 0x00000021ff217209 */ /* 0x000fe40007800000 */
[----:B------:R-:W-:Y:S02]  /*1460*/  FMNMX R35, RZ, R35, !PT ;  /* 0x00000023ff237209 */ /* 0x000fe40007800000 */
[----:B------:R-:W-:-:S02]  /*1470*/  FMNMX R41, RZ, R41, !PT ;  /* 0x00000029ff297209 */ /* 0x000fc40007800000 */
[----:B------:R-:W-:Y:S02]  /*1480*/  FMNMX R7, RZ, R7, !PT ;  /* 0x00000007ff077209 */ /* 0x000fe40007800000 */
[----:B------:R-:W-:Y:S02]  /*1490*/  FMNMX R45, RZ, R45, !PT ;  /* 0x0000002dff2d7209 */ /* 0x000fe40007800000 */
[----:B0-----:R-:W-:Y:S02]  /*14a0*/  FMNMX R5, RZ, R6, !PT ;  /* 0x00000006ff057209 */ /* 0x001fe40007800000 */
[----:B------:R-:W-:Y:S02]  /*14b0*/  FMNMX R37, RZ, R37, !PT ;  /* 0x00000025ff257209 */ /* 0x000fe40007800000 */
[----:B-1----:R-:W-:Y:S01]  /*14c0*/  FMNMX R9, RZ, R8, !PT ;  /* 0x00000008ff097209 */ /* 0x002fe20007800000 */
        /* <DEDUP_REMOVED lines=13> */
.L_x_98:
        /* <DEDUP_REMOVED lines=14> */
.L_x_141:


//--------------------- .text.tvmgen_default_fused_nn_conv2d_add_2_kernel --------------------------
	.section	.text.tvmgen_default_fused_nn_conv2d_add_2_kernel,"ax",@progbits
	.sectionflags	@"SHF_BARRIERS=1"
	.sectioninfo	@"SHI_REGISTERS=56"
	.align	128
        .global         tvmgen_default_fused_nn_conv2d_add_2_kernel
        .type           tvmgen_default_fused_nn_conv2d_add_2_kernel,@function
        .size           tvmgen_default_fused_nn_conv2d_add_2_kernel,(.L_x_142 - tvmgen_default_fused_nn_conv2d_add_2_kernel)
        .other          tvmgen_default_fused_nn_conv2d_add_2_kernel,@"STO_CUDA_ENTRY STV_DEFAULT"
tvmgen_default_fused_nn_conv2d_add_2_kernel:
.text.tvmgen_default_fused_nn_conv2d_add_2_kernel:
[----:B------:R-:W-:Y:S02]  /*0000*/  MOV R1, c[0x0][0x28] ;  /* 0x00000a0000017a02 */ /* 0x000fe40000000f00 */
[----:B------:R-:W0:Y:S01]  /*0010*/  S2R R0, SR_TID.X ;  /* 0x0000000000007919 */ /* 0x000e220000002100 */
[----:B------:R-:W-:Y:S02]  /*0020*/  MOV R34, c[0x0][0x168] ;  /* 0x00005a0000227a02 */ /* 0x000fe40000000f00 */
[----:B------:R-:W-:Y:S01]  /*0030*/  MOV R35, c[0x0][0x16c] ;  /* 0x00005b0000237a02 */ /* 0x000fe20000000f00 */
[----:B------:R-:W1:Y:S01]  /*0040*/  S2R R3, SR_TID.Z ;  /* 0x0000000000037919 */ /* 0x000e620000002300 */
[----:B------:R-:W-:Y:S02]  /*0050*/  MOV R51, RZ ;  /* 0x000000ff00337202 */ /* 0x000fe40000000f00 */
[----:B------:R-:W-:Y:S01]  /*0060*/  MOV R38, RZ ;  /* 0x000000ff00267202 */ /* 0x000fe20000000f00 */
[----:B------:R-:W1:Y:S01]  /*0070*/  S2R R2, SR_CTAID.Z ;  /* 0x0000000000027919 */ /* 0x000e620000002700 */
[----:B------:R-:W-:Y:S02]  /*0080*/  MOV R53, RZ ;  /* 0x000000ff00357202 */ /* 0x000fe40000000f00 */
[----:B------:R-:W-:-:S02]  /*0090*/  MOV R40, RZ ;  /* 0x000000ff00287202 */ /* 0x000fc40000000f00 */
[----:B------:R-:W-:Y:S02]  /*00a0*/  MOV R27, RZ ;  /* 0x000000ff001b7202 */ /* 0x000fe40000000f00 */
[----:B------:R-:W-:Y:S02]  /*00b0*/  MOV R28, RZ ;  /* 0x000000ff001c7202 */ /* 0x000fe40000000f00 */
[----:B------:R-:W-:Y:S02]  /*00c0*/  MOV R25, RZ ;  /* 0x000000ff00197202 */ /* 0x000fe40000000f00 */
[----:B------:R-:W-:Y:S02]  /*00d0*/  MOV R42, RZ ;  /* 0x000000ff002a7202 */ /* 0x000fe40000000f00 */
[----:B------:R-:W-:Y:S01]  /*00e0*/  MOV R31, RZ ;  /* 0x000000ff001f7202 */ /* 0x000fe20000000f00 */
[C---:B0-----:R-:W-:Y:S01]  /*00f0*/  IMAD R5, R0.reuse, 0xc0, RZ ;  /* 0x000000c000057824 */ /* 0x041fe200078e02ff */
[C---:B------:R-:W-:Y:S01]  /*0100*/  LEA R23, R0.reuse, R0, 0x1 ;  /* 0x0000000000177211 */ /* 0x040fe200078e08ff */
[C---:B------:R-:W-:Y:S01]  /*0110*/  IMAD R12, R0.reuse, 0x6, RZ ;  /* 0x00000006000c7824 */ /* 0x040fe200078e02ff */
[----:B------:R-:W-:-:S02]  /*0120*/  SHF.L.U32 R4, R0, 0x1, RZ ;  /* 0x0000000100047819 */ /* 0x000fc400000006ff */
[----:B------:R-:W-:Y:S01]  /*0130*/  LOP3.LUT R7, R5, 0xfffffe00, RZ, 0xc0, !PT ;  /* 0xfffffe0005077812 */ /* 0x000fe200078ec0ff */
[C---:B------:R-:W-:Y:S01]  /*0140*/  IMAD.HI R5, R12.reuse, 0x4bda12f7, RZ ;  /* 0x4bda12f70c057827 */ /* 0x040fe200078e02ff */
[----:B------:R-:W-:Y:S02]  /*0150*/  IADD3 R9, R12, 0x1, RZ ;  /* 0x000000010c097810 */ /* 0x000fe40007ffe0ff */
[----:B-1----:R-:W-:Y:S01]  /*0160*/  LEA R8, R2, R3, 0x3 ;  /* 0x0000000302087211 */ /* 0x002fe200078e18ff */
[----:B------:R-:W-:Y:S01]  /*0170*/  IMAD.HI R43, R4, 0x38e38e39, RZ ;  /* 0x38e38e39042b7827 */ /* 0x000fe200078e02ff */
[----:B------:R-:W-:Y:S02]  /*0180*/  SHF.R.U32.HI R10, RZ, 0x1f, R5 ;  /* 0x0000001fff0a7819 */ /* 0x000fe40000011605 */
[----:B------:R-:W-:Y:S01]  /*0190*/  SHF.L.U32 R8, R8, 0xb, RZ ;  /* 0x0000000b08087819 */ /* 0x000fe200000006ff */
[----:B------:R-:W-:Y:S01]  /*01a0*/  IMAD.HI R13, R9, 0x4bda12f7, RZ ;  /* 0x4bda12f7090d7827 */ /* 0x000fe200078e02ff */
[----:B------:R-:W-:-:S02]  /*01b0*/  LEA.HI.SX32 R5, R5, R10, 0x1d ;  /* 0x0000000a05057211 */ /* 0x000fc400078feaff */
[----:B------:R-:W-:Y:S02]  /*01c0*/  IADD3 R10, R12, 0x2, RZ ;  /* 0x000000020c0a7810 */ /* 0x000fe40007ffe0ff */
[----:B------:R-:W-:Y:S02]  /*01d0*/  SHF.R.U32.HI R14, RZ, 0x1f, R13 ;  /* 0x0000001fff0e7819 */ /* 0x000fe4000001160d */
[----:B------:R-:W-:Y:S02]  /*01e0*/  LOP3.LUT R6, R23, 0x7, RZ, 0xc0, !PT ;  /* 0x0000000717067812 */ /* 0x000fe400078ec0ff */
[----:B------:R-:W-:Y:S01]  /*01f0*/  LEA.HI.SX32 R14, R13, R14, 0x1d ;  /* 0x0000000e0d0e7211 */ /* 0x000fe200078feaff */
[----:B------:R-:W-:Y:S01]  /*0200*/  IMAD.HI R13, R10, 0x4bda12f7, RZ ;  /* 0x4bda12f70a0d7827 */ /* 0x000fe200078e02ff */
[----:B------:R-:W-:Y:S02]  /*0210*/  IADD3 R11, R12, 0x3, RZ ;  /* 0x000000030c0b7810 */ /* 0x000fe40007ffe0ff */
[----:B------:R-:W-:Y:S01]  /*0220*/  IADD3 R32, R6, R8, R7 ;  /* 0x0000000806207210 */ /* 0x000fe20007ffe007 */
[----:B------:R-:W-:Y:S01]  /*0230*/  IMAD R14, R14, -0x1b, R9 ;  /* 0xffffffe50e0e7824 */ /* 0x000fe200078e0209 */
[----:B------:R-:W-:Y:S01]  /*0240*/  IADD3 R7, R12, 0x4, RZ ;  /* 0x000000040c077810 */ /* 0x000fe20007ffe0ff */
[----:B------:R-:W-:Y:S01]  /*0250*/  IMAD.HI R16, R11, 0x4bda12f7, RZ ;  /* 0x4bda12f70b107827 */ /* 0x000fe200078e02ff */
[----:B------:R-:W-:-:S02]  /*0260*/  IADD3 R15, R4, 0x1, RZ ;  /* 0x00000001040f7810 */ /* 0x000fc40007ffe0ff */
[----:B------:R-:W-:Y:S01]  /*0270*/  SHF.R.U32.HI R4, RZ, 0x1f, R13 ;  /* 0x0000001fff047819 */ /* 0x000fe2000001160d */
[----:B------:R-:W-:Y:S01]  /*0280*/  IMAD.HI R18, R7, 0x4bda12f7, RZ ;  /* 0x4bda12f707127827 */ /* 0x000fe200078e02ff */
[----:B------:R-:W-:Y:S02]  /*0290*/  SHF.R.S32.HI R6, RZ, 0x1, R43 ;  /* 0x00000001ff067819 */ /* 0x000fe4000001142b */
[----:B------:R-:W-:Y:S01]  /*02a0*/  LEA.HI.SX32 R13, R13, R4, 0x1d ;  /* 0x000000040d0d7211 */ /* 0x000fe200078feaff */
[----:B------:R-:W-:Y:S01]  /*02b0*/  IMAD.HI R4, R15, 0x4bda12f7, RZ ;  /* 0x4bda12f70f047827 */ /* 0x000fe200078e02ff */
[----:B------:R-:W-:Y:S02]  /*02c0*/  SHF.R.U32.HI R17, RZ, 0x1f, R16 ;  /* 0x0000001fff117819 */ /* 0x000fe40000011610 */
[----:B------:R-:W-:Y:S01]  /*02d0*/  LEA.HI R43, R43, R6, RZ, 0x1 ;  /* 0x000000062b2b7211 */ /* 0x000fe200078f08ff */
[----:B------:R-:W-:Y:S01]  /*02e0*/  IMAD.HI R49, R15, 0x38e38e39, RZ ;  /* 0x38e38e390f317827 */ /* 0x000fe200078e02ff */
[----:B------:R-:W-:-:S02]  /*02f0*/  IADD3 R23, R23, 0x2, RZ ;  /* 0x0000000217177810 */ /* 0x000fc40007ffe0ff */
[----:B------:R-:W-:Y:S01]  /*0300*/  IADD3 R6, R12, 0x5, RZ ;  /* 0x000000050c067810 */ /* 0x000fe20007ffe0ff */
[----:B------:R-:W-:Y:S01]  /*0310*/  IMAD R12, R5, -0x1b, R12 ;  /* 0xffffffe5050c7824 */ /* 0x000fe200078e020c */
[----:B------:R-:W-:Y:S01]  /*0320*/  SHF.R.U32.HI R19, RZ, 0x1f, R18 ;  /* 0x0000001fff137819 */ /* 0x000fe20000011612 */
[----:B------:R-:W-:Y:S01]  /*0330*/  IMAD R14, R3, 0x310, R14 ;  /* 0x00000310030e7824 */ /* 0x000fe200078e020e */
[----:B------:R-:W-:Y:S01]  /*0340*/  LEA.HI.SX32 R20, R16, R17, 0x1d ;  /* 0x0000001110147211 */ /* 0x000fe200078feaff */
[----:B------:R-:W-:Y:S01]  /*0350*/  IMAD.HI R21, R6, 0x4bda12f7, RZ ;  /* 0x4bda12f706157827 */ /* 0x000fe200078e02ff */
[----:B------:R-:W-:Y:S02]  /*0360*/  SHF.R.U32.HI R17, RZ, 0x1f, R4 ;  /* 0x0000001fff117819 */ /* 0x000fe40000011604 */
[----:B------:R-:W-:Y:S01]  /*0370*/  SHF.L.U32 R5, R23, 0x6, RZ ;  /* 0x0000000617057819 */ /* 0x000fe200000006ff */
[----:B------:R-:W-:Y:S01]  /*0380*/  IMAD R20, R20, -0x1b, R11 ;  /* 0xffffffe514147824 */ /* 0x000fe200078e020b */
[----:B------:R-:W-:Y:S01]  /*0390*/  LEA.HI.SX32 R22, R18, R19, 0x1d ;  /* 0x0000001312167211 */ /* 0x000fe200078feaff */
[C---:B------:R-:W-:Y:S01]  /*03a0*/  IMAD R12, R3.reuse, 0x310, R12 ;  /* 0x00000310030c7824 */ /* 0x040fe200078e020c */
[----:B------:R-:W-:Y:S01]  /*03b0*/  LEA.HI.SX32 R18, R4, R17, 0x1d ;  /* 0x0000001104127211 */ /* 0x000fe200078feaff */
[----:B------:R-:W-:Y:S01]  /*03c0*/  IMAD R20, R3, 0x310, R20 ;  /* 0x0000031003147824 */ /* 0x000fe200078e0214 */
[----:B------:R-:W-:Y:S01]  /*03d0*/  LOP3.LUT R17, R5, 0xfffffe00, RZ, 0xc0, !PT ;  /* 0xfffffe0005117812 */ /* 0x000fe200078ec0ff */
[----:B------:R-:W-:Y:S01]  /*03e0*/  IMAD R22, R22, -0x1b, R7 ;  /* 0xffffffe516167824 */ /* 0x000fe200078e0207 */
[----:B------:R-:W0:Y:S01]  /*03f0*/  S2R R5, SR_CTAID.Y ;  /* 0x0000000000057919 */ /* 0x000e220000002600 */
[----:B------:R-:W-:-:S02]  /*0400*/  SHF.R.U32.HI R16, RZ, 0x1f, R21 ;  /* 0x0000001fff107819 */ /* 0x000fc40000011615 */
[----:B------:R-:W-:Y:S01]  /*0410*/  IADD3 R4, R15, R0, RZ ;  /* 0x000000000f047210 */ /* 0x000fe20007ffe0ff */
[----:B------:R-:W-:Y:S01]  /*0420*/  IMAD R22, R3, 0x310, R22 ;  /* 0x0000031003167824 */ /* 0x000fe200078e0216 */
[----:B------:R-:W-:Y:S02]  /*0430*/  LEA.HI.SX32 R21, R21, R16, 0x1d ;  /* 0x0000001015157211 */ /* 0x000fe400078feaff */
[----:B------:R-:W-:Y:S02]  /*0440*/  SHF.R.S32.HI R16, RZ, 0x1, R49 ;  /* 0x00000001ff107819 */ /* 0x000fe40000011431 */
[C---:B------:R-:W-:Y:S01]  /*0450*/  SHF.L.U32 R15, R4.reuse, 0x6, RZ ;  /* 0x00000006040f7819 */ /* 0x040fe200000006ff */
[----:B------:R-:W-:Y:S01]  /*0460*/  IMAD R24, R21, -0x1b, R6 ;  /* 0xffffffe515187824 */ /* 0x000fe200078e0206 */
[----:B------:R-:W-:Y:S02]  /*0470*/  LEA.HI R49, R49, R16, RZ, 0x1 ;  /* 0x0000001031317211 */ /* 0x000fe400078f08ff */
[----:B------:R-:W-:Y:S01]  /*0480*/  LOP3.LUT R23, R23, 0x7, RZ, 0xc0, !PT ;  /* 0x0000000717177812 */ /* 0x000fe200078ec0ff */
[----:B------:R-:W-:Y:S01]  /*0490*/  IMAD R24, R3, 0x310, R24 ;  /* 0x0000031003187824 */ /* 0x000fe200078e0218 */
[----:B------:R-:W-:-:S02]  /*04a0*/  LOP3.LUT R16, R4, 0x7, RZ, 0xc0, !PT ;  /* 0x0000000704107812 */ /* 0x000fc400078ec0ff */
[----:B------:R-:W-:Y:S02]  /*04b0*/  LOP3.LUT R15, R15, 0xfffffe00, RZ, 0xc0, !PT ;  /* 0xfffffe000f0f7812 */ /* 0x000fe400078ec0ff */
[-C--:B------:R-:W-:Y:S02]  /*04c0*/  IADD3 R17, R23, R8.reuse, R17 ;  /* 0x0000000817117210 */ /* 0x080fe40007ffe011 */
[----:B------:R-:W-:Y:S01]  /*04d0*/  IADD3 R8, R16, R8, R15 ;  /* 0x0000000810087210 */ /* 0x000fe20007ffe00f */
[----:B------:R-:W-:Y:S01]  /*04e0*/  IMAD R16, R13, -0x1b, R10 ;  /* 0xffffffe50d107824 */ /* 0x000fe200078e020a */
[----:B------:R-:W-:Y:S01]  /*04f0*/  MOV R19, 0x4 ;  /* 0x0000000400137802 */ /* 0x000fe20000000f00 */
[----:B0-----:R-:W-:Y:S01]  /*0500*/  IMAD R12, R5, 0x70, R12 ;  /* 0x00000070050c7824 */ /* 0x001fe200078e020c */
[----:B------:R-:W-:Y:S01]  /*0510*/  IADD3 R18, R18, R3, RZ ;  /* 0x0000000312127210 */ /* 0x000fe20007ffe0ff */
[----:B------:R-:W-:Y:S02]  /*0520*/  IMAD R16, R3, 0x310, R16 ;  /* 0x0000031003107824 */ /* 0x000fe400078e0210 */
[----:B------:R-:W-:Y:S01]  /*0530*/  IMAD.WIDE R32, R32, R19, c[0x0][0x170] ;  /* 0x00005c0020207625 */ /* 0x000fe200078e0213 */
[----:B------:R-:W-:-:S03]  /*0540*/  ISETP.GE.AND P0, PT, R18, 0x8, PT ;  /* 0x000000081200780c */ /* 0x000fc60003f06270 */
[----:B------:R-:W-:Y:S01]  /*0550*/  IMAD.WIDE R10, R17, R19, c[0x0][0x170] ;  /* 0x00005c00110a7625 */ /* 0x000fe200078e0213 */
[----:B------:R-:W-:Y:S02]  /*0560*/  MOV R37, R33 ;  /* 0x0000002100257202 */ /* 0x000fe40000000f00 */
[----:B------:R-:W-:Y:S01]  /*0570*/  ISETP.LT.AND P0, PT, R0, 0xd, !P0 ;  /* 0x0000000d0000780c */ /* 0x000fe20004701270 */
[----:B------:R-:W-:Y:S01]  /*0580*/  IMAD.WIDE R8, R8, R19, c[0x0][0x170] ;  /* 0x00005c0008087625 */ /* 0x000fe200078e0213 */
[----:B------:R-:W-:Y:S02]  /*0590*/  MOV R6, R10 ;  /* 0x0000000a00067202 */ /* 0x000fe40000000f00 */
[----:B------:R-:W-:Y:S01]  /*05a0*/  MOV R7, R11 ;  /* 0x0000000b00077202 */ /* 0x000fe20000000f00 */
[C---:B------:R-:W-:Y:S01]  /*05b0*/  IMAD R16, R5.reuse, 0x70, R16 ;  /* 0x0000007005107824 */ /* 0x040fe200078e0210 */
[----:B------:R-:W-:Y:S01]  /*05c0*/  MOV R36, R8 ;  /* 0x0000000800247202 */ /* 0x000fe20000000f00 */
[C---:B------:R-:W-:Y:S01]  /*05d0*/  IMAD R24, R5.reuse, 0x70, R24 ;  /* 0x0000007005187824 */ /* 0x040fe200078e0218 */
[----:B------:R-:W-:Y:S01]  /*05e0*/  MOV R33, R9 ;  /* 0x0000000900217202 */ /* 0x000fe20000000f00 */
[----:B------:R-:W-:-:S02]  /*05f0*/  IMAD R22, R5, 0x70, R22 ;  /* 0x0000007005167824 */ /* 0x000fc400078e0216 */
[C---:B------:R-:W-:Y:S02]  /*0600*/  IMAD R14, R5.reuse, 0x70, R14 ;  /* 0x00000070050e7824 */ /* 0x040fe400078e020e */
[----:B------:R-:W-:Y:S02]  /*0610*/  IMAD R20, R5, 0x70, R20 ;  /* 0x0000007005147824 */ /* 0x000fe400078e0214 */
[C---:B------:R-:W-:Y:S02]  /*0620*/  IMAD R39, R43.reuse, 0x1c, R12 ;  /* 0x0000001c2b277824 */ /* 0x040fe400078e020c */
[----:B------:R-:W-:Y:S02]  /*0630*/  IMAD R41, R43, 0x1c, R16 ;  /* 0x0000001c2b297824 */ /* 0x000fe400078e0210 */
[C---:B------:R-:W-:Y:S02]  /*0640*/  IMAD R45, R49.reuse, 0x1c, R24 ;  /* 0x0000001c312d7824 */ /* 0x040fe400078e0218 */
[----:B------:R-:W-:-:S02]  /*0650*/  IMAD R47, R49, 0x1c, R22 ;  /* 0x0000001c312f7824 */ /* 0x000fc400078e0216 */
[----:B------:R-:W-:Y:S02]  /*0660*/  IMAD R43, R43, 0x1c, R14 ;  /* 0x0000001c2b2b7824 */ /* 0x000fe400078e020e */
[----:B------:R-:W-:Y:S02]  /*0670*/  IMAD R49, R49, 0x1c, R20 ;  /* 0x0000001c31317824 */ /* 0x000fe400078e0214 */
.L_x_99:
[C---:B------:R-:W-:Y:S01]  /*0680*/  LEA R8, R0.reuse, R0, 0x1 ;  /* 0x0000000000087211 */ /* 0x040fe200078e08ff */
[----:B------:R-:W-:Y:S01]  /*0690*/  ULDC.64 UR4, c[0x0][0x118] ;  /* 0x0000460000047ab9 */ /* 0x000fe20000000a00 */
[----:B------:R-:W-:Y:S01]  /*06a0*/  ISETP.GT.AND P1, PT, R0, 0xa, PT ;  /* 0x0000000a0000780c */ /* 0x000fe20003f24270 */
[--C-:B------:R-:W-:Y:S01]  /*06b0*/  IMAD.WIDE R18, R39, 0x4, R34.reuse ;  /* 0x0000000427127825 */ /* 0x100fe200078e0222 */
[-C--:B------:R-:W-:Y:S01]  /*06c0*/  LEA.HI.SX32 R10, R4, R3.reuse, 0x1b ;  /* 0x00000003040a7211 */ /* 0x080fe200078fdaff */
[----:B------:R-:W-:Y:S01]  /*06d0*/  BAR.SYNC.DEFER_BLOCKING 0x0 ;  /* 0x0000000000007b1d */ /* 0x000fe20000010000 */
[C---:B------:R-:W-:Y:S01]  /*06e0*/  LEA.HI.SX32 R9, R8.reuse, R3, 0x1b ;  /* 0x0000000308097211 */ /* 0x040fe200078fdaff */
[----:B------:R-:W-:Y:S01]  /*06f0*/  IMAD.WIDE R16, R43, 0x4, R34 ;  /* 0x000000042b107825 */ /* 0x000fe200078e0222 */
[----:B------:R-:W-:-:S02]  /*0700*/  IADD3 R8, R8, 0x2, RZ ;  /* 0x0000000208087810 */ /* 0x000fc40007ffe0ff */
[----:B------:R-:W-:Y:S01]  /*0710*/  ISETP.GT.OR P3, PT, R10, 0x7, P1 ;  /* 0x000000070a00780c */ /* 0x000fe20000f64670 */
[--C-:B------:R-:W-:Y:S01]  /*0720*/  IMAD.WIDE R14, R41, 0x4, R34.reuse ;  /* 0x00000004290e7825 */ /* 0x100fe200078e0222 */
[----:B------:R-:W-:Y:S01]  /*0730*/  ISETP.GT.OR P1, PT, R9, 0x7, P1 ;  /* 0x000000070900780c */ /* 0x000fe20000f24670 */
[----:B------:R0:W2:Y:S01]  /*0740*/  LDG.E.CONSTANT R18, [R18.64] ;  /* 0x0000000412127981 */ /* 0x0000a2000c1e9900 */
[----:B------:R-:W-:Y:S01]  /*0750*/  LEA.HI.SX32 R8, R8, R3, 0x1b ;  /* 0x0000000308087211 */ /* 0x000fe200078fdaff */
[--C-:B------:R-:W-:Y:S02]  /*0760*/  @P0 IMAD.WIDE R12, R49, 0x4, R34.reuse ;  /* 0x00000004310c0825 */ /* 0x100fe400078e0222 */
[----:B------:R1:W3:Y:S01]  /*0770*/  LDG.E.CONSTANT R16, [R16.64] ;  /* 0x0000000410107981 */ /* 0x0002e2000c1e9900 */
[----:B------:R-:W-:Y:S01]  /*0780*/  ISETP.GT.AND P2, PT, R8, 0x7, PT ;  /* 0x000000070800780c */ /* 0x000fe20003f44270 */
[----:B------:R-:W-:Y:S02]  /*0790*/  @P0 IMAD.WIDE R8, R45, 0x4, R34 ;  /* 0x000000042d080825 */ /* 0x000fe400078e0222 */
[----:B------:R-:W4:Y:S01]  /*07a0*/  LDG.E.CONSTANT R14, [R14.64] ;  /* 0x000000040e0e7981 */ /* 0x000f22000c1e9900 */
[----:B------:R-:W-:-:S03]  /*07b0*/  ISETP.GT.OR P2, PT, R0, 0x9, P2 ;  /* 0x000000090000780c */ /* 0x000fc60001744670 */
[----:B------:R5:W4:Y:S01]  /*07c0*/  @P0 LDG.E.CONSTANT R21, [R8.64] ;  /* 0x0000000408150981 */ /* 0x000b22000c1e9900 */
[----:B------:R-:W-:-:S03]  /*07d0*/  @P0 IMAD.WIDE R10, R47, 0x4, R34 ;  /* 0x000000042f0a0825 */ /* 0x000fc600078e0222 */
[----:B------:R0:W4:Y:S04]  /*07e0*/  @P0 LDG.E.CONSTANT R12, [R12.64] ;  /* 0x000000040c0c0981 */ /* 0x000128000c1e9900 */
[----:B------:R1:W4:Y:S01]  /*07f0*/  @P0 LDG.E.CONSTANT R20, [R10.64] ;  /* 0x000000040a140981 */ /* 0x000322000c1e9900 */
[----:B-----5:R-:W-:Y:S02]  /*0800*/  @!P1 MOV R8, R32 ;  /* 0x0000002000089202 */ /* 0x020fe40000000f00 */
[----:B------:R-:W-:Y:S01]  /*0810*/  @!P1 MOV R9, R37 ;  /* 0x0000002500099202 */ /* 0x000fe20000000f00 */
[----:B------:R5:W4:Y:S04]  /*0820*/  @!P2 LDG.E.CONSTANT R44, [R6.64] ;  /* 0x00000004062ca981 */ /* 0x000b28000c1e9900 */
[----:B0-----:R0:W4:Y:S02]  /*0830*/  @!P1 LDG.E.CONSTANT R19, [R8.64] ;  /* 0x0000000408139981 */ /* 0x001124000c1e9900 */
[----:B0-----:R-:W-:-:S02]  /*0840*/  @!P3 MOV R8, R36 ;  /* 0x000000240008b202 */ /* 0x001fc40000000f00 */
[----:B------:R-:W-:-:S05]  /*0850*/  @!P3 MOV R9, R33 ;  /* 0x000000210009b202 */ /* 0x000fca0000000f00 */
[----:B------:R0:W4:Y:S01]  /*0860*/  @!P3 LDG.E.CONSTANT R29, [R8.64] ;  /* 0x00000004081db981 */ /* 0x000122000c1e9900 */
[C---:B------:R-:W-:Y:S01]  /*0870*/  IMAD R22, R0.reuse, 0x6, RZ ;  /* 0x0000000600167824 */ /* 0x040fe200078e02ff */
[C---:B-1----:R-:W-:Y:S02]  /*0880*/  @!P1 SHF.L.U32 R11, R3.reuse, 0x5, RZ ;  /* 0x00000005030b9819 */ /* 0x042fe400000006ff */
[C---:B------:R-:W-:Y:S01]  /*0890*/  @!P3 SHF.L.U32 R13, R3.reuse, 0x5, RZ ;  /* 0x00000005030db819 */ /* 0x040fe200000006ff */
[C---:B------:R-:W-:Y:S02]  /*08a0*/  IMAD R17, R3.reuse, 0x51, R22 ;  /* 0x0000005103117824 */ /* 0x040fe400078e0216 */
[C---:B------:R-:W-:Y:S01]  /*08b0*/  @!P1 IMAD R22, R0.reuse, 0x3, R11 ;  /* 0x0000000300169824 */ /* 0x040fe200078e020b */
[----:B0-----:R-:W-:Y:S01]  /*08c0*/  @!P2 SHF.L.U32 R9, R3, 0x5, RZ ;  /* 0x000000050309a819 */ /* 0x001fe200000006ff */
[----:B------:R-:W-:-:S04]  /*08d0*/  @!P3 IMAD R46, R0, 0x3, R13 ;  /* 0x00000003002eb824 */ /* 0x000fc800078e020d */
[----:B------:R-:W-:Y:S01]  /*08e0*/  @!P2 IMAD R50, R0, 0x3, R9 ;  /* 0x000000030032a824 */ /* 0x000fe200078e0209 */
[----:B------:R-:W-:Y:S02]  /*08f0*/  LEA R52, R3, 0xa20, 0x6 ;  /* 0x00000a2003347811 */ /* 0x000fe400078e30ff */
[----:B------:R-:W-:Y:S02]  /*0900*/  IADD3 R38, R38, 0x1, RZ ;  /* 0x0000000126267810 */ /* 0x000fe40007ffe0ff */
[----:B-----5:R-:W-:-:S04]  /*0910*/  IADD3 R6, P4, R6, 0x20, RZ ;  /* 0x0000002006067810 */ /* 0x020fc80007f9e0ff */
[----:B------:R-:W-:Y:S01]  /*0920*/  IADD3.X R7, RZ, R7, RZ, P4, !PT ;  /* 0x00000007ff077210 */ /* 0x000fe200027fe4ff */
[----:B--2---:R-:W-:Y:S04]  /*0930*/  STS [R17.X4], R18 ;  /* 0x0000001211007388 */ /* 0x004fe80000004800 */
[----:B---3--:R-:W-:Y:S04]  /*0940*/  STS [R17.X4+0x4], R16 ;  /* 0x0000041011007388 */ /* 0x008fe80000004800 */
[----:B----4-:R-:W-:Y:S04]  /*0950*/  STS [R17.X4+0x8], R14 ;  /* 0x0000080e11007388 */ /* 0x010fe80000004800 */
[----:B------:R-:W-:Y:S04]  /*0960*/  @P0 STS [R17.X4+0x14], R21 ;  /* 0x0000141511000388 */ /* 0x000fe80000004800 */
[----:B------:R-:W-:Y:S04]  /*0970*/  @P0 STS [R17.X4+0xc], R12 ;  /* 0x00000c0c11000388 */ /* 0x000fe80000004800 */
[----:B------:R-:W-:Y:S04]  /*0980*/  @P0 STS [R17.X4+0x10], R20 ;  /* 0x0000101411000388 */ /* 0x000fe80000004800 */
[----:B------:R-:W-:Y:S04]  /*0990*/  @!P1 STS [R22.X4+0xa20], R19 ;  /* 0x000a201316009388 */ /* 0x000fe80000004800 */
[----:B------:R-:W-:Y:S04]  /*09a0*/  @!P3 STS [R46.X4+0xa24], R29 ;  /* 0x000a241d2e00b388 */ /* 0x000fe80000004800 */
[----:B------:R-:W-:Y:S04]  /*09b0*/  @!P2 STS [R50.X4+0xa28], R44 ;  /* 0x000a282c3200a388 */ /* 0x000fe80000004800 */
[----:B------:R-:W-:Y:S06]  /*09c0*/  BAR.SYNC.DEFER_BLOCKING 0x0 ;  /* 0x0000000000007b1d */ /* 0x000fec0000010000 */
[----:B------:R-:W-:Y:S04]  /*09d0*/  LDS R26, [R0.X8] ;  /* 0x00000000001a7984 */ /* 0x000fe80000008800 */
[----:B------:R-:W0:Y:S04]  /*09e0*/  LDS.128 R8, [R52] ;  /* 0x0000000034087984 */ /* 0x000e280000000c00 */
[----:B------:R-:W1:Y:S04]  /*09f0*/  LDS R30, [R0.X8+0xd8] ;  /* 0x0000d800001e7984 */ /* 0x000e680000008800 */
[----:B------:R-:W2:Y:S04]  /*0a00*/  LDS.128 R12, [R52+0x200] ;  /* 0x00020000340c7984 */ /* 0x000ea80000000c00 */
[----:B------:R-:W3:Y:S04]  /*0a10*/  LDS R24, [R0.X8+0x144] ;  /* 0x0001440000187984 */ /* 0x000ee80000008800 */
[----:B------:R-:W4:Y:S04]  /*0a20*/  LDS R48, [R0.X8+0x21c] ;  /* 0x00021c0000307984 */ /* 0x000f280000008800 */
[----:B------:R-:W5:Y:S04]  /*0a30*/  LDS.128 R16, [R52+0x20] ;  /* 0x0000200034107984 */ /* 0x000f680000000c00 */
[----:B------:R-:W5:Y:S04]  /*0a40*/  LDS.128 R20, [R52+0x220] ;  /* 0x0002200034147984 */ /* 0x000f680000000c00 */
[----:B------:R-:W5:Y:S01]  /*0a50*/  LDS R29, [R0.X8+0x288] ;  /* 0x00028800001d7984 */ /* 0x000f620000008800 */
[C---:B0-----:R-:W-:Y:S01]  /*0a60*/  FFMA R51, R8.reuse, R26, R51 ;  /* 0x0000001a08337223 */ /* 0x041fe20000000033 */
[----:B-1----:R-:W-:Y:S01]  /*0a70*/  FFMA R40, R8, R30, R40 ;  /* 0x0000001e08287223 */ /* 0x002fe20000000028 */
[----:B--2---:R-:W-:Y:S01]  /*0a80*/  FFMA R8, R26, R12, R28 ;  /* 0x0000000c1a087223 */ /* 0x004fe2000000001c */
[----:B------:R-:W-:Y:S01]  /*0a90*/  FFMA R12, R12, R30, R42 ;  /* 0x0000001e0c0c7223 */ /* 0x000fe2000000002a */
[----:B---3--:R-:W-:-:S02]  /*0aa0*/  FFMA R28, R24, R9, R51 ;  /* 0x00000009181c7223 */ /* 0x008fc40000000033 */
[----:B------:R-:W0:Y:S01]  /*0ab0*/  LDS R51, [R0.X8+0x360] ;  /* 0x0003600000337984 */ /* 0x000e220000008800 */
[----:B----4-:R-:W-:Y:S01]  /*0ac0*/  FFMA R42, R48, R9, R40 ;  /* 0x00000009302a7223 */ /* 0x010fe20000000028 */
[-C--:B------:R-:W-:Y:S02]  /*0ad0*/  FFMA R9, R24, R13.reuse, R8 ;  /* 0x0000000d18097223 */ /* 0x080fe40000000008 */
[----:B------:R-:W1:Y:S01]  /*0ae0*/  LDS R8, [R0.X8+0x3cc] ;  /* 0x0003cc0000087984 */ /* 0x000e620000008800 */
[-C--:B-----5:R-:W-:Y:S01]  /*0af0*/  FFMA R53, R26, R16.reuse, R53 ;  /* 0x000000101a357223 */ /* 0x0a0fe20000000035 */
[----:B------:R-:W-:Y:S01]  /*0b00*/  FFMA R27, R30, R16, R27 ;  /* 0x000000101e1b7223 */ /* 0x000fe2000000001b */
[----:B------:R-:W-:Y:S01]  /*0b10*/  LEA R16, R3, 0xa20, 0x6 ;  /* 0x00000a2003107811 */ /* 0x000fe200078e30ff */
[-C--:B------:R-:W-:Y:S01]  /*0b20*/  FFMA R26, R26, R20.reuse, R25 ;  /* 0x000000141a1a7223 */ /* 0x080fe20000000019 */
[----:B------:R-:W-:Y:S01]  /*0b30*/  FFMA R13, R48, R13, R12 ;  /* 0x0000000d300d7223 */ /* 0x000fe2000000000c */
[----:B------:R-:W-:Y:S01]  /*0b40*/  FFMA R20, R30, R20, R31 ;  /* 0x000000141e147223 */ /* 0x000fe2000000001f */
[----:B------:R-:W2:Y:S01]  /*0b50*/  LDS R12, [R0.X8+0x4a4] ;  /* 0x0004a400000c7984 */ /* 0x000ea20000008800 */
[-C--:B------:R-:W-:Y:S01]  /*0b60*/  FFMA R31, R24, R17.reuse, R53 ;  /* 0x00000011181f7223 */ /* 0x080fe20000000035 */
[----:B------:R-:W-:Y:S01]  /*0b70*/  FFMA R44, R48, R17, R27 ;  /* 0x00000011302c7223 */ /* 0x000fe2000000001b */
[-C--:B------:R-:W-:Y:S01]  /*0b80*/  FFMA R40, R24, R21.reuse, R26 ;  /* 0x0000001518287223 */ /* 0x080fe2000000001a */
[----:B------:R-:W-:Y:S04]  /*0b90*/  LDS R17, [R0.X8+0x510] ;  /* 0x0005100000117984 */ /* 0x000fe80000008800 */
[----:B------:R-:W3:Y:S01]  /*0ba0*/  LDS.128 R24, [R16+0x10] ;  /* 0x0000100010187984 */ /* 0x000ee20000000c00 */
[----:B------:R-:W-:Y:S01]  /*0bb0*/  FFMA R48, R48, R21, R20 ;  /* 0x0000001530307223 */ /* 0x000fe20000000014 */
[C---:B------:R-:W-:Y:S01]  /*0bc0*/  FFMA R53, R29.reuse, R10, R28 ;  /* 0x0000000a1d357223 */ /* 0x040fe2000000001c */
[C---:B------:R-:W-:Y:S01]  /*0bd0*/  FFMA R46, R29.reuse, R14, R9 ;  /* 0x0000000e1d2e7223 */ /* 0x040fe20000000009 */
[C---:B------:R-:W-:Y:S01]  /*0be0*/  FFMA R20, R29.reuse, R18, R31 ;  /* 0x000000121d147223 */ /* 0x040fe2000000001f */
[----:B------:R-:W-:Y:S01]  /*0bf0*/  FFMA R40, R29, R22, R40 ;  /* 0x000000161d287223 */ /* 0x000fe20000000028 */
[----:B------:R-:W4:Y:S04]  /*0c00*/  LDS R21, [R0.X8+0x5e8] ;  /* 0x0005e80000157984 */ /* 0x000f280000008800 */
[----:B------:R-:W5:Y:S01]  /*0c10*/  LDS.128 R28, [R16+0x210] ;  /* 0x00021000101c7984 */ /* 0x000f620000000c00 */
[C---:B0-----:R-:W-:Y:S01]  /*0c20*/  FFMA R9, R51.reuse, R10, R42 ;  /* 0x0000000a33097223 */ /* 0x041fe2000000002a */
[C---:B------:R-:W-:Y:S01]  /*0c30*/  FFMA R10, R51.reuse, R14, R13 ;  /* 0x0000000e330a7223 */ /* 0x040fe2000000000d */
[C---:B------:R-:W-:Y:S01]  /*0c40*/  FFMA R14, R51.reuse, R18, R44 ;  /* 0x00000012330e7223 */ /* 0x040fe2000000002c */
[----:B------:R-:W-:Y:S01]  /*0c50*/  FFMA R44, R51, R22, R48 ;  /* 0x00000016332c7223 */ /* 0x000fe20000000030 */
[----:B------:R-:W0:Y:S01]  /*0c60*/  LDS R42, [R0.X8+0x72c] ;  /* 0x00072c00002a7984 */ /* 0x000e220000008800 */
[C---:B-1----:R-:W-:Y:S01]  /*0c70*/  FFMA R13, R8.reuse, R11, R53 ;  /* 0x0000000b080d7223 */ /* 0x042fe20000000035 */
[C---:B------:R-:W-:Y:S01]  /*0c80*/  FFMA R18, R8.reuse, R15, R46 ;  /* 0x0000000f08127223 */ /* 0x040fe2000000002e */
[C---:B------:R-:W-:Y:S01]  /*0c90*/  FFMA R22, R8.reuse, R23, R40 ;  /* 0x0000001708167223 */ /* 0x040fe20000000028 */
[----:B------:R-:W-:Y:S01]  /*0ca0*/  FFMA R20, R8, R19, R20 ;  /* 0x0000001308147223 */ /* 0x000fe20000000014 */
[----:B------:R-:W1:Y:S01]  /*0cb0*/  LDS R40, [R0.X8+0x654] ;  /* 0x0006540000287984 */ /* 0x000e620000008800 */
[C---:B--2---:R-:W-:Y:S01]  /*0cc0*/  FFMA R46, R12.reuse, R11, R9 ;  /* 0x0000000b0c2e7223 */ /* 0x044fe20000000009 */
[C---:B------:R-:W-:Y:S01]  /*0cd0*/  FFMA R51, R12.reuse, R15, R10 ;  /* 0x0000000f0c337223 */ /* 0x040fe2000000000a */
[C---:B------:R-:W-:Y:S01]  /*0ce0*/  FFMA R48, R12.reuse, R19, R14 ;  /* 0x000000130c307223 */ /* 0x040fe2000000000e */
[----:B------:R-:W2:Y:S01]  /*0cf0*/  LDS.128 R8, [R16+0x30] ;  /* 0x0000300010087984 */ /* 0x000ea20000000c00 */
[----:B------:R-:W-:-:S03]  /*0d00*/  FFMA R44, R12, R23, R44 ;  /* 0x000000170c2c7223 */ /* 0x000fc6000000002c */
[----:B------:R-:W-:Y:S01]  /*0d10*/  LDS R23, [R0.X8+0x870] ;  /* 0x0008700000177984 */ /* 0x000fe20000008800 */
[----:B---3--:R-:W-:-:S03]  /*0d20*/  FFMA R19, R24, R17, R13 ;  /* 0x0000001118137223 */ /* 0x008fc6000000000d */
[----:B------:R-:W3:Y:S01]  /*0d30*/  LDS.128 R12, [R16+0x230] ;  /* 0x00023000100c7984 */ /* 0x000ee20000000c00 */
[----:B----4-:R-:W-:-:S03]  /*0d40*/  FFMA R53, R24, R21, R46 ;  /* 0x0000001518357223 */ /* 0x010fc6000000002e */
[----:B------:R-:W-:Y:S01]  /*0d50*/  LDS R24, [R0.X8+0x8dc] ;  /* 0x0008dc0000187984 */ /* 0x000fe20000008800 */
[----:B-----5:R-:W-:-:S03]  /*0d60*/  FFMA R52, R28, R21, R51 ;  /* 0x000000151c347223 */ /* 0x020fc60000000033 */
[----:B------:R-:W4:Y:S01]  /*0d70*/  LDS R51, [R0.X8+0x798] ;  /* 0x0007980000337984 */ /* 0x000f220000008800 */
[----:B------:R-:W-:-:S03]  /*0d80*/  FFMA R46, R17, R28, R18 ;  /* 0x0000001c112e7223 */ /* 0x000fc60000000012 */
[----:B------:R-:W5:Y:S01]  /*0d90*/  LDS R18, [R0.X8+0x9b4] ;  /* 0x0009b40000127984 */ /* 0x000f620000008800 */
[----:B------:R-:W-:-:S04]  /*0da0*/  IADD3 R34, P1, R34, 0x6200, RZ ;  /* 0x0000620022227810 */ /* 0x000fc80007f3e0ff */
[----:B------:R-:W-:Y:S01]  /*0db0*/  IADD3.X R35, RZ, R35, RZ, P1, !PT ;  /* 0x00000023ff237210 */ /* 0x000fe20000ffe4ff */
[-C--:B0-----:R-:W-:Y:S01]  /*0dc0*/  FFMA R50, R42, R25.reuse, R53 ;  /* 0x000000192a327223 */ /* 0x081fe20000000035 */
[----:B------:R-:W-:Y:S01]  /*0dd0*/  ISETP.NE.AND P1, PT, R38, 0x40, PT ;  /* 0x000000402600780c */ /* 0x000fe20003f25270 */
[C---:B-1----:R-:W-:Y:S01]  /*0de0*/  FFMA R28, R40.reuse, R25, R19 ;  /* 0x00000019281c7223 */ /* 0x042fe20000000013 */
[-C--:B------:R-:W-:Y:S01]  /*0df0*/  FFMA R19, R40, R29.reuse, R46 ;  /* 0x0000001d28137223 */ /* 0x080fe2000000002e */
[-C--:B--2---:R-:W-:Y:S01]  /*0e00*/  FFMA R25, R17, R8.reuse, R20 ;  /* 0x0000000811197223 */ /* 0x084fe20000000014 */
[----:B------:R-:W-:Y:S01]  /*0e10*/  FFMA R53, R21, R8, R48 ;  /* 0x0000000815357223 */ /* 0x000fe20000000030 */
[----:B------:R-:W-:Y:S02]  /*0e20*/  FFMA R29, R42, R29, R52 ;  /* 0x0000001d2a1d7223 */ /* 0x000fe40000000034 */
[-C--:B------:R-:W-:Y:S01]  /*0e30*/  FFMA R25, R40, R9.reuse, R25 ;  /* 0x0000000928197223 */ /* 0x080fe20000000019 */
[----:B------:R-:W-:Y:S01]  /*0e40*/  FFMA R53, R42, R9, R53 ;  /* 0x000000092a357223 */ /* 0x000fe20000000035 */
[-C--:B---3--:R-:W-:Y:S01]  /*0e50*/  FFMA R22, R17, R12.reuse, R22 ;  /* 0x0000000c11167223 */ /* 0x088fe20000000016 */
[----:B------:R-:W-:-:S03]  /*0e60*/  FFMA R44, R21, R12, R44 ;  /* 0x0000000c152c7223 */ /* 0x000fc6000000002c */
[-C--:B------:R-:W-:Y:S01]  /*0e70*/  FFMA R9, R40, R13.reuse, R22 ;  /* 0x0000000d28097223 */ /* 0x080fe20000000016 */
[----:B------:R-:W-:Y:S01]  /*0e80*/  FFMA R13, R42, R13, R44 ;  /* 0x0000000d2a0d7223 */ /* 0x000fe2000000002c */
[----:B------:R-:W-:Y:S01]  /*0e90*/  FFMA R29, R23, R30, R29 ;  /* 0x0000001e171d7223 */ /* 0x000fe2000000001d */
[----:B------:R-:W-:Y:S01]  /*0ea0*/  IADD3 R36, P3, R36, 0x20, RZ ;  /* 0x0000002024247810 */ /* 0x000fe20007f7e0ff */
[C---:B----4-:R-:W-:Y:S01]  /*0eb0*/  FFMA R17, R51.reuse, R26, R28 ;  /* 0x0000001a33117223 */ /* 0x050fe2000000001c */
[C---:B------:R-:W-:Y:S01]  /*0ec0*/  FFMA R12, R51.reuse, R14, R9 ;  /* 0x0000000e330c7223 */ /* 0x040fe20000000009 */
[C---:B------:R-:W-:Y:S01]  /*0ed0*/  FFMA R28, R51.reuse, R30, R19 ;  /* 0x0000001e331c7223 */ /* 0x040fe20000000013 */
[----:B------:R-:W-:Y:S01]  /*0ee0*/  FFMA R8, R51, R10, R25 ;  /* 0x0000000a33087223 */ /* 0x000fe20000000019 */
[C---:B------:R-:W-:Y:S01]  /*0ef0*/  FFMA R9, R23.reuse, R26, R50 ;  /* 0x0000001a17097223 */ /* 0x040fe20000000032 */
[C---:B------:R-:W-:Y:S01]  /*0f00*/  FFMA R10, R23.reuse, R10, R53 ;  /* 0x0000000a170a7223 */ /* 0x040fe20000000035 */
[----:B------:R-:W-:Y:S01]  /*0f10*/  FFMA R14, R23, R14, R13 ;  /* 0x0000000e170e7223 */ /* 0x000fe2000000000d */
[----:B------:R-:W-:Y:S01]  /*0f20*/  IADD3 R32, P2, R32, 0x20, RZ ;  /* 0x0000002020207810 */ /* 0x000fe20007f5e0ff */
[C---:B------:R-:W-:Y:S01]  /*0f30*/  FFMA R51, R24.reuse, R27, R17 ;  /* 0x0000001b18337223 */ /* 0x040fe20000000011 */
[----:B------:R-:W-:Y:S01]  /*0f40*/  FFMA R28, R24, R31, R28 ;  /* 0x0000001f181c7223 */ /* 0x000fe2000000001c */
[C---:B-----5:R-:W-:Y:S01]  /*0f50*/  FFMA R40, R18.reuse, R27, R9 ;  /* 0x0000001b12287223 */ /* 0x060fe20000000009 */
[----:B------:R-:W-:Y:S01]  /*0f60*/  FFMA R42, R18, R31, R29 ;  /* 0x0000001f122a7223 */ /* 0x000fe2000000001d */
[C---:B------:R-:W-:Y:S01]  /*0f70*/  FFMA R53, R24.reuse, R11, R8 ;  /* 0x0000000b18357223 */ /* 0x040fe20000000008 */
[----:B------:R-:W-:Y:S01]  /*0f80*/  FFMA R25, R24, R15, R12 ;  /* 0x0000000f18197223 */ /* 0x000fe2000000000c */
[C---:B------:R-:W-:Y:S01]  /*0f90*/  FFMA R27, R18.reuse, R11, R10 ;  /* 0x0000000b121b7223 */ /* 0x040fe2000000000a */
[----:B------:R-:W-:Y:S01]  /*0fa0*/  FFMA R31, R18, R15, R14 ;  /* 0x0000000f121f7223 */ /* 0x000fe2000000000e */
[----:B------:R-:W-:-:S02]  /*0fb0*/  IADD3.X R33, RZ, R33, RZ, P3, !PT ;  /* 0x00000021ff217210 */ /* 0x000fc40001ffe4ff */
[----:B------:R-:W-:Y:S01]  /*0fc0*/  IADD3.X R37, RZ, R37, RZ, P2, !PT ;  /* 0x00000025ff257210 */ /* 0x000fe200017fe4ff */
[----:B------:R-:W-:Y:S05]  /*0fd0*/  @P1 BRA `(.L_x_99) ;  /* 0xfffff6a000001947 */ /* 0x000fea000383ffff */
[----:B------:R-:W-:Y:S01]  /*0fe0*/  LEA R6, R2, R3, 0x4 ;  /* 0x0000000302067211 */ /* 0x000fe200078e20ff */
[----:B------:R-:W-:Y:S01]  /*0ff0*/  ULDC.64 UR4, c[0x0][0x118] ;  /* 0x0000460000047ab9 */ /* 0x000fe20000000a00 */
[----:B------:R-:W-:Y:S02]  /*1000*/  MOV R11, 0x4 ;  /* 0x00000004000b7802 */ /* 0x000fe40000000f00 */
[----:B------:R-:W-:-:S05]  /*1010*/  SHF.L.U32 R6, R6, 0x1, RZ ;  /* 0x0000000106067819 */ /* 0x000fca00000006ff */
[----:B------:R-:W-:-:S05]  /*1020*/  IMAD.WIDE R6, R6, R11, c[0x0][0x178] ;  /* 0x00005e0006067625 */ /* 0x000fca00078e020b */
[----:B------:R-:W2:Y:S04]  /*1030*/  LDG.E.CONSTANT R9, [R6.64+0x40] ;  /* 0x0000400406097981 */ /* 0x000ea8000c1e9900 */
[----:B------:R-:W3:Y:S04]  /*1040*/  LDG.E.CONSTANT R4, [R6.64] ;  /* 0x0000000406047981 */ /* 0x000ee8000c1e9900 */
[----:B------:R-:W4:Y:S04]  /*1050*/  LDG.E.CONSTANT R8, [R6.64+0x4] ;  /* 0x0000040406087981 */ /* 0x000f28000c1e9900 */
[----:B------:R-:W5:Y:S01]  /*1060*/  LDG.E.CONSTANT R10, [R6.64+0x44] ;  /* 0x00004404060a7981 */ /* 0x000f62000c1e9900 */
[----:B------:R-:W-:-:S04]  /*1070*/  IMAD R3, R3, 0x188, R0 ;  /* 0x0000018803037824 */ /* 0x000fc800078e0200 */
[----:B------:R-:W-:-:S04]  /*1080*/  IMAD R2, R2, 0x1880, R3 ;  /* 0x0000188002027824 */ /* 0x000fc800078e0203 */
[----:B------:R-:W-:-:S04]  /*1090*/  IMAD R2, R5, 0x1c, R2 ;  /* 0x0000001c05027824 */ /* 0x000fc800078e0202 */
[----:B------:R-:W-:Y:S01]  /*10a0*/  IMAD.WIDE R2, R2, R11, c[0x0][0x160] ;  /* 0x0000580002027625 */ /* 0x000fe200078e020b */
        /* <DEDUP_REMOVED lines=17> */
.L_x_100:
        /* <DEDUP_REMOVED lines=12> */
.L_x_142:


//--------------------- .text.tvmgen_default_fused_nn_conv2d_add_nn_relu_9_kernel --------------------------
	.section	.text.tvmgen_default_fused_nn_conv2d_add_nn_relu_9_kernel,"ax",@progbits
	.sectionflags	@"SHF_BARRIERS=1"
	.sectioninfo	@"SHI_REGISTERS=40"
	.align	128
        .global         tvmgen_default_fused_nn_conv2d_add_nn_relu_9_kernel
        .type           tvmgen_default_fused_nn_conv2d_add_nn_relu_9_kernel,@function
        .size           tvmgen_default_fused_nn_conv2d_add_nn_relu_9_kernel,(.L_x_143 - tvmgen_default_fused_nn_conv2d_add_nn_relu_9_kernel)
        .other          tvmgen_default_fused_nn_conv2d_add_nn_relu_9_kernel,@"STO_CUDA_ENTRY STV_DEFAULT"
tvmgen_default_fused_nn_conv2d_add_nn_relu_9_kernel:
.text.tvmgen_default_fused_nn_conv2d_add_nn_relu_9_kernel:
[----:B------:R-:W-:Y:S02]  /*0000*/  MOV R1, c[0x0][0x28] ;  /* 0x00000a0000017a02 */ /* 0x000fe40000000f00 */
[----:B------:R-:W0:Y:S01]  /*0010*/  S2R R30, SR_TID.Z ;  /* 0x00000000001e7919 */ /* 0x000e220000002300 */
[----:B------:R-:W-:Y:S01]  /*0020*/  MOV R13, 0x4 ;  /* 0x00000004000d7802 */ /* 0x000fe20000000f00 */
[----:B------:R-:W-:Y:S01]  /*0030*/  CS2R R18, SRZ ;  /* 0x0000000000127805 */ /* 0x000fe2000001ff00 */
[----:B------:R-:W-:Y:S01]  /*0040*/  MOV R34, RZ ;  /* 0x000000ff00227202 */ /* 0x000fe20000000f00 */
[----:B------:R-:W0:Y:S01]  /*0050*/  S2R R28, SR_CTAID.Z ;  /* 0x00000000001c7919 */ /* 0x000e220000002700 */
[----:B------:R-:W-:-:S03]  /*0060*/  ULDC.64 UR4, c[0x0][0x118] ;  /* 0x0000460000047ab9 */ /* 0x000fc60000000a00 */
[----:B------:R-:W1:Y:S04]  /*0070*/  S2R R31, SR_TID.X ;  /* 0x00000000001f7919 */ /* 0x000e680000002100 */
[----:B------:R-:W2:Y:S04]  /*0080*/  S2R R29, SR_TID.Y ;  /* 0x00000000001d7919 */ /* 0x000ea80000002200 */
[----:B------:R-:W3:Y:S01]  /*0090*/  S2R R32, SR_CTAID.Y ;  /* 0x0000000000207919 */ /* 0x000ee20000002600 */
[----:B0-----:R-:W-:Y:S02]  /*00a0*/  LEA R4, R28, R30, 0x3 ;  /* 0x0000001e1c047211 */ /* 0x001fe400078e18ff */
[C---:B-1----:R-:W-:Y:S01]  /*00b0*/  LEA R0, R31.reuse, R31, 0x1 ;  /* 0x0000001f1f007211 */ /* 0x042fe200078e08ff */
[----:B------:R-:W-:Y:S01]  /*00c0*/  IMAD R2, R31, 0xc0, RZ ;  /* 0x000000c01f027824 */ /* 0x000fe200078e02ff */
[----:B--2---:R-:W-:-:S02]  /*00d0*/  LEA R9, R4, R29, 0x1 ;  /* 0x0000001d04097211 */ /* 0x004fc400078e08ff */
[C---:B------:R-:W-:Y:S02]  /*00e0*/  IADD3 R4, R0.reuse, 0x1, RZ ;  /* 0x0000000100047810 */ /* 0x040fe40007ffe0ff */
[----:B------:R-:W-:Y:S02]  /*00f0*/  IADD3 R6, R0, 0x2, RZ ;  /* 0x0000000200067810 */ /* 0x000fe40007ffe0ff */
[----:B------:R-:W-:Y:S02]  /*0100*/  LOP3.LUT R2, R2, 0xfffffc00, RZ, 0xc0, !PT ;  /* 0xfffffc0002027812 */ /* 0x000fe400078ec0ff */
[----:B------:R-:W-:Y:S02]  /*0110*/  LOP3.LUT R3, R0, 0xf, RZ, 0xc0, !PT ;  /* 0x0000000f00037812 */ /* 0x000fe400078ec0ff */
[----:B------:R-:W-:Y:S02]  /*0120*/  SHF.L.U32 R5, R4, 0x6, RZ ;  /* 0x0000000604057819 */ /* 0x000fe400000006ff */
[----:B------:R-:W-:-:S02]  /*0130*/  SHF.L.U32 R9, R9, 0xb, RZ ;  /* 0x0000000b09097819 */ /* 0x000fc400000006ff */
[----:B------:R-:W-:Y:S02]  /*0140*/  SHF.L.U32 R7, R6, 0x6, RZ ;  /* 0x0000000606077819 */ /* 0x000fe400000006ff */
[----:B------:R-:W-:Y:S02]  /*0150*/  LOP3.LUT R8, R4, 0xf, RZ, 0xc0, !PT ;  /* 0x0000000f04087812 */ /* 0x000fe400078ec0ff */
[----:B------:R-:W-:Y:S02]  /*0160*/  LOP3.LUT R5, R5, 0xfffffc00, RZ, 0xc0, !PT ;  /* 0xfffffc0005057812 */ /* 0x000fe400078ec0ff */
[----:B------:R-:W-:Y:S02]  /*0170*/  IADD3 R12, R3, R9, R2 ;  /* 0x00000009030c7210 */ /* 0x000fe40007ffe002 */
[----:B------:R-:W-:Y:S02]  /*0180*/  LOP3.LUT R10, R6, 0xf, RZ, 0xc0, !PT ;  /* 0x0000000f060a7812 */ /* 0x000fe400078ec0ff */
[----:B------:R-:W-:-:S02]  /*0190*/  LOP3.LUT R7, R7, 0xfffffc00, RZ, 0xc0, !PT ;  /* 0xfffffc0007077812 */ /* 0x000fc400078ec0ff */
[C---:B------:R-:W-:Y:S02]  /*01a0*/  SHF.L.U32 R2, R30.reuse, 0x6, RZ ;  /* 0x000000061e027819 */ /* 0x040fe400000006ff */
[----:B------:R-:W-:Y:S02]  /*01b0*/  LEA R3, R30, R29, 0x1 ;  /* 0x0000001d1e037211 */ /* 0x000fe400078e08ff */
[-C--:B------:R-:W-:Y:S02]  /*01c0*/  IADD3 R8, R8, R9.reuse, R5 ;  /* 0x0000000908087210 */ /* 0x080fe40007ffe005 */
[----:B------:R-:W-:Y:S01]  /*01d0*/  IADD3 R10, R10, R9, R7 ;  /* 0x000000090a0a7210 */ /* 0x000fe20007ffe007 */
[----:B------:R-:W-:Y:S01]  /*01e0*/  IMAD R33, R3, 0xe, R31 ;  /* 0x0000000e03217824 */ /* 0x000fe200078e021f */
[----:B------:R-:W-:Y:S01]  /*01f0*/  LEA R5, R29, R2, 0x5 ;  /* 0x000000021d057211 */ /* 0x000fe200078e28ff */
[----:B---3--:R-:W-:Y:S01]  /*0200*/  IMAD R2, R3, 0x7, R32 ;  /* 0x0000000703027824 */ /* 0x008fe200078e0220 */
[----:B------:R-:W-:-:S02]  /*0210*/  LEA.HI.SX32 R7, R0, R29, 0x1b ;  /* 0x0000001d00077211 */ /* 0x000fc400078fdaff */
[-C--:B------:R-:W-:Y:S01]  /*0220*/  LEA.HI.SX32 R9, R4, R29.reuse, 0x1b ;  /* 0x0000001d04097211 */ /* 0x080fe200078fdaff */
[----:B------:R-:W-:Y:S01]  /*0230*/  IMAD R4, R2, 0xe, R31 ;  /* 0x0000000e02047824 */ /* 0x000fe200078e021f */
[----:B------:R-:W-:Y:S02]  /*0240*/  LEA.HI.SX32 R11, R6, R29, 0x1b ;  /* 0x0000001d060b7211 */ /* 0x000fe400078fdaff */
[----:B------:R-:W-:Y:S02]  /*0250*/  IADD3 R5, R0, R5, RZ ;  /* 0x0000000500057210 */ /* 0x000fe40007ffe0ff */
[----:B------:R-:W-:Y:S02]  /*0260*/  ISETP.GT.AND P0, PT, R7, 0x1, PT ;  /* 0x000000010700780c */ /* 0x000fe40003f04270 */
[----:B------:R-:W-:Y:S02]  /*0270*/  ISETP.GE.AND P2, PT, R9, 0x2, PT ;  /* 0x000000020900780c */ /* 0x000fe40003f46270 */
[----:B------:R-:W-:-:S02]  /*0280*/  ISETP.GE.AND P3, PT, R11, 0x2, PT ;  /* 0x000000020b00780c */ /* 0x000fc40003f66270 */
[C---:B------:R-:W-:Y:S02]  /*0290*/  ISETP.GT.OR P1, PT, R5.reuse, 0x1ff, P0 ;  /* 0x000001ff0500780c */ /* 0x040fe40000724670 */
[----:B------:R-:W-:Y:S02]  /*02a0*/  ISETP.LT.AND P0, PT, R5, 0x1ff, !P2 ;  /* 0x000001ff0500780c */ /* 0x000fe40005701270 */
[----:B------:R-:W-:Y:S02]  /*02b0*/  SHF.L.U32 R4, R4, 0x1, RZ ;  /* 0x0000000104047819 */ /* 0x000fe400000006ff */
[----:B------:R-:W-:Y:S01]  /*02c0*/  LEA.HI.SX32 R2, R7, R30, 0x1f ;  /* 0x0000001e07027211 */ /* 0x000fe200078ffaff */
[-C--:B------:R-:W-:Y:S01]  /*02d0*/  IMAD.WIDE R6, R12, R13.reuse, c[0x0][0x170] ;  /* 0x00005c000c067625 */ /* 0x080fe200078e020d */
[----:B------:R-:W-:Y:S02]  /*02e0*/  ISETP.LT.AND P2, PT, R5, 0x1fe, !P3 ;  /* 0x000001fe0500780c */ /* 0x000fe40005f41270 */
[----:B------:R-:W-:Y:S01]  /*02f0*/  ISETP.GT.OR P3, PT, R0, 0x1f, P1 ;  /* 0x0000001f0000780c */ /* 0x000fe20000f64670 */
[----:B------:R-:W-:Y:S01]  /*0300*/  IMAD.WIDE R4, R4, R13, c[0x0][0x168] ;  /* 0x00005a0004047625 */ /* 0x000fe200078e020d */
[----:B------:R-:W-:-:S02]  /*0310*/  ISETP.LT.AND P1, PT, R0, 0x1f, P0 ;  /* 0x0000001f0000780c */ /* 0x000fc40000721270 */
[----:B------:R-:W-:Y:S02]  /*0320*/  LEA.HI.SX32 R9, R9, R30, 0x1f ;  /* 0x0000001e09097211 */ /* 0x000fe400078ffaff */
[----:B------:R-:W-:Y:S02]  /*0330*/  MOV R27, R6 ;  /* 0x00000006001b7202 */ /* 0x000fe40000000f00 */
[----:B------:R-:W-:Y:S01]  /*0340*/  MOV R26, R7 ;  /* 0x00000007001a7202 */ /* 0x000fe20000000f00 */
[-C--:B------:R-:W-:Y:S01]  /*0350*/  IMAD.WIDE R6, R10, R13.reuse, c[0x0][0x170] ;  /* 0x00005c000a067625 */ /* 0x080fe200078e020d */
[----:B------:R-:W-:Y:S02]  /*0360*/  ISETP.GT.OR P1, PT, R9, 0x7, !P1 ;  /* 0x000000070900780c */ /* 0x000fe40004f24670 */
[----:B------:R-:W-:Y:S01]  /*0370*/  ISETP.GT.OR P0, PT, R2, 0x7, P3 ;  /* 0x000000070200780c */ /* 0x000fe20001f04670 */
[----:B------:R-:W-:Y:S01]  /*0380*/  IMAD.WIDE R8, R8, R13, c[0x0][0x170] ;  /* 0x00005c0008087625 */ /* 0x000fe200078e020d */
[----:B------:R-:W-:-:S02]  /*0390*/  ISETP.LT.AND P2, PT, R0, 0x1e, P2 ;  /* 0x0000001e0000780c */ /* 0x000fc40001741270 */
[----:B------:R-:W-:Y:S02]  /*03a0*/  LEA.HI.SX32 R11, R11, R30, 0x1f ;  /* 0x0000001e0b0b7211 */ /* 0x000fe400078ffaff */
[----:B------:R-:W-:Y:S02]  /*03b0*/  IADD3 R36, P3, R4, 0x4, RZ ;  /* 0x0000000404247810 */ /* 0x000fe40007f7e0ff */
[----:B------:R-:W-:Y:S02]  /*03c0*/  MOV R2, R6 ;  /* 0x0000000600027202 */ /* 0x000fe40000000f00 */
[----:B------:R-:W-:Y:S02]  /*03d0*/  MOV R0, R7 ;  /* 0x0000000700007202 */ /* 0x000fe40000000f00 */
[----:B------:R-:W-:Y:S01]  /*03e0*/  ISETP.GT.OR P2, PT, R11, 0x7, !P2 ;  /* 0x000000070b00780c */ /* 0x000fe20005744670 */
[----:B------:R-:W-:Y:S01]  /*03f0*/  CS2R R6, SRZ ;  /* 0x0000000000067805 */ /* 0x000fe2000001ff00 */
[----:B------:R-:W-:-:S02]  /*0400*/  IADD3.X R37, RZ, R5, RZ, P3, !PT ;  /* 0x00000005ff257210 */ /* 0x000fc40001ffe4ff */
[----:B------:R-:W-:Y:S02]  /*0410*/  MOV R25, R8 ;  /* 0x0000000800197202 */ /* 0x000fe40000000f00 */
[----:B------:R-:W-:Y:S02]  /*0420*/  MOV R24, R9 ;  /* 0x0000000900187202 */ /* 0x000fe40000000f00 */
[----:B------:R-:W-:Y:S02]  /*0430*/  SHF.L.U32 R33, R33, 0x1, RZ ;  /* 0x0000000121217819 */ /* 0x000fe400000006ff */
.L_x_101:
[----:B------:R-:W-:Y:S01]  /*0440*/  @!P0 MOV R8, R27 ;  /* 0x0000001b00088202 */ /* 0x000fe20000000f00 */
[----:B------:R-:W2:Y:S01]  /*0450*/  LDG.E.CONSTANT R4, [R36.64+-0x4] ;  /* 0xfffffc0424047981 */ /* 0x000ea2000c1e9900 */
[----:B------:R-:W-:Y:S02]  /*0460*/  @!P0 MOV R9, R26 ;  /* 0x0000001a00098202 */ /* 0x000fe40000000f00 */
[----:B------:R-:W-:Y:S01]  /*0470*/  @!P2 MOV R3, R0 ;  /* 0x000000000003a202 */ /* 0x000fe20000000f00 */
[----:B------:R-:W2:Y:S04]  /*0480*/  LDG.E.CONSTANT R5, [R36.64] ;  /* 0x0000000424057981 */ /* 0x000ea8000c1e9900 */
[----:B------:R0:W3:Y:S04]  /*0490*/  @!P0 LDG.E.CONSTANT R20, [R8.64] ;  /* 0x0000000408148981 */ /* 0x0000e8000c1e9900 */
[----:B------:R1:W4:Y:S04]  /*04a0*/  @!P2 LDG.E.CONSTANT R11, [R2.64] ;  /* 0x00000004020ba981 */ /* 0x000328000c1e9900 */
[----:B------:R-:W-:Y:S01]  /*04b0*/  BAR.SYNC.DEFER_BLOCKING 0x0 ;  /* 0x0000000000007b1d */ /* 0x000fe20000010000 */
[----:B0-----:R-:W-:-:S02]  /*04c0*/  @!P1 MOV R8, R25 ;  /* 0x0000001900089202 */ /* 0x001fc40000000f00 */
[----:B------:R-:W-:-:S05]  /*04d0*/  @!P1 MOV R9, R24 ;  /* 0x0000001800099202 */ /* 0x000fca0000000f00 */
[----:B------:R-:W5:Y:S01]  /*04e0*/  @!P1 LDG.E.CONSTANT R10, [R8.64] ;  /* 0x00000004080a9981 */ /* 0x000f62000c1e9900 */
[----:B------:R-:W-:-:S04]  /*04f0*/  SHF.L.U32 R35, R30, 0x6, RZ ;  /* 0x000000061e237819 */ /* 0x000fc800000006ff */
[----:B------:R-:W-:-:S05]  /*0500*/  LEA R14, R29, R35, 0x5 ;  /* 0x000000231d0e7211 */ /* 0x000fca00078e28ff */
[C-C-:B------:R-:W-:Y:S02]  /*0510*/  @!P0 IMAD R21, R31.reuse, 0x3, R14.reuse ;  /* 0x000000031f158824 */ /* 0x140fe400078e020e */
[C-C-:B------:R-:W-:Y:S02]  /*0520*/  @!P1 IMAD R13, R31.reuse, 0x3, R14.reuse ;  /* 0x000000031f0d9824 */ /* 0x140fe400078e020e */
[----:B------:R-:W-:Y:S02]  /*0530*/  @!P2 IMAD R14, R31, 0x3, R14 ;  /* 0x000000031f0ea824 */ /* 0x000fe400078e020e */
[----:B-1----:R-:W-:Y:S01]  /*0540*/  IMAD R3, R29, 0xe, R31 ;  /* 0x0000000e1d037824 */ /* 0x002fe200078e021f */
[----:B--2---:R-:W-:Y:S04]  /*0550*/  STS.64 [R33.X4], R4 ;  /* 0x0000000421007388 */ /* 0x004fe80000004a00 */
[----:B---3--:R-:W-:Y:S04]  /*0560*/  @!P0 STS [R21.X4+0x700], R20 ;  /* 0x0007001415008388 */ /* 0x008fe80000004800 */
[----:B-----5:R-:W-:Y:S04]  /*0570*/  @!P1 STS [R13.X4+0x704], R10 ;  /* 0x0007040a0d009388 */ /* 0x020fe80000004800 */
[----:B----4-:R-:W-:Y:S04]  /*0580*/  @!P2 STS [R14.X4+0x708], R11 ;  /* 0x0007080b0e00a388 */ /* 0x010fe80000004800 */
[----:B------:R-:W-:Y:S06]  /*0590*/  BAR.SYNC.DEFER_BLOCKING 0x0 ;  /* 0x0000000000007b1d */ /* 0x000fec0000010000 */
[----:B------:R-:W-:Y:S04]  /*05a0*/  LDS R17, [R3.X4] ;  /* 0x0000000003117984 */ /* 0x000fe80000004800 */
[----:B------:R-:W0:Y:S04]  /*05b0*/  LDS.128 R8, [R35+0x700] ;  /* 0x0007000023087984 */ /* 0x000e280000000c00 */
[----:B------:R-:W1:Y:S04]  /*05c0*/  LDS R16, [R3.X4+0x70] ;  /* 0x0000700003107984 */ /* 0x000e680000004800 */
[----:B------:R-:W2:Y:S04]  /*05d0*/  LDS.128 R20, [R35+0xb00] ;  /* 0x000b000023147984 */ /* 0x000ea80000000c00 */
[----:B------:R-:W-:Y:S01]  /*05e0*/  LDS.128 R12, [R35+0x900] ;  /* 0x00090000230c7984 */ /* 0x000fe20000000c00 */
[----:B0-----:R-:W-:-:S03]  /*05f0*/  FFMA R6, R8, R17, R6 ;  /* 0x0000001108067223 */ /* 0x001fc60000000006 */
[----:B------:R-:W0:Y:S01]  /*0600*/  LDS R8, [R3.X4+0xe0] ;  /* 0x0000e00003087984 */ /* 0x000e220000004800 */
[----:B-1----:R-:W-:Y:S01]  /*0610*/  FFMA R5, R16, R9, R6 ;  /* 0x0000000910057223 */ /* 0x002fe20000000006 */
[----:B--2---:R-:W-:Y:S02]  /*0620*/  FFMA R9, R17, R20, R7 ;  /* 0x0000001411097223 */ /* 0x004fe40000000007 */
[----:B------:R-:W-:Y:S01]  /*0630*/  LDS R20, [R3.X4+0x1c0] ;  /* 0x0001c00003147984 */ /* 0x000fe20000004800 */
[----:B0-----:R-:W-:-:S03]  /*0640*/  FFMA R10, R8, R10, R5 ;  /* 0x0000000a080a7223 */ /* 0x001fc60000000005 */
[----:B------:R-:W0:Y:S01]  /*0650*/  LDS.128 R4, [R35+0xd00] ;  /* 0x000d000023047984 */ /* 0x000e220000000c00 */
[----:B------:R-:W-:Y:S01]  /*0660*/  FFMA R12, R17, R12, R19 ;  /* 0x0000000c110c7223 */ /* 0x000fe20000000013 */
[----:B------:R-:W-:-:S03]  /*0670*/  FFMA R9, R16, R21, R9 ;  /* 0x0000001510097223 */ /* 0x000fc60000000009 */
[----:B------:R-:W-:Y:S01]  /*0680*/  FFMA R13, R16, R13, R12 ;  /* 0x0000000d100d7223 */ /* 0x000fe2000000000c */
[----:B0-----:R-:W-:Y:S02]  /*0690*/  FFMA R18, R17, R4, R18 ;  /* 0x0000000411127223 */ /* 0x001fe40000000012 */
[----:B------:R-:W0:Y:S01]  /*06a0*/  LDS R4, [R3.X4+0x150] ;  /* 0x0001500003047984 */ /* 0x000e220000004800 */
[----:B------:R-:W-:Y:S01]  /*06b0*/  FFMA R14, R8, R14, R13 ;  /* 0x0000000e080e7223 */ /* 0x000fe2000000000d */
[----:B------:R-:W-:Y:S01]  /*06c0*/  FFMA R5, R16, R5, R18 ;  /* 0x0000000510057223 */ /* 0x000fe20000000012 */
[C---:B------:R-:W-:Y:S01]  /*06d0*/  FFMA R22, R8.reuse, R22, R9 ;  /* 0x0000001608167223 */ /* 0x040fe20000000009 */
[----:B------:R-:W1:Y:S02]  /*06e0*/  LDS.128 R16, [R35+0x710] ;  /* 0x0007100023107984 */ /* 0x000e640000000c00 */
[----:B------:R-:W-:Y:S01]  /*06f0*/  FFMA R6, R8, R6, R5 ;  /* 0x0000000608067223 */ /* 0x000fe20000000005 */
[C---:B0-----:R-:W-:Y:S01]  /*0700*/  FFMA R5, R4.reuse, R15, R14 ;  /* 0x0000000f04057223 */ /* 0x041fe2000000000e */
[C---:B------:R-:W-:Y:S01]  /*0710*/  FFMA R23, R4.reuse, R23, R22 ;  /* 0x0000001704177223 */ /* 0x040fe20000000016 */
[----:B------:R-:W0:Y:S04]  /*0720*/  LDS.128 R12, [R35+0x910] ;  /* 0x00091000230c7984 */ /* 0x000e280000000c00 */
[----:B------:R-:W2:Y:S01]  /*0730*/  LDS R22, [R3.X4+0x230] ;  /* 0x0002300003167984 */ /* 0x000ea20000004800 */
[C---:B------:R-:W-:Y:S01]  /*0740*/  FFMA R11, R4.reuse, R11, R10 ;  /* 0x0000000b040b7223 */ /* 0x040fe2000000000a */
[----:B------:R-:W-:-:S03]  /*0750*/  FFMA R21, R4, R7, R6 ;  /* 0x0000000704157223 */ /* 0x000fc60000000006 */
[----:B-1----:R-:W-:Y:S02]  /*0760*/  FFMA R7, R16, R20, R11 ;  /* 0x0000001410077223 */ /* 0x002fe4000000000b */
[----:B------:R-:W1:Y:S01]  /*0770*/  LDS.128 R8, [R35+0xb10] ;  /* 0x000b100023087984 */ /* 0x000e620000000c00 */
[----:B0-----:R-:W-:Y:S01]  /*0780*/  FFMA R12, R20, R12, R5 ;  /* 0x0000000c140c7223 */ /* 0x001fe20000000005 */
[----:B--2---:R-:W-:Y:S02]  /*0790*/  FFMA R17, R22, R17, R7 ;  /* 0x0000001116117223 */ /* 0x004fe40000000007 */
[----:B------:R-:W0:Y:S01]  /*07a0*/  LDS.128 R4, [R35+0xd10] ;  /* 0x000d100023047984 */ /* 0x000e220000000c00 */
[----:B-1----:R-:W-:-:S03]  /*07b0*/  FFMA R23, R20, R8, R23 ;  /* 0x0000000814177223 */ /* 0x002fc60000000017 */
[----:B------:R-:W1:Y:S01]  /*07c0*/  LDS R8, [R3.X4+0x2a0] ;  /* 0x0002a00003087984 */ /* 0x000e620000004800 */
[C---:B------:R-:W-:Y:S01]  /*07d0*/  FFMA R13, R22.reuse, R13, R12 ;  /* 0x0000000d160d7223 */ /* 0x040fe2000000000c */
[----:B------:R-:W-:Y:S02]  /*07e0*/  FFMA R9, R22, R9, R23 ;  /* 0x0000000916097223 */ /* 0x000fe40000000017 */
[----:B------:R-:W-:Y:S01]  /*07f0*/  LDS R12, [R3.X4+0x380] ;  /* 0x00038000030c7984 */ /* 0x000fe20000004800 */
[----:B0-----:R-:W-:-:S03]  /*0800*/  FFMA R20, R20, R4, R21 ;  /* 0x0000000414147223 */ /* 0x001fc60000000015 */
[----:B------:R-:W0:Y:S01]  /*0810*/  LDS R4, [R3.X4+0x310] ;  /* 0x0003100003047984 */ /* 0x000e220000004800 */
[----:B------:R-:W-:-:S03]  /*0820*/  FFMA R5, R22, R5, R20 ;  /* 0x0000000516057223 */ /* 0x000fc60000000014 */
[----:B------:R-:W2:Y:S01]  /*0830*/  LDS.128 R20, [R35+0x720] ;  /* 0x0007200023147984 */ /* 0x000ea20000000c00 */
[C---:B-1----:R-:W-:Y:S01]  /*0840*/  FFMA R17, R8.reuse, R18, R17 ;  /* 0x0000001208117223 */ /* 0x042fe20000000011 */
[C---:B------:R-:W-:Y:S01]  /*0850*/  FFMA R13, R8.reuse, R14, R13 ;  /* 0x0000000e080d7223 */ /* 0x040fe2000000000d */
[C---:B------:R-:W-:Y:S01]  /*0860*/  FFMA R6, R8.reuse, R6, R5 ;  /* 0x0000000608067223 */ /* 0x040fe20000000005 */
[----:B------:R-:W-:Y:S01]  /*0870*/  FFMA R10, R8, R10, R9 ;  /* 0x0000000a080a7223 */ /* 0x000fe20000000009 */
[C---:B0-----:R-:W-:Y:S02]  /*0880*/  FFMA R5, R4.reuse, R19, R17 ;  /* 0x0000001304057223 */ /* 0x041fe40000000011 */
[----:B------:R-:W0:Y:S01]  /*0890*/  LDS.128 R16, [R35+0x920] ;  /* 0x0009200023107984 */ /* 0x000e220000000c00 */
[C---:B------:R-:W-:Y:S01]  /*08a0*/  FFMA R15, R4.reuse, R15, R13 ;  /* 0x0000000f040f7223 */ /* 0x040fe2000000000d */
[C---:B------:R-:W-:Y:S01]  /*08b0*/  FFMA R11, R4.reuse, R11, R10 ;  /* 0x0000000b040b7223 */ /* 0x040fe2000000000a */
[----:B------:R-:W-:Y:S01]  /*08c0*/  FFMA R14, R4, R7, R6 ;  /* 0x00000007040e7223 */ /* 0x000fe20000000006 */
[----:B------:R-:W1:Y:S01]  /*08d0*/  LDS R13, [R3.X4+0x3f0] ;  /* 0x0003f000030d7984 */ /* 0x000e620000004800 */
[----:B--2---:R-:W-:-:S03]  /*08e0*/  FFMA R20, R20, R12, R5 ;  /* 0x0000000c14147223 */ /* 0x004fc60000000005 */
[----:B------:R-:W2:Y:S01]  /*08f0*/  LDS.128 R4, [R35+0xb20] ;  /* 0x000b200023047984 */ /* 0x000ea20000000c00 */
[----:B0-----:R-:W-:-:S03]  /*0900*/  FFMA R8, R12, R16, R15 ;  /* 0x000000100c087223 */ /* 0x001fc6000000000f */
[----:B------:R-:W-:Y:S01]  /*0910*/  LDS R16, [R3.X4+0x460] ;  /* 0x0004600003107984 */ /* 0x000fe20000004800 */
[C---:B-1----:R-:W-:Y:S01]  /*0920*/  FFMA R21, R13.reuse, R21, R20 ;  /* 0x000000150d157223 */ /* 0x042fe20000000014 */
[C---:B------:R-:W-:Y:S01]  /*0930*/  FFMA R17, R13.reuse, R17, R8 ;  /* 0x000000110d117223 */ /* 0x040fe20000000008 */
[----:B--2---:R-:W-:Y:S02]  /*0940*/  FFMA R20, R12, R4, R11 ;  /* 0x000000040c147223 */ /* 0x004fe4000000000b */
[----:B------:R-:W0:Y:S04]  /*0950*/  LDS.128 R8, [R35+0xd20] ;  /* 0x000d200023087984 */ /* 0x000e280000000c00 */
[----:B------:R-:W1:Y:S01]  /*0960*/  LDS R4, [R3.X4+0x4d0] ;  /* 0x0004d00003047984 */ /* 0x000e620000004800 */
[----:B------:R-:W-:-:S03]  /*0970*/  FFMA R5, R13, R5, R20 ;  /* 0x000000050d057223 */ /* 0x000fc60000000014 */
[----:B------:R-:W-:Y:S01]  /*0980*/  LDS R20, [R3.X4+0x540] ;  /* 0x0005400003147984 */ /* 0x000fe20000004800 */
[----:B0-----:R-:W-:-:S04]  /*0990*/  FFMA R14, R12, R8, R14 ;  /* 0x000000080c0e7223 */ /* 0x001fc8000000000e */
[----:B------:R-:W-:Y:S02]  /*09a0*/  FFMA R9, R13, R9, R14 ;  /* 0x000000090d097223 */ /* 0x000fe4000000000e */
[----:B------:R-:W0:Y:S01]  /*09b0*/  LDS.128 R12, [R35+0x730] ;  /* 0x00073000230c7984 */ /* 0x000e220000000c00 */
[C---:B------:R-:W-:Y:S01]  /*09c0*/  FFMA R8, R16.reuse, R18, R17 ;  /* 0x0000001210087223 */ /* 0x040fe20000000011 */
[C---:B------:R-:W-:Y:S01]  /*09d0*/  FFMA R22, R16.reuse, R22, R21 ;  /* 0x0000001610167223 */ /* 0x040fe20000000015 */
[C---:B------:R-:W-:Y:S01]  /*09e0*/  FFMA R6, R16.reuse, R6, R5 ;  /* 0x0000000610067223 */ /* 0x040fe20000000005 */
[----:B------:R-:W-:Y:S01]  /*09f0*/  FFMA R10, R16, R10, R9 ;  /* 0x0000000a100a7223 */ /* 0x000fe20000000009 */
[C---:B-1----:R-:W-:Y:S01]  /*0a00*/  FFMA R8, R4.reuse, R19, R8 ;  /* 0x0000001304087223 */ /* 0x042fe20000000008 */
[----:B------:R-:W-:Y:S04]  /*0a10*/  LDS R21, [R3.X4+0x5b0] ;  /* 0x0005b00003157984 */ /* 0x000fe80000004800 */
[----:B------:R-:W1:Y:S01]  /*0a20*/  LDS.128 R16, [R35+0x930] ;  /* 0x0009300023107984 */ /* 0x000e620000000c00 */
[C---:B------:R-:W-:Y:S01]  /*0a30*/  FFMA R5, R4.reuse, R23, R22 ;  /* 0x0000001704057223 */ /* 0x040fe20000000016 */
[C---:B------:R-:W-:Y:S01]  /*0a40*/  FFMA R22, R4.reuse, R7, R6 ;  /* 0x0000000704167223 */ /* 0x040fe20000000006 */
[----:B------:R-:W-:-:S02]  /*0a50*/  FFMA R23, R4, R11, R10 ;  /* 0x0000000b04177223 */ /* 0x000fc4000000000a */
[----:B0-----:R-:W-:Y:S02]  /*0a60*/  FFMA R12, R12, R20, R5 ;  /* 0x000000140c0c7223 */ /* 0x001fe40000000005 */
[----:B------:R-:W0:Y:S01]  /*0a70*/  LDS.128 R4, [R35+0xb30] ;  /* 0x000b300023047984 */ /* 0x000e220000000c00 */
[----:B-1----:R-:W-:-:S04]  /*0a80*/  FFMA R8, R20, R16, R8 ;  /* 0x0000001014087223 */ /* 0x002fc80000000008 */
[C---:B------:R-:W-:Y:S02]  /*0a90*/  FFMA R17, R21.reuse, R17, R8 ;  /* 0x0000001115117223 */ /* 0x040fe40000000008 */
[----:B------:R-:W1:Y:S01]  /*0aa0*/  LDS.128 R8, [R35+0xd30] ;  /* 0x000d300023087984 */ /* 0x000e620000000c00 */
[----:B------:R-:W-:-:S03]  /*0ab0*/  FFMA R13, R21, R13, R12 ;  /* 0x0000000d150d7223 */ /* 0x000fc6000000000c */
[----:B------:R-:W2:Y:S01]  /*0ac0*/  LDS R12, [R3.X4+0x620] ;  /* 0x00062000030c7984 */ /* 0x000ea20000004800 */
[----:B0-----:R-:W-:-:S03]  /*0ad0*/  FFMA R22, R20, R4, R22 ;  /* 0x0000000414167223 */ /* 0x001fc60000000016 */
[----:B------:R-:W0:Y:S01]  /*0ae0*/  LDS R4, [R3.X4+0x690] ;  /* 0x0006900003047984 */ /* 0x000e220000004800 */
[----:B------:R-:W-:Y:S02]  /*0af0*/  IADD3 R2, P5, R2, 0x40, RZ ;  /* 0x0000004002027810 */ /* 0x000fe40007fbe0ff */
[----:B------:R-:W-:Y:S02]  /*0b00*/  IADD3 R34, R34, 0x1, RZ ;  /* 0x0000000122227810 */ /* 0x000fe40007ffe0ff */
[----:B------:R-:W-:Y:S02]  /*0b10*/  IADD3.X R0, RZ, R0, RZ, P5, !PT ;  /* 0x00000000ff007210 */ /* 0x000fe40002ffe4ff */
[----:B------:R-:W-:Y:S01]  /*0b20*/  ISETP.GE.U32.AND P5, PT, R34, 0x40, PT ;  /* 0x000000402200780c */ /* 0x000fe20003fa6070 */
[----:B------:R-:W-:Y:S01]  /*0b30*/  FFMA R5, R21, R5, R22 ;  /* 0x0000000515057223 */ /* 0x000fe20000000016 */
[----:B------:R-:W-:Y:S01]  /*0b40*/  IADD3 R36, P3, R36, 0x3100, RZ ;  /* 0x0000310024247810 */ /* 0x000fe20007f7e0ff */
[----:B-1----:R-:W-:-:S03]  /*0b50*/  FFMA R8, R20, R8, R23 ;  /* 0x0000000814087223 */ /* 0x002fc60000000017 */
[----:B------:R-:W-:Y:S01]  /*0b60*/  IADD3.X R37, RZ, R37, RZ, P3, !PT ;  /* 0x00000025ff257210 */ /* 0x000fe20001ffe4ff */
[----:B------:R-:W-:Y:S01]  /*0b70*/  FFMA R9, R21, R9, R8 ;  /* 0x0000000915097223 */ /* 0x000fe20000000008 */
[C---:B--2---:R-:W-:Y:S01]  /*0b80*/  FFMA R18, R12.reuse, R18, R17 ;  /* 0x000000120c127223 */ /* 0x044fe20000000011 */
[C---:B------:R-:W-:Y:S01]  /*0b90*/  FFMA R13, R12.reuse, R14, R13 ;  /* 0x0000000e0c0d7223 */ /* 0x040fe2000000000d */
[C---:B------:R-:W-:Y:S01]  /*0ba0*/  FFMA R8, R12.reuse, R6, R5 ;  /* 0x000000060c087223 */ /* 0x040fe20000000005 */
[----:B------:R-:W-:Y:S01]  /*0bb0*/  FFMA R10, R12, R10, R9 ;  /* 0x0000000a0c0a7223 */ /* 0x000fe20000000009 */
[----:B------:R-:W-:Y:S02]  /*0bc0*/  IADD3 R25, P3, R25, 0x40, RZ ;  /* 0x0000004019197810 */ /* 0x000fe40007f7e0ff */
[----:B------:R-:W-:Y:S02]  /*0bd0*/  IADD3 R27, P4, R27, 0x40, RZ ;  /* 0x000000401b1b7810 */ /* 0x000fe40007f9e0ff */
[----:B------:R-:W-:-:S02]  /*0be0*/  IADD3.X R24, RZ, R24, RZ, P3, !PT ;  /* 0x00000018ff187210 */ /* 0x000fc40001ffe4ff */
[----:B------:R-:W-:Y:S01]  /*0bf0*/  IADD3.X R26, RZ, R26, RZ, P4, !PT ;  /* 0x0000001aff1a7210 */ /* 0x000fe200027fe4ff */
[C---:B0-----:R-:W-:Y:S01]  /*0c00*/  FFMA R19, R4.reuse, R19, R18 ;  /* 0x0000001304137223 */ /* 0x041fe20000000012 */
[C---:B------:R-:W-:Y:S01]  /*0c10*/  FFMA R6, R4.reuse, R15, R13 ;  /* 0x0000000f04067223 */ /* 0x040fe2000000000d */
[C---:B------:R-:W-:Y:S01]  /*0c20*/  FFMA R7, R4.reuse, R7, R8 ;  /* 0x0000000704077223 */ /* 0x040fe20000000008 */
[----:B------:R-:W-:Y:S01]  /*0c30*/  FFMA R18, R4, R11, R10 ;  /* 0x0000000b04127223 */ /* 0x000fe2000000000a */
[----:B------:R-:W-:Y:S05]  /*0c40*/  @!P5 BRA `(.L_x_101) ;  /* 0xfffff7f00000d947 */ /* 0x000fea000383ffff */
[----:B------:R-:W-:Y:S02]  /*0c50*/  LEA R2, R28, R30, 0x5 ;  /* 0x0000001e1c027211 */ /* 0x000fe400078e28ff */
[----:B------:R-:W-:-:S05]  /*0c60*/  MOV R11, 0x4 ;  /* 0x00000004000b7802 */ /* 0x000fca0000000f00 */
[----:B------:R-:W-:-:S05]  /*0c70*/  IMAD.WIDE R2, R2, R11, c[0x0][0x178] ;  /* 0x00005e0002027625 */ /* 0x000fca00078e020b */
[----:B------:R-:W2:Y:S04]  /*0c80*/  LDG.E.CONSTANT R5, [R2.64] ;  /* 0x0000000402057981 */ /* 0x000ea8000c1e9900 */
[----:B------:R-:W3:Y:S04]  /*0c90*/  LDG.E.CONSTANT R0, [R2.64+0x20] ;  /* 0x0000200402007981 */ /* 0x000ee8000c1e9900 */
[----:B------:R-:W4:Y:S04]  /*0ca0*/  LDG.E.CONSTANT R8, [R2.64+0x40] ;  /* 0x0000400402087981 */ /* 0x000f28000c1e9900 */
[----:B------:R0:W5:Y:S01]  /*0cb0*/  LDG.E.CONSTANT R9, [R2.64+0x60] ;  /* 0x0000600402097981 */ /* 0x000162000c1e9900 */
[----:B------:R-:W-:-:S04]  /*0cc0*/  IMAD R31, R30, 0xc4, R31 ;  /* 0x000000c41e1f7824 */ /* 0x000fc800078e021f */
[----:B------:R-:W-:-:S04]  /*0cd0*/  IMAD R31, R28, 0x1880, R31 ;  /* 0x000018801c1f7824 */ /* 0x000fc800078e021f */
[----:B------:R-:W-:-:S04]  /*0ce0*/  IMAD R32, R32, 0x1c, R31 ;  /* 0x0000001c20207824 */ /* 0x000fc800078e021f */
[----:B------:R-:W-:Y:S01]  /*0cf0*/  IMAD R4, R29, 0xe, R32 ;  /* 0x0000000e1d047824 */ /* 0x000fe200078e0220 */
[----:B--2---:R-:W-:-:S03]  /*0d00*/  FADD R6, R6, R5 ;  /* 0x0000000506067221 */ /* 0x004fc60000000000 */
[----:B------:R-:W-:Y:S01]  /*0d10*/  IMAD.WIDE R4, R4, R11, c[0x0][0x160] ;  /* 0x0000580004047625 */ /* 0x000fe200078e020b */
[----:B---3--:R-:W-:Y:S01]  /*0d20*/  FADD R0, R19, R0 ;  /* 0x0000000013007221 */ /* 0x008fe20000000000 */
[----:B----4-:R-:W-:Y:S01]  /*0d30*/  FADD R8, R7, R8 ;  /* 0x0000000807087221 */ /* 0x010fe20000000000 */
[----:B------:R-:W-:-:S03]  /*0d40*/  FMNMX R7, RZ, R6, !PT ;  /* 0x00000006ff077209 */ /* 0x000fc60007800000 */
[----:B0-----:R-:W-:Y:S01]  /*0d50*/  FMNMX R3, RZ, R0, !PT ;  /* 0x00000000ff037209 */ /* 0x001fe20007800000 */
[----:B-----5:R-:W-:Y:S01]  /*0d60*/  FADD R18, R18, R9 ;  /* 0x0000000912127221 */ /* 0x020fe20000000000 */
[----:B------:R-:W-:Y:S01]  /*0d70*/  FMNMX R9, RZ, R8, !PT ;  /* 0x00000008ff097209 */ /* 0x000fe20007800000 */
[----:B------:R-:W-:Y:S03]  /*0d80*/  STG.E [R4.64], R7 ;  /* 0x0000000704007986 */ /* 0x000fe6000c101904 */
[----:B------:R-:W-:Y:S01]  /*0d90*/  FMNMX R11, RZ, R18, !PT ;  /* 0x00000012ff0b7209 */ /* 0x000fe20007800000 */
[----:B------:R-:W-:Y:S04]  /*0da0*/  STG.E [R4.64+0x1880], R3 ;  /* 0x0018800304007986 */ /* 0x000fe8000c101904 */
[----:B------:R-:W-:Y:S04]  /*0db0*/  STG.E [R4.64+0x3100], R9 ;  /* 0x0031000904007986 */ /* 0x000fe8000c101904 */
[----:B------:R-:W-:Y:S01]  /*0dc0*/  STG.E [R4.64+0x4980], R11 ;  /* 0x0049800b04007986 */ /* 0x000fe2000c101904 */
[----:B------:R-:W-:Y:S05]  /*0dd0*/  EXIT ;  /* 0x000000000000794d */ /* 0x000fea0003800000 */
.L_x_102:
        /* <DEDUP_REMOVED lines=10> */
.L_x_143:


//--------------------- .text.tvmgen_default_fused_nn_contrib_conv2d_winograd_without_weight_transform_add_nn_relu_2_kernel_2 --------------------------
	.section	.text.tvmgen_default_fused_nn_contrib_conv2d_winograd_without_weight_transform_add_nn_relu_2_kernel_2,"ax",@progbits
	.sectioninfo	@"SHI_REGISTERS=29"
	.align	128
        .global         tvmgen_default_fused_nn_contrib_conv2d_winograd_without_weight_transform_add_nn_relu_2_kernel_2
        .type           tvmgen_default_fused_nn_contrib_conv2d_winograd_without_weight_transform_add_nn_relu_2_kernel_2,@function
        .size           tvmgen_default_fused_nn_contrib_conv2d_winograd_without_weight_transform_add_nn_relu_2_kernel_2,(.L_x_144 - tvmgen_default_fused_nn_contrib_conv2d_winograd_without_weight_transform_add_nn_relu_2_kernel_2)
        .other          tvmgen_default_fused_nn_contrib_conv2d_winograd_without_weight_transform_add_nn_relu_2_kernel_2,@"STO_CUDA_ENTRY STV_DEFAULT"
tvmgen_default_fused_nn_contrib_conv2d_winograd_without_weight_transform_add_nn_relu_2_kernel_2:
.text.tvmgen_default_fused_nn_contrib_conv2d_winograd_without_weight_transform_add_nn_relu_2_kernel_2:
[----:B------:R-:W-:Y:S02]  /*0000*/  MOV R1, c[0x0][0x28] ;  /* 0x00000a0000017a02 */ /* 0x000fe40000000f00 */
[----:B------:R-:W0:Y:S01]  /*0010*/  S2R R7, SR_CTAID.X ;  /* 0x0000000000077919 */ /* 0x000e220000002500 */
[----:B------:R-:W-:Y:S01]  /*0020*/  MOV R6, RZ ;  /* 0x000000ff00067202 */ /* 0x000fe20000000f00 */
[----:B------:R-:W-:Y:S02]  /*0030*/  ULDC.64 UR4, c[0x0][0x118] ;  /* 0x0000460000047ab9 */ /* 0x000fe40000000a00 */
[----:B------:R-:W0:Y:S02]  /*0040*/  S2R R2, SR_TID.X ;  /* 0x0000000000027919 */ /* 0x000e240000002100 */
[----:B0-----:R-:W-:-:S05]  /*0050*/  LEA R3, R7, R2, 0x7 ;  /* 0x0000000207037211 */ /* 0x001fca00078e38ff */
[----:B------:R-:W-:-:S04]  /*0060*/  IMAD R4, R7, -0x62, R3 ;  /* 0xffffff9e07047824 */ /* 0x000fc800078e0203 */
[----:B------:R-:W-:-:S04]  /*0070*/  IMAD.HI R0, R4, 0x5397829d, RZ ;  /* 0x5397829d04007827 */ /* 0x000fc800078e02ff */
[----:B------:R-:W-:Y:S01]  /*0080*/  IMAD R7, R7, -0x1c, R4 ;  /* 0xffffffe407077824 */ /* 0x000fe200078e0204 */
[----:B------:R-:W-:-:S03]  /*0090*/  SHF.R.U32.HI R5, RZ, 0x1f, R0 ;  /* 0x0000001fff057819 */ /* 0x000fc60000011600 */
[----:B------:R-:W-:Y:S01]  /*00a0*/  IMAD.HI R6, R7, -0x6db6db6d, R6 ;  /* 0x9249249307067827 */ /* 0x000fe200078e0206 */
[----:B------:R-:W-:-:S03]  /*00b0*/  LEA.HI.SX32 R5, R0, R5, 0x1c ;  /* 0x0000000500057211 */ /* 0x000fc600078fe2ff */
[----:B------:R-:W-:Y:S01]  /*00c0*/  IMAD.HI R0, R3, 0x5397829d, RZ ;  /* 0x5397829d03007827 */ /* 0x000fe200078e02ff */
[----:B------:R-:W-:-:S03]  /*00d0*/  SHF.R.U32.HI R13, RZ, 0x1f, R6 ;  /* 0x0000001fff0d7819 */ /* 0x000fc60000011606 */
[----:B------:R-:W-:Y:S01]  /*00e0*/  IMAD R5, R5, -0x31, R4 ;  /* 0xffffffcf05057824 */ /* 0x000fe200078e0204 */
[----:B------:R-:W-:Y:S02]  /*00f0*/  MOV R4, RZ ;  /* 0x000000ff00047202 */ /* 0x000fe40000000f00 */
[----:B------:R-:W-:Y:S02]  /*0100*/  SHF.R.U32.HI R9, RZ, 0x1f, R0 ;  /* 0x0000001fff097819 */ /* 0x000fe40000011600 */
[----:B------:R-:W-:Y:S01]  /*0110*/  LEA.HI.SX32 R13, R6, R13, 0x1e ;  /* 0x0000000d060d7211 */ /* 0x000fe200078ff2ff */
[----:B------:R-:W-:Y:S01]  /*0120*/  IMAD.HI R2, R5, -0x6db6db6d, R4 ;  /* 0x9249249305027827 */ /* 0x000fe200078e0204 */
[----:B------:R-:W-:Y:S02]  /*0130*/  LEA.HI.SX32 R23, R0, R9, 0x1c ;  /* 0x0000000900177211 */ /* 0x000fe400078fe2ff */
[----:B------:R-:W-:Y:S01]  /*0140*/  MOV R0, 0x4 ;  /* 0x0000000400007802 */ /* 0x000fe20000000f00 */
[----:B------:R-:W-:Y:S01]  /*0150*/  IMAD R22, R13, -0x7, R7 ;  /* 0xfffffff90d167824 */ /* 0x000fe200078e0207 */
[----:B------:R-:W-:Y:S01]  /*0160*/  SHF.R.U32.HI R11, RZ, 0x1f, R2 ;  /* 0x0000001fff0b7819 */ /* 0x000fe20000011602 */
[----:B------:R-:W-:-:S03]  /*0170*/  IMAD R9, R23, 0x31, R5 ;  /* 0x0000003117097824 */ /* 0x000fc600078e0205 */
[----:B------:R-:W-:-:S05]  /*0180*/  LEA.HI.SX32 R11, R2, R11, 0x1e ;  /* 0x0000000b020b7211 */ /* 0x000fca00078ff2ff */
[----:B------:R-:W-:-:S05]  /*0190*/  IMAD R11, R11, 0x7, -R5 ;  /* 0x000000070b0b7824 */ /* 0x000fca00078e0a05 */
[----:B------:R-:W-:-:S05]  /*01a0*/  IADD3 R5, R11, R9, R22 ;  /* 0x000000090b057210 */ /* 0x000fca0007ffe016 */
[----:B------:R-:W-:-:S05]  /*01b0*/  IMAD.WIDE R4, R5, R0, c[0x0][0x168] ;  /* 0x00005a0005047625 */ /* 0x000fca00078e0200 */
[----:B------:R-:W2:Y:S04]  /*01c0*/  LDG.E.CONSTANT R25, [R4.64+0xc400] ;  /* 0x00c4000404197981 */ /* 0x000ea8000c1e9900 */
[----:B------:R-:W3:Y:S04]  /*01d0*/  LDG.E.CONSTANT R24, [R4.64] ;  /* 0x0000000404187981 */ /* 0x000ee8000c1e9900 */
[----:B------:R-:W4:Y:S04]  /*01e0*/  LDG.E.CONSTANT R19, [R4.64+0x31000] ;  /* 0x0310000404137981 */ /* 0x000f28000c1e9900 */
[----:B------:R-:W5:Y:S04]  /*01f0*/  LDG.E.CONSTANT R18, [R4.64+0x3d400] ;  /* 0x03d4000404127981 */ /* 0x000f68000c1e9900 */
        /* <DEDUP_REMOVED lines=9> */
[----:B------:R0:W5:Y:S01]  /*0290*/  LDG.E.CONSTANT R11, [R4.64+0x9f400] ;  /* 0x09f40004040b7981 */ /* 0x000162000c1e9900 */
[----:B------:R-:W-:-:S03]  /*02a0*/  IMAD.WIDE R6, R23, R0, c[0x0][0x170] ;  /* 0x00005c0017067625 */ /* 0x000fc600078e0200 */
[----:B------:R0:W5:Y:S04]  /*02b0*/  LDG.E.CONSTANT R8, [R4.64+0xab800] ;  /* 0x0ab8000404087981 */ /* 0x000168000c1e9900 */
[----:B------:R0:W5:Y:S04]  /*02c0*/  LDG.E.CONSTANT R14, [R4.64+0xb7c00] ;  /* 0x0b7c0004040e7981 */ /* 0x000168000c1e9900 */
[----:B------:R1:W5:Y:S01]  /*02d0*/  LDG.E.CONSTANT R6, [R6.64] ;  /* 0x0000000406067981 */ /* 0x000362000c1e9900 */
[----:B------:R-:W-:-:S05]  /*02e0*/  MOV R2, RZ ;  /* 0x000000ff00027202 */ /* 0x000fca0000000f00 */
[----:B------:R-:W-:-:S05]  /*02f0*/  IMAD.HI R2, R3, -0x6db6db6d, R2 ;  /* 0x9249249303027827 */ /* 0x000fca00078e0202 */
[----:B------:R-:W-:-:S04]  /*0300*/  SHF.R.U32.HI R3, RZ, 0x1f, R2 ;  /* 0x0000001fff037819 */ /* 0x000fc80000011602 */
[----:B------:R-:W-:-:S05]  /*0310*/  LEA.HI.SX32 R3, R2, R3, 0x1e ;  /* 0x0000000302037211 */ /* 0x000fca00078ff2ff */
[----:B------:R-:W-:Y:S01]  /*0320*/  IMAD R2, R3, 0xe, R22 ;  /* 0x0000000e03027824 */ /* 0x000fe200078e0216 */
[----:B--2---:R-:W-:Y:S01]  /*0330*/  FADD R22, RZ, -R25 ;  /* 0x80000019ff167221 */ /* 0x004fe20000000000 */
[----:B---3--:R-:W-:Y:S01]  /*0340*/  FADD R24, RZ, R24 ;  /* 0x00000018ff187221 */ /* 0x008fe20000000000 */
[----:B----4-:R-:W-:Y:S01]  /*0350*/  FADD R23, RZ, -R19 ;  /* 0x80000013ff177221 */ /* 0x010fe20000000000 */
[----:B-----5:R-:W-:Y:S02]  /*0360*/  FADD R26, RZ, R18 ;  /* 0x00000012ff1a7221 */ /* 0x020fe40000000000 */
[----:B------:R-:W-:Y:S01]  /*0370*/  FADD R24, R24, R25 ;  /* 0x0000001918187221 */ /* 0x000fe20000000000 */
[----:B0-----:R-:W-:Y:S01]  /*0380*/  FADD R4, -R18, R23 ;  /* 0x0000001712047221 */ /* 0x001fe20000000100 */
[----:B------:R-:W-:Y:S01]  /*0390*/  FADD R3, R21, R22 ;  /* 0x0000001615037221 */ /* 0x000fe20000000000 */
[----:B------:R-:W-:Y:S01]  /*03a0*/  FADD R5, -R17, R26 ;  /* 0x0000001a11057221 */ /* 0x000fe20000000100 */
[----:B------:R-:W-:-:S02]  /*03b0*/  FADD R24, R24, R21 ;  /* 0x0000001518187221 */ /* 0x000fc40000000000 */
[----:B------:R-:W-:Y:S01]  /*03c0*/  FADD R3, R3, R20 ;  /* 0x0000001403037221 */ /* 0x000fe20000000000 */
[----:B------:R-:W-:Y:S01]  /*03d0*/  FADD R20, -R17, R4 ;  /* 0x0000000411147221 */ /* 0x000fe20000000100 */
[----:B-1----:R-:W-:Y:S01]  /*03e0*/  FADD R7, -R16, R5 ;  /* 0x0000000510077221 */ /* 0x002fe20000000100 */
[----:B------:R-:W-:Y:S01]  /*03f0*/  FADD R19, R24, R19 ;  /* 0x0000001318137221 */ /* 0x000fe20000000000 */
[----:B------:R-:W-:Y:S01]  /*0400*/  FADD R4, -R18, R3 ;  /* 0x0000000312047221 */ /* 0x000fe20000000100 */
[----:B------:R-:W-:Y:S01]  /*0410*/  FADD R5, R15, R20 ;  /* 0x000000140f057221 */ /* 0x000fe20000000000 */
[C---:B------:R-:W-:Y:S01]  /*0420*/  FADD R7, -R12.reuse, R7 ;  /* 0x000000070c077221 */ /* 0x040fe20000000100 */
        /* <DEDUP_REMOVED lines=35> */
.L_x_103:
        /* <DEDUP_REMOVED lines=10> */
.L_x_144:


//--------------------- .text.tvmgen_default_fused_nn_contrib_conv2d_winograd_without_weight_transform_add_nn_relu_2_kernel --------------------------
	.section	.text.tvmgen_default_fused_nn_contrib_conv2d_winograd_without_weight_transform_add_nn_relu_2_kernel,"ax",@progbits
	.sectioninfo	@"SHI_REGISTERS=38"
	.align	128
        .global         tvmgen_default_fused_nn_contrib_conv2d_winograd_without_weight_transform_add_nn_relu_2_kernel
        .type           tvmgen_default_fused_nn_contrib_conv2d_winograd_without_weight_transform_add_nn_relu_2_kernel,@function
        .size           tvmgen_default_fused_nn_contrib_conv2d_winograd_without_weight_transform_add_nn_relu_2_kernel,(.L_x_145 - tvmgen_default_fused_nn_contrib_conv2d_winograd_without_weight_transform_add_nn_relu_2_kernel)
        .other          tvmgen_default_fused_nn_contrib_conv2d_winograd_without_weight_transform_add_nn_relu_2_kernel,@"STO_CUDA_ENTRY STV_DEFAULT"
tvmgen_default_fused_nn_contrib_conv2d_winograd_without_weight_transform_add_nn_relu_2_kernel:
.text.tvmgen_default_fused_nn_contrib_conv2d_winograd_without_weight_transform_add_nn_relu_2_kernel:
[----:B------:R-:W-:Y:S02]  /*0000*/  MOV R1, c[0x0][0x28] ;  /* 0x00000a0000017a02 */ /* 0x000fe40000000f00 */
[----:B------:R-:W0:Y:S01]  /*0010*/  S2R R7, SR_CTAID.X ;  /* 0x0000000000077919 */ /* 0x000e220000002500 */
[----:B------:R-:W-:Y:S01]  /*0020*/  MOV R2, RZ ;  /* 0x000000ff00027202 */ /* 0x000fe20000000f00 */
[----:B------:R-:W-:Y:S01]  /*0030*/  CS2R R16, SRZ ;  /* 0x0000000000107805 */ /* 0x000fe2000001ff00 */
[----:B------:R-:W-:Y:S01]  /*0040*/  MOV R18, RZ ;  /* 0x000000ff00127202 */ /* 0x000fe20000000f00 */
[----:B------:R-:W0:Y:S01]  /*0050*/  S2R R4, SR_TID.X ;  /* 0x0000000000047919 */ /* 0x000e220000002100 */
[----:B------:R-:W-:Y:S01]  /*0060*/  ULDC.64 UR4, c[0x0][0x118] ;  /* 0x0000460000047ab9 */ /* 0x000fe20000000a00 */
[----:B------:R-:W-:Y:S01]  /*0070*/  MOV R14, RZ ;  /* 0x000000ff000e7202 */ /* 0x000fe20000000f00 */
[----:B0-----:R-:W-:-:S04]  /*0080*/  IMAD R4, R7, 0x1e, R4 ;  /* 0x0000001e07047824 */ /* 0x001fc800078e0204 */
[----:B------:R-:W-:-:S04]  /*0090*/  IMAD.HI R0, R4, 0x5397829d, RZ ;  /* 0x5397829d04007827 */ /* 0x000fc800078e02ff */
[----:B------:R-:W-:Y:S01]  /*00a0*/  IMAD R3, R7, -0x1c, R4 ;  /* 0xffffffe407037824 */ /* 0x000fe200078e0204 */
[----:B------:R-:W-:-:S03]  /*00b0*/  SHF.R.U32.HI R5, RZ, 0x1f, R0 ;  /* 0x0000001fff057819 */ /* 0x000fc60000011600 */
[----:B------:R-:W-:Y:S01]  /*00c0*/  IMAD.HI R6, R3, -0x6db6db6d, R2 ;  /* 0x9249249303067827 */ /* 0x000fe200078e0202 */
[----:B------:R-:W-:-:S03]  /*00d0*/  LEA.HI.SX32 R5, R0, R5, 0x1c ;  /* 0x0000000500057211 */ /* 0x000fc600078fe2ff */
[----:B------:R-:W-:Y:S01]  /*00e0*/  IMAD R2, R7, 0x7e, R3 ;  /* 0x0000007e07027824 */ /* 0x000fe200078e0203 */
[----:B------:R-:W-:Y:S01]  /*00f0*/  SHF.R.U32.HI R7, RZ, 0x1f, R6 ;  /* 0x0000001fff077819 */ /* 0x000fe20000011606 */
[----:B------:R-:W-:Y:S01]  /*0100*/  IMAD R5, R5, -0x31, R4 ;  /* 0xffffffcf05057824 */ /* 0x000fe200078e0204 */
[----:B------:R-:W-:Y:S01]  /*0110*/  MOV R4, RZ ;  /* 0x000000ff00047202 */ /* 0x000fe20000000f00 */
[----:B------:R-:W-:Y:S01]  /*0120*/  IMAD.HI R0, R2, 0x5397829d, RZ ;  /* 0x5397829d02007827 */ /* 0x000fe200078e02ff */
[----:B------:R-:W-:-:S03]  /*0130*/  LEA.HI.SX32 R7, R6, R7, 0x1e ;  /* 0x0000000706077211 */ /* 0x000fc600078ff2ff */
[----:B------:R-:W-:Y:S01]  /*0140*/  IMAD.HI R4, R5, -0x6db6db6d, R4 ;  /* 0x9249249305047827 */ /* 0x000fe200078e0204 */
[----:B------:R-:W-:-:S03]  /*0150*/  SHF.R.U32.HI R9, RZ, 0x1f, R0 ;  /* 0x0000001fff097819 */ /* 0x000fc60000011600 */
[----:B------:R-:W-:Y:S01]  /*0160*/  IMAD R7, R7, -0x7, R3 ;  /* 0xfffffff907077824 */ /* 0x000fe200078e0203 */
[----:B------:R-:W-:Y:S02]  /*0170*/  LEA.HI.SX32 R0, R0, R9, 0x1c ;  /* 0x0000000900007211 */ /* 0x000fe400078fe2ff */
[----:B------:R-:W-:Y:S02]  /*0180*/  SHF.R.U32.HI R3, RZ, 0x1f, R4 ;  /* 0x0000001fff037819 */ /* 0x000fe40000011604 */
[----:B------:R-:W-:Y:S02]  /*0190*/  SHF.L.U32 R7, R7, 0x1, RZ ;  /* 0x0000000107077819 */ /* 0x000fe400000006ff */
[----:B------:R-:W-:Y:S02]  /*01a0*/  LEA.HI.SX32 R3, R4, R3, 0x1e ;  /* 0x0000000304037211 */ /* 0x000fe400078ff2ff */
[----:B------:R-:W-:Y:S01]  /*01b0*/  IADD3 R4, R7, -0x1, RZ ;  /* 0xffffffff07047810 */ /* 0x000fe20007ffe0ff */
[----:B------:R-:W-:Y:S01]  /*01c0*/  IMAD R0, R0, 0xc4, R7 ;  /* 0x000000c400007824 */ /* 0x000fe200078e0207 */
[----:B------:R-:W-:-:S02]  /*01d0*/  SHF.L.U32 R8, R3, 0x1, RZ ;  /* 0x0000000103087819 */ /* 0x000fc400000006ff */
[----:B------:R-:W-:Y:S02]  /*01e0*/  ISETP.GT.U32.AND P3, PT, R7, 0xd, PT ;  /* 0x0000000d0700780c */ /* 0x000fe40003f64070 */
[----:B------:R-:W-:Y:S02]  /*01f0*/  IADD3 R0, R0, -0xf, RZ ;  /* 0xfffffff100007810 */ /* 0x000fe40007ffe0ff */
[----:B------:R-:W-:Y:S02]  /*0200*/  IADD3 R9, R8, -0x1, RZ ;  /* 0xffffffff08097810 */ /* 0x000fe40007ffe0ff */
[----:B------:R-:W-:Y:S01]  /*0210*/  ISETP.GT.U32.AND P2, PT, R4, 0xd, PT ;  /* 0x0000000d0400780c */ /* 0x000fe20003f44070 */
[----:B------:R-:W-:Y:S01]  /*0220*/  IMAD R0, R3, 0x1c, R0 ;  /* 0x0000001c03007824 */ /* 0x000fe200078e0200 */
[----:B------:R-:W-:Y:S02]  /*0230*/  ISETP.GT.U32.OR P5, PT, R9, 0xd, P3 ;  /* 0x0000000d0900780c */ /* 0x000fe40001fa4470 */
[----:B------:R-:W-:-:S02]  /*0240*/  IADD3 R5, R7, 0x1, RZ ;  /* 0x0000000107057810 */ /* 0x000fc40007ffe0ff */
[----:B------:R-:W-:Y:S02]  /*0250*/  MOV R3, 0x4 ;  /* 0x0000000400037802 */ /* 0x000fe40000000f00 */
[----:B------:R-:W-:Y:S02]  /*0260*/  IADD3 R0, R0, 0xf, RZ ;  /* 0x0000000f00007810 */ /* 0x000fe40007ffe0ff */
[----:B------:R-:W-:Y:S02]  /*0270*/  ISETP.GT.U32.OR P1, PT, R8, 0xd, P2 ;  /* 0x0000000d0800780c */ /* 0x000fe40001724470 */
[----:B------:R-:W-:Y:S01]  /*0280*/  ISETP.GT.U32.AND P0, PT, R5, 0xd, PT ;  /* 0x0000000d0500780c */ /* 0x000fe20003f04070 */
[----:B------:R-:W-:Y:S01]  /*0290*/  IMAD.WIDE R4, R0, R3, c[0x0][0x168] ;  /* 0x00005a0000047625 */ /* 0x000fe200078e0203 */
[----:B------:R-:W-:Y:S02]  /*02a0*/  ISETP.GT.U32.OR P6, PT, R8, 0xd, P3 ;  /* 0x0000000d0800780c */ /* 0x000fe40001fc4470 */
[----:B------:R-:W-:-:S02]  /*02b0*/  IADD3 R7, R7, 0x2, RZ ;  /* 0x0000000207077810 */ /* 0x000fc40007ffe0ff */
[----:B------:R-:W2:Y:S01]  /*02c0*/  @!P5 LDG.E.CONSTANT R18, [R4.64+-0x38] ;  /* 0xffffc8040412d981 */ /* 0x000ea2000c1e9900 */
[----:B------:R-:W-:Y:S01]  /*02d0*/  ISETP.GT.U32.OR P5, PT, R8, 0xd, P0 ;  /* 0x0000000d0800780c */ /* 0x000fe200007a4470 */
[----:B------:R-:W-:Y:S01]  /*02e0*/  CS2R R20, SRZ ;  /* 0x0000000000147805 */ /* 0x000fe2000001ff00 */
[----:B------:R-:W-:Y:S02]  /*02f0*/  ISETP.GT.U32.OR P4, PT, R9, 0xd, P0 ;  /* 0x0000000d0900780c */ /* 0x000fe40000784470 */
[----:B------:R-:W3:Y:S01]  /*0300*/  @!P1 LDG.E.CONSTANT R17, [R4.64+-0x4] ;  /* 0xfffffc0404119981 */ /* 0x000ee2000c1e9900 */
[----:B------:R-:W-:-:S03]  /*0310*/  ISETP.GT.U32.AND P1, PT, R7, 0xd, PT ;  /* 0x0000000d0700780c */ /* 0x000fc60003f24070 */
[----:B------:R-:W4:Y:S01]  /*0320*/  @!P6 LDG.E.CONSTANT R16, [R4.64] ;  /* 0x000000040410e981 */ /* 0x000f22000c1e9900 */
[C---:B------:R-:W-:Y:S02]  /*0330*/  ISETP.GT.U32.OR P6, PT, R8.reuse, 0xd, P1 ;  /* 0x0000000d0800780c */ /* 0x040fe40000fc4470 */
[----:B------:R-:W-:Y:S02]  /*0340*/  IADD3 R7, R8, 0x1, RZ ;  /* 0x0000000108077810 */ /* 0x000fe40007ffe0ff */
[----:B------:R-:W5:Y:S02]  /*0350*/  @!P5 LDG.E.CONSTANT R21, [R4.64+0x4] ;  /* 0x000004040415d981 */ /* 0x000f64000c1e9900 */
[----:B------:R-:W-:Y:S01]  /*0360*/  ISETP.GT.U32.OR P5, PT, R7, 0xd, P2 ;  /* 0x0000000d0700780c */ /* 0x000fe200017a4470 */
[----:B------:R-:W-:Y:S01]  /*0370*/  CS2R R12, SRZ ;  /* 0x00000000000c7805 */ /* 0x000fe2000001ff00 */
[----:B------:R0:W2:Y:S01]  /*0380*/  @!P4 LDG.E.CONSTANT R14, [R4.64+-0x34] ;  /* 0xffffcc04040ec981 */ /* 0x0000a2000c1e9900 */
[----:B------:R-:W-:-:S04]  /*0390*/  ISETP.GT.U32.OR P4, PT, R9, 0xd, P2 ;  /* 0x0000000d0900780c */ /* 0x000fc80001784470 */
[----:B------:R-:W0:Y:S01]  /*03a0*/  @!P6 LDG.E.CONSTANT R20, [R4.64+0x8] ;  /* 0x000008040414e981 */ /* 0x000e22000c1e9900 */
[----:B------:R-:W-:Y:S02]  /*03b0*/  ISETP.GT.U32.OR P6, PT, R7, 0xd, P3 ;  /* 0x0000000d0700780c */ /* 0x000fe40001fc4470 */
[----:B------:R-:W-:-:S03]  /*03c0*/  MOV R6, RZ ;  /* 0x000000ff00067202 */ /* 0x000fc60000000f00 */
[----:B------:R0:W2:Y:S01]  /*03d0*/  @!P5 LDG.E.CONSTANT R13, [R4.64+0x34] ;  /* 0x00003404040dd981 */ /* 0x0000a2000c1e9900 */
[----:B------:R-:W-:Y:S02]  /*03e0*/  ISETP.GT.U32.OR P5, PT, R7, 0xd, P0 ;  /* 0x0000000d0700780c */ /* 0x000fe400007a4470 */
[----:B------:R-:W-:Y:S01]  /*03f0*/  MOV R0, RZ ;  /* 0x000000ff00007202 */ /* 0x000fe20000000f00 */
[----:B------:R0:W2:Y:S04]  /*0400*/  @!P4 LDG.E.CONSTANT R15, [R4.64+-0x3c] ;  /* 0xffffc404040fc981 */ /* 0x0000a8000c1e9900 */
[----:B------:R0:W2:Y:S01]  /*0410*/  @!P6 LDG.E.CONSTANT R6, [R4.64+0x38] ;  /* 0x000038040406e981 */ /* 0x0000a2000c1e9900 */
[----:B------:R-:W-:Y:S02]  /*0420*/  ISETP.GT.U32.OR P6, PT, R9, 0xd, P1 ;  /* 0x0000000d0900780c */ /* 0x000fe40000fc4470 */
[----:B------:R-:W-:-:S03]  /*0430*/  IADD3 R9, R8, 0x2, RZ ;  /* 0x0000000208097810 */ /* 0x000fc60007ffe0ff */
[----:B------:R0:W2:Y:S01]  /*0440*/  @!P5 LDG.E.CONSTANT R0, [R4.64+0x3c] ;  /* 0x00003c040400d981 */ /* 0x0000a2000c1e9900 */
[C---:B------:R-:W-:Y:S02]  /*0450*/  ISETP.GT.U32.OR P2, PT, R9.reuse, 0xd, P2 ;  /* 0x0000000d0900780c */ /* 0x040fe40001744470 */
[----:B------:R-:W-:Y:S02]  /*0460*/  ISETP.GT.U32.OR P3, PT, R9, 0xd, P3 ;  /* 0x0000000d0900780c */ /* 0x000fe40001f64470 */
[----:B------:R-:W-:Y:S02]  /*0470*/  ISETP.GT.U32.OR P5, PT, R7, 0xd, P1 ;  /* 0x0000000d0700780c */ /* 0x000fe40000fa4470 */
[----:B------:R-:W-:Y:S02]  /*0480*/  MOV R7, RZ ;  /* 0x000000ff00077202 */ /* 0x000fe40000000f00 */
[C---:B------:R-:W-:Y:S02]  /*0490*/  ISETP.GT.U32.OR P0, PT, R9.reuse, 0xd, P0 ;  /* 0x0000000d0900780c */ /* 0x040fe40000704470 */
[----:B------:R-:W-:Y:S01]  /*04a0*/  ISETP.GT.U32.OR P1, PT, R9, 0xd, P1 ;  /* 0x0000000d0900780c */ /* 0x000fe20000f24470 */
[----:B------:R-:W-:Y:S01]  /*04b0*/  CS2R R10, SRZ ;  /* 0x00000000000a7805 */ /* 0x000fe2000001ff00 */
[----:B------:R0:W2:Y:S01]  /*04c0*/  @!P6 LDG.E.CONSTANT R7, [R4.64+-0x30] ;  /* 0xffffd0040407e981 */ /* 0x0000a2000c1e9900 */
[----:B------:R-:W-:-:S02]  /*04d0*/  MOV R8, RZ ;  /* 0x000000ff00087202 */ /* 0x000fc40000000f00 */
[----:B------:R-:W-:Y:S01]  /*04e0*/  MOV R9, RZ ;  /* 0x000000ff00097202 */ /* 0x000fe20000000f00 */
[----:B------:R0:W2:Y:S04]  /*04f0*/  @!P2 LDG.E.CONSTANT R12, [R4.64+0x6c] ;  /* 0x00006c04040ca981 */ /* 0x0000a8000c1e9900 */
[----:B------:R0:W2:Y:S04]  /*0500*/  @!P3 LDG.E.CONSTANT R11, [R4.64+0x70] ;  /* 0x00007004040bb981 */ /* 0x0000a8000c1e9900 */
[----:B------:R0:W2:Y:S04]  /*0510*/  @!P5 LDG.E.CONSTANT R8, [R4.64+0x40] ;  /* 0x000040040408d981 */ /* 0x0000a8000c1e9900 */
[----:B------:R0:W2:Y:S04]  /*0520*/  @!P0 LDG.E.CONSTANT R10, [R4.64+0x74] ;  /* 0x00007404040a8981 */ /* 0x0000a8000c1e9900 */
[----:B------:R0:W2:Y:S01]  /*0530*/  @!P1 LDG.E.CONSTANT R9, [R4.64+0x78] ;  /* 0x0000780404099981 */ /* 0x0000a2000c1e9900 */
[----:B------:R-:W-:Y:S01]  /*0540*/  MOV R23, RZ ;  /* 0x000000ff00177202 */ /* 0x000fe20000000f00 */
[----:B------:R-:W-:Y:S01]  /*0550*/  IMAD.WIDE R2, R2, R3, c[0x0][0x160] ;  /* 0x0000580002027625 */ /* 0x000fe200078e0203 */
[--C-:B---3--:R-:W-:Y:S01]  /*0560*/  FADD R28, RZ, R17.reuse ;  /* 0x00000011ff1c7221 */ /* 0x108fe20000000000 */
[----:B------:R-:W-:Y:S01]  /*0570*/  FADD R22, RZ, -R17 ;  /* 0x80000011ff167221 */ /* 0x000fe20000000000 */
[--C-:B----4-:R-:W-:Y:S01]  /*0580*/  FADD R24, RZ, R16.reuse ;  /* 0x00000010ff187221 */ /* 0x110fe20000000000 */
[----:B------:R-:W-:Y:S01]  /*0590*/  FADD R26, RZ, -R16 ;  /* 0x80000010ff1a7221 */ /* 0x000fe20000000000 */
[--C-:B-----5:R-:W-:Y:S01]  /*05a0*/  FADD R28, R28, -R21.reuse ;  /* 0x800000151c1c7221 */ /* 0x120fe20000000000 */
[----:B------:R-:W-:Y:S01]  /*05b0*/  FADD R17, R22, R21 ;  /* 0x0000001516117221 */ /* 0x000fe20000000000 */
[----:B--2---:R-:W-:Y:S01]  /*05c0*/  FADD R25, RZ, R18 ;  /* 0x00000012ff197221 */ /* 0x004fe20000000000 */
[--C-:B0-----:R-:W-:Y:S01]  /*05d0*/  FADD R4, R24, -R20.reuse ;  /* 0x8000001418047221 */ /* 0x101fe20000000000 */
[----:B------:R-:W-:Y:S01]  /*05e0*/  FADD R5, R26, R20 ;  /* 0x000000141a057221 */ /* 0x000fe20000000000 */
[----:B------:R-:W-:-:S04]  /*05f0*/  @!P4 FADD R23, RZ, R15 ;  /* 0x0000000fff17c221 */ /* 0x000fc80000000000 */
[----:B------:R-:W-:Y:S01]  /*0600*/  FADD R20, -R14, R23 ;  /* 0x000000170e147221 */ /* 0x000fe20000000100 */
[----:B------:R-:W-:-:S03]  /*0610*/  FADD R29, R28, R13 ;  /* 0x0000000d1c1d7221 */ /* 0x000fc60000000000 */
[--C-:B------:R-:W-:Y:S01]  /*0620*/  FADD R23, R20, -R13.reuse ;  /* 0x8000000d14177221 */ /* 0x100fe20000000000 */
[----:B------:R-:W-:Y:S01]  /*0630*/  FADD R13, R17, R13 ;  /* 0x0000000d110d7221 */ /* 0x000fe20000000000 */
[----:B------:R-:W-:Y:S01]  /*0640*/  FADD R18, RZ, -R18 ;  /* 0x80000012ff127221 */ /* 0x000fe20000000000 */
[--C-:B------:R-:W-:Y:S01]  /*0650*/  FADD R16, R24, -R21.reuse ;  /* 0x8000001518107221 */ /* 0x100fe20000000000 */
[C-C-:B------:R-:W-:Y:S01]  /*0660*/  FADD R15, R26.reuse, -R21.reuse ;  /* 0x800000151a0f7221 */ /* 0x140fe20000000000 */
[--C-:B------:R-:W-:Y:S01]  /*0670*/  FADD R19, R26, R21.reuse ;  /* 0x000000151a137221 */ /* 0x100fe20000000000 */
[----:B------:R-:W-:Y:S01]  /*0680*/  FADD R21, R24, R21 ;  /* 0x0000001518157221 */ /* 0x000fe20000000000 */
[----:B------:R-:W-:Y:S01]  /*0690*/  FADD R13, R13, -R0 ;  /* 0x800000000d0d7221 */ /* 0x000fe20000000000 */
[--C-:B------:R-:W-:Y:S01]  /*06a0*/  FADD R27, R25, R14.reuse ;  /* 0x0000000e191b7221 */ /* 0x100fe20000000000 */
[C---:B------:R-:W-:Y:S01]  /*06b0*/  FADD R25, R18.reuse, R14 ;  /* 0x0000000e12197221 */ /* 0x040fe20000000000 */
[--C-:B------:R-:W-:Y:S01]  /*06c0*/  FADD R33, R21, R6.reuse ;  /* 0x0000000615217221 */ /* 0x100fe20000000000 */
[--C-:B------:R-:W-:Y:S01]  /*06d0*/  FADD R35, R5, -R6.reuse ;  /* 0x8000000605237221 */ /* 0x100fe20000000000 */
[--C-:B------:R-:W-:Y:S01]  /*06e0*/  FADD R31, R19, -R6.reuse ;  /* 0x80000006131f7221 */ /* 0x100fe20000000000 */
[----:B------:R-:W-:Y:S01]  /*06f0*/  FADD R7, R18, R7 ;  /* 0x0000000712077221 */ /* 0x000fe20000000000 */
[--C-:B------:R-:W-:Y:S01]  /*0700*/  FADD R21, R15, R6.reuse ;  /* 0x000000060f157221 */ /* 0x100fe20000000000 */
[----:B------:R0:W-:Y:S01]  /*0710*/  STG.E [R2.64+0x31000], R13 ;  /* 0x0310000d02007986 */ /* 0x0001e2000c101904 */
[--C-:B------:R-:W-:Y:S01]  /*0720*/  FADD R5, R4, -R6.reuse ;  /* 0x8000000604057221 */ /* 0x100fe20000000000 */
[--C-:B------:R-:W-:Y:S01]  /*0730*/  FADD R25, R25, R6.reuse ;  /* 0x0000000619197221 */ /* 0x100fe20000000000 */
[--C-:B------:R-:W-:Y:S01]  /*0740*/  FADD R27, R27, -R6.reuse ;  /* 0x800000061b1b7221 */ /* 0x100fe20000000000 */
[--C-:B------:R-:W-:Y:S01]  /*0750*/  FADD R19, R16, -R6.reuse ;  /* 0x8000000610137221 */ /* 0x100fe20000000000 */
[----:B------:R-:W-:Y:S01]  /*0760*/  FADD R7, R7, R6 ;  /* 0x0000000607077221 */ /* 0x000fe20000000000 */
[----:B------:R-:W-:Y:S01]  /*0770*/  FADD R17, R17, R12 ;  /* 0x0000000c11117221 */ /* 0x000fe20000000000 */
[--C-:B------:R-:W-:Y:S01]  /*0780*/  FADD R15, R15, R11.reuse ;  /* 0x0000000b0f0f7221 */ /* 0x100fe20000000000 */
[--C-:B------:R-:W-:Y:S01]  /*0790*/  FADD R4, R4, -R11.reuse ;  /* 0x8000000b04047221 */ /* 0x100fe20000000000 */
[----:B0-----:R-:W-:Y:S01]  /*07a0*/  FADD R13, R16, -R11 ;  /* 0x8000000b100d7221 */ /* 0x001fe20000000000 */
[--C-:B------:R-:W-:Y:S01]  /*07b0*/  FADD R23, R23, R0.reuse ;  /* 0x0000000017177221 */ /* 0x100fe20000000000 */
[--C-:B------:R-:W-:Y:S01]  /*07c0*/  FADD R25, R25, -R0.reuse ;  /* 0x8000000019197221 */ /* 0x100fe20000000000 */
[--C-:B------:R-:W-:Y:S01]  /*07d0*/  FADD R27, R27, -R0.reuse ;  /* 0x800000001b1b7221 */ /* 0x100fe20000000000 */
[--C-:B------:R-:W-:Y:S01]  /*07e0*/  FADD R29, R29, -R0.reuse ;  /* 0x800000001d1d7221 */ /* 0x100fe20000000000 */
[--C-:B------:R-:W-:Y:S01]  /*07f0*/  FADD R19, R19, R0.reuse ;  /* 0x0000000013137221 */ /* 0x100fe20000000000 */
[--C-:B------:R-:W-:Y:S01]  /*0800*/  FADD R21, R21, R0.reuse ;  /* 0x0000000015157221 */ /* 0x100fe20000000000 */
[--C-:B------:R-:W-:Y:S01]  /*0810*/  FADD R31, R31, R0.reuse ;  /* 0x000000001f1f7221 */ /* 0x100fe20000000000 */
[----:B------:R-:W-:Y:S01]  /*0820*/  FADD R33, R33, R0 ;  /* 0x0000000021217221 */ /* 0x000fe20000000000 */
[--C-:B------:R-:W-:Y:S01]  /*0830*/  FADD R7, R7, -R8.reuse ;  /* 0x8000000807077221 */ /* 0x100fe20000000000 */
[--C-:B------:R-:W-:Y:S01]  /*0840*/  FADD R5, R5, R8.reuse ;  /* 0x0000000805057221 */ /* 0x100fe20000000000 */
[----:B------:R-:W-:Y:S01]  /*0850*/  FADD R35, R35, R8 ;  /* 0x0000000823237221 */ /* 0x000fe20000000000 */
[--C-:B------:R-:W-:Y:S01]  /*0860*/  FADD R17, R17, -R10.reuse ;  /* 0x8000000a11117221 */ /* 0x100fe20000000000 */
[--C-:B------:R-:W-:Y:S01]  /*0870*/  FADD R13, R13, R10.reuse ;  /* 0x0000000a0d0d7221 */ /* 0x100fe20000000000 */
[----:B------:R-:W-:Y:S01]  /*0880*/  FADD R15, R15, R10 ;  /* 0x0000000a0f0f7221 */ /* 0x000fe20000000000 */
        /* <DEDUP_REMOVED lines=17> */
.L_x_104:
        /* <DEDUP_REMOVED lines=14> */
.L_x_145:


//--------------------- .text.tvmgen_default_fused_nn_conv2d_add_kernel --------------------------
	.section	.text.tvmgen_default_fused_nn_conv2d_add_kernel,"ax",@progbits
	.sectionflags	@"SHF_BARRIERS=1"
	.sectioninfo	@"SHI_REGISTERS=60"
	.align	128
        .global         tvmgen_default_fused_nn_conv2d_add_kernel
        .type           tvmgen_default_fused_nn_conv2d_add_kernel,@function
        .size           tvmgen_default_fused_nn_conv2d_add_kernel,(.L_x_146 - tvmgen_default_fused_nn_conv2d_add_kernel)
        .other          tvmgen_default_fused_nn_conv2d_add_kernel,@"STO_CUDA_ENTRY STV_DEFAULT"
tvmgen_default_fused_nn_conv2d_add_kernel:
.text.tvmgen_default_fused_nn_conv2d_add_kernel:
        /* <DEDUP_REMOVED lines=32> */
.L_x_106:
        /* <DEDUP_REMOVED lines=65> */
.L_x_105:
        /* <DEDUP_REMOVED lines=11> */
[----:B-1----:R-:W-:-:S03]  /*06c0*/  FFMA R30, R12, R48, R49 ;  /* 0x000000300c1e7223 */ /* 0x002fc60000000031 */
[----:B------:R-:W-:Y:S01]  /*06d0*/  LDS R49, [R26+0x150] ;  /* 0x000150001a317984 */ /* 0x000fe20000000800 */
        /* <DEDUP_REMOVED lines=11> */
[----:B------:R-:W-:Y:S01]  /*0790*/  FFMA R4, R4, R54, R43 ;  /* 0x0000003604047223 */ /* 0x000fe2000000002b */
[----:B------:R-:W-:Y:S04]  /*07a0*/  LDS R51, [R26+0x380] ;  /* 0x000380001a337984 */ /* 0x000fe80000000800 */
[----:B------:R-:W-:Y:S01]  /*07b0*/  LDS R53, [R26+0x460] ;  /* 0x000460001a357984 */ /* 0x000fe20000000800 */
[----:B0-----:R-:W-:Y:S01]  /*07c0*/  FFMA R48, R8, R48, R25 ;  /* 0x0000003008307223 */ /* 0x001fe20000000019 */
[----:B------:R-:W-:-:S02]  /*07d0*/  FFMA R32, R32, R8, R29 ;  /* 0x0000000820207223 */ /* 0x000fc4000000001d */
[----:B------:R-:W0:Y:S01]  /*07e0*/  LDS R25, [R26] ;  /* 0x000000001a197984 */ /* 0x000e220000000800 */
[C---:B------:R-:W-:Y:S01]  /*07f0*/  FFMA R40, R8.reuse, R40, R27 ;  /* 0x0000002808287223 */ /* 0x040fe2000000001b */
[----:B------:R-:W-:Y:S02]  /*0800*/  FFMA R8, R8, R54, R31 ;  /* 0x0000003608087223 */ /* 0x000fe4000000001f */
        /* <DEDUP_REMOVED lines=145> */
[----:B------:R-:W-:Y:S02]  /*1120*/  MOV R11, 0x4 ;  /* 0x00000004000b7802 */ /* 0x000fe40000000f00 */
[----:B0-----:R-:W-:-:S05]  /*1130*/  LEA R4, R7, R21, 0x6 ;  /* 0x0000001507047211 */ /* 0x001fca00078e30ff */
[----:B------:R-:W-:-:S05]  /*1140*/  IMAD.WIDE R4, R4, R11, c[0x0][0x178] ;  /* 0x00005e0004047625 */ /* 0x000fca00078e020b */
[----:B------:R-:W2:Y:S04]  /*1150*/  LDG.E.CONSTANT R6, [R4.64+0x40] ;  /* 0x0000400404067981 */ /* 0x000ea8000c1e9900 */
[----:B------:R-:W3:Y:S04]  /*1160*/  LDG.E.CONSTANT R8, [R4.64+0x80] ;  /* 0x0000800404087981 */ /* 0x000ee8000c1e9900 */
[----:B------:R-:W4:Y:S04]  /*1170*/  LDG.E.CONSTANT R10, [R4.64+0xc0] ;  /* 0x0000c004040a7981 */ /* 0x000f28000c1e9900 */
[----:B------:R-:W5:Y:S01]  /*1180*/  LDG.E.CONSTANT R12, [R4.64] ;  /* 0x00000004040c7981 */ /* 0x000f62000c1e9900 */
        /* <DEDUP_REMOVED lines=13> */
[--C-:B----4-:R-:W-:Y:S01]  /*1260*/  FADD R29, R29, R10.reuse ;  /* 0x0000000a1d1d7221 */ /* 0x110fe20000000000 */
[--C-:B------:R-:W-:Y:S01]  /*1270*/  FADD R27, R27, R10.reuse ;  /* 0x0000000a1b1b7221 */ /* 0x100fe20000000000 */
[--C-:B------:R-:W-:Y:S01]  /*1280*/  FADD R25, R25, R10.reuse ;  /* 0x0000000a19197221 */ /* 0x100fe20000000000 */
[----:B------:R-:W-:Y:S01]  /*1290*/  FADD R31, R31, R10 ;  /* 0x0000000a1f1f7221 */ /* 0x000fe20000000000 */
[--C-:B-----5:R-:W-:Y:S01]  /*12a0*/  FADD R53, R53, R12.reuse ;  /* 0x0000000c35357221 */ /* 0x120fe20000000000 */
[--C-:B------:R-:W-:Y:S01]  /*12b0*/  FADD R51, R51, R12.reuse ;  /* 0x0000000c33337221 */ /* 0x100fe20000000000 */
        /* <DEDUP_REMOVED lines=19> */
.L_x_107:
        /* <DEDUP_REMOVED lines=9> */
.L_x_146:


//--------------------- .text.tvmgen_default_fused_nn_conv2d_add_1_kernel --------------------------
	.section	.text.tvmgen_default_fused_nn_conv2d_add_1_kernel,"ax",@progbits
	.sectionflags	@"SHF_BARRIERS=1"
	.sectioninfo	@"SHI_REGISTERS=71"
	.align	128
        .global         tvmgen_default_fused_nn_conv2d_add_1_kernel
        .type           tvmgen_default_fused_nn_conv2d_add_1_kernel,@function
        .size           tvmgen_default_fused_nn_conv2d_add_1_kernel,(.L_x_147 - tvmgen_default_fused_nn_conv2d_add_1_kernel)
        .other          tvmgen_default_fused_nn_conv2d_add_1_kernel,@"STO_CUDA_ENTRY STV_DEFAULT"
tvmgen_default_fused_nn_conv2d_add_1_kernel:
.text.tvmgen_default_fused_nn_conv2d_add_1_kernel:
[----:B------:R-:W-:Y:S02]  /*0000*/  MOV R1, c[0x0][0x28] ;  /* 0x00000a0000017a02 */ /* 0x000fe40000000f00 */
[----:B------:R-:W0:Y:S01]  /*0010*/  S2R R7, SR_TID.X ;  /* 0x0000000000077919 */ /* 0x000e220000002100 */
[----:B------:R-:W-:Y:S01]  /*0020*/  CS2R R40, SRZ ;  /* 0x0000000000287805 */ /* 0x000fe2000001ff00 */
[----:B------:R-:W-:Y:S01]  /*0030*/  CS2R R38, SRZ ;  /* 0x0000000000267805 */ /* 0x000fe2000001ff00 */
[----:B------:R-:W-:Y:S01]  /*0040*/  CS2R R28, SRZ ;  /* 0x00000000001c7805 */ /* 0x000fe2000001ff00 */
[----:B------:R-:W1:Y:S01]  /*0050*/  S2R R6, SR_TID.Z ;  /* 0x0000000000067919 */ /* 0x000e620000002300 */
[----:B------:R-:W-:Y:S01]  /*0060*/  CS2R R30, SRZ ;  /* 0x00000000001e7805 */ /* 0x000fe2000001ff00 */
[----:B------:R-:W-:Y:S01]  /*0070*/  CS2R R32, SRZ ;  /* 0x0000000000207805 */ /* 0x000fe2000001ff00 */
[----:B------:R-:W-:Y:S01]  /*0080*/  CS2R R34, SRZ ;  /* 0x0000000000227805 */ /* 0x000fe2000001ff00 */
[----:B------:R-:W-:Y:S01]  /*0090*/  CS2R R42, SRZ ;  /* 0x00000000002a7805 */ /* 0x000fe2000001ff00 */
[----:B------:R-:W-:Y:S01]  /*00a0*/  CS2R R36, SRZ ;  /* 0x0000000000247805 */ /* 0x000fe2000001ff00 */
[----:B------:R-:W-:-:S02]  /*00b0*/  MOV R45, RZ ;  /* 0x000000ff002d7202 */ /* 0x000fc40000000f00 */
[----:B------:R-:W-:Y:S02]  /*00c0*/  MOV R47, RZ ;  /* 0x000000ff002f7202 */ /* 0x000fe40000000f00 */
[----:B------:R-:W-:Y:S02]  /*00d0*/  MOV R49, RZ ;  /* 0x000000ff00317202 */ /* 0x000fe40000000f00 */
[----:B------:R-:W-:Y:S02]  /*00e0*/  MOV R51, RZ ;  /* 0x000000ff00337202 */ /* 0x000fe40000000f00 */
[----:B------:R-:W-:Y:S02]  /*00f0*/  MOV R53, RZ ;  /* 0x000000ff00357202 */ /* 0x000fe40000000f00 */
[----:B------:R-:W-:Y:S02]  /*0100*/  MOV R55, RZ ;  /* 0x000000ff00377202 */ /* 0x000fe40000000f00 */
[----:B------:R-:W-:-:S02]  /*0110*/  MOV R57, RZ ;  /* 0x000000ff00397202 */ /* 0x000fc40000000f00 */
[C---:B0-----:R-:W-:Y:S02]  /*0120*/  SHF.L.U32 R3, R7.reuse, 0x2, RZ ;  /* 0x0000000207037819 */ /* 0x041fe400000006ff */
[C---:B------:R-:W-:Y:S02]  /*0130*/  SHF.L.U32 R9, R7.reuse, 0x1, RZ ;  /* 0x0000000107097819 */ /* 0x040fe400000006ff */
[----:B------:R-:W-:Y:S01]  /*0140*/  ISETP.GT.AND P0, PT, R7, 0x3, PT ;  /* 0x000000030700780c */ /* 0x000fe20003f04270 */
[C---:B-1----:R-:W-:Y:S01]  /*0150*/  IMAD R3, R6.reuse, 0xe, R3 ;  /* 0x0000000e06037824 */ /* 0x042fe200078e0203 */
[----:B------:R-:W-:Y:S01]  /*0160*/  MOV R59, RZ ;  /* 0x000000ff003b7202 */ /* 0x000fe20000000f00 */
[----:B------:R-:W-:Y:S01]  /*0170*/  IMAD R9, R6, 0x7, R9 ;  /* 0x0000000706097824 */ /* 0x000fe200078e0209 */
[----:B------:R-:W-:Y:S02]  /*0180*/  MOV R61, RZ ;  /* 0x000000ff003d7202 */ /* 0x000fe40000000f00 */
[----:B------:R-:W-:-:S02]  /*0190*/  IADD3 R2, R3, 0x2, RZ ;  /* 0x0000000203027810 */ /* 0x000fc40007ffe0ff */
[C---:B------:R-:W-:Y:S02]  /*01a0*/  IADD3 R5, R3.reuse, 0x3, RZ ;  /* 0x0000000303057810 */ /* 0x040fe40007ffe0ff */
[C---:B------:R-:W-:Y:S01]  /*01b0*/  IADD3 R0, R3.reuse, 0x1, RZ ;  /* 0x0000000103007810 */ /* 0x040fe20007ffe0ff */
[----:B------:R-:W-:Y:S01]  /*01c0*/  IMAD.HI R3, R3, 0x94f2095, RZ ;  /* 0x094f209503037827 */ /* 0x000fe200078e02ff */
[----:B------:R-:W-:-:S03]  /*01d0*/  ISETP.GT.OR P0, PT, R9, 0xdb, P0 ;  /* 0x000000db0900780c */ /* 0x000fc60000704670 */
[----:B------:R-:W-:-:S04]  /*01e0*/  IMAD.HI R2, R2, 0x94f2095, RZ ;  /* 0x094f209502027827 */ /* 0x000fc800078e02ff */
[----:B------:R-:W-:Y:S01]  /*01f0*/  IMAD.HI R8, R5, 0x94f2095, RZ ;  /* 0x094f209505087827 */ /* 0x000fe200078e02ff */
[----:B------:R-:W-:-:S03]  /*0200*/  SHF.R.S32.HI R11, RZ, 0x1, R2 ;  /* 0x00000001ff0b7819 */ /* 0x000fc60000011402 */
[----:B------:R-:W-:Y:S01]  /*0210*/  IMAD.HI R4, R0, 0x94f2095, RZ ;  /* 0x094f209500047827 */ /* 0x000fe200078e02ff */
[----:B------:R-:W-:Y:S02]  /*0220*/  SHF.R.S32.HI R0, RZ, 0x1, R3 ;  /* 0x00000001ff007819 */ /* 0x000fe40000011403 */
[----:B------:R-:W-:Y:S02]  /*0230*/  SHF.R.S32.HI R13, RZ, 0x1, R8 ;  /* 0x00000001ff0d7819 */ /* 0x000fe40000011408 */
[----:B------:R-:W-:Y:S02]  /*0240*/  SHF.R.S32.HI R9, RZ, 0x1, R4 ;  /* 0x00000001ff097819 */ /* 0x000fe40000011404 */
[----:B------:R-:W-:Y:S02]  /*0250*/  LEA.HI R5, R3, R0, RZ, 0x1 ;  /* 0x0000000003057211 */ /* 0x000fe400078f08ff */
[----:B------:R-:W-:Y:S02]  /*0260*/  LEA.HI R3, R2, R11, RZ, 0x1 ;  /* 0x0000000b02037211 */ /* 0x000fe400078f08ff */
[----:B------:R-:W-:Y:S01]  /*0270*/  LEA.HI R2, R8, R13, RZ, 0x1 ;  /* 0x0000000d08027211 */ /* 0x000fe200078f08ff */
[----:B------:R-:W-:Y:S01]  /*0280*/  CS2R R10, SRZ ;  /* 0x00000000000a7805 */ /* 0x000fe2000001ff00 */
[----:B------:R-:W-:-:S02]  /*0290*/  LEA.HI R4, R4, R9, RZ, 0x1 ;  /* 0x0000000904047211 */ /* 0x000fc400078f08ff */
[----:B------:R-:W-:Y:S02]  /*02a0*/  MOV R0, RZ ;  /* 0x000000ff00007202 */ /* 0x000fe40000000f00 */
[----:B------:R-:W-:Y:S02]  /*02b0*/  MOV R8, RZ ;  /* 0x000000ff00087202 */ /* 0x000fe40000000f00 */
.L_x_109:
[C---:B------:R-:W-:Y:S01]  /*02c0*/  SHF.L.U32 R9, R7.reuse, 0x1, RZ ;  /* 0x0000000107097819 */ /* 0x040fe200000006ff */
[----:B------:R-:W0:Y:S04]  /*02d0*/  @!P0 S2R R13, SR_CTAID.Y ;  /* 0x00000000000d8919 */ /* 0x000e280000002600 */
[----:B------:R-:W-:Y:S01]  /*02e0*/  BAR.SYNC.DEFER_BLOCKING 0x0 ;  /* 0x0000000000007b1d */ /* 0x000fe20000010000 */
[----:B------:R-:W-:Y:S01]  /*02f0*/  IMAD R9, R6, 0x7, R9 ;  /* 0x0000000706097824 */ /* 0x000fe200078e0209 */
[C---:B------:R-:W-:Y:S02]  /*0300*/  ISETP.GT.AND P1, PT, R7.reuse, 0x2, PT ;  /* 0x000000020700780c */ /* 0x040fe40003f24270 */
[----:B------:R-:W-:-:S02]  /*0310*/  SHF.L.U32 R17, R7, 0x2, RZ ;  /* 0x0000000207117819 */ /* 0x000fc400000006ff */
[----:B------:R-:W-:Y:S01]  /*0320*/  ISETP.GT.OR P1, PT, R9, 0xda, P1 ;  /* 0x000000da0900780c */ /* 0x000fe20000f24670 */
[----:B------:R-:W-:Y:S01]  /*0330*/  ULDC.64 UR4, c[0x0][0x118] ;  /* 0x0000460000047ab9 */ /* 0x000fe20000000a00 */
[----:B------:R-:W1:Y:S01]  /*0340*/  S2R R9, SR_CTAID.Z ;  /* 0x0000000000097919 */ /* 0x000e620000002700 */
[----:B------:R-:W-:-:S05]  /*0350*/  IMAD R44, R6, 0xe, R17 ;  /* 0x0000000e062c7824 */ /* 0x000fca00078e0211 */
[C---:B------:R-:W-:Y:S02]  /*0360*/  IADD3 R17, R44.reuse, 0x1, RZ ;  /* 0x000000012c117810 */ /* 0x040fe40007ffe0ff */
[C---:B------:R-:W-:Y:S02]  /*0370*/  IADD3 R16, R44.reuse, 0x2, RZ ;  /* 0x000000022c107810 */ /* 0x040fe40007ffe0ff */
[----:B------:R-:W-:Y:S01]  /*0380*/  IADD3 R21, R44, 0x3, RZ ;  /* 0x000000032c157810 */ /* 0x000fe20007ffe0ff */
[----:B------:R-:W2:Y:S01]  /*0390*/  @!P1 S2R R15, SR_CTAID.Y ;  /* 0x00000000000f9919 */ /* 0x000ea20000002600 */
[----:B0-----:R-:W-:Y:S02]  /*03a0*/  @!P0 IMAD R12, R0, 0xe0, R13 ;  /* 0x000000e0000c8824 */ /* 0x001fe400078e020d */
[----:B------:R-:W-:Y:S02]  /*03b0*/  IMAD R13, R5, -0x37, R44 ;  /* 0xffffffc9050d7824 */ /* 0x000fe400078e022c */
[----:B------:R-:W-:-:S02]  /*03c0*/  @!P0 IMAD R12, R12, 0x70, RZ ;  /* 0x000000700c0c8824 */ /* 0x000fc400078e02ff */
[----:B------:R-:W-:Y:S02]  /*03d0*/  IMAD R19, R4, -0x37, R17 ;  /* 0xffffffc904137824 */ /* 0x000fe400078e0211 */
[----:B------:R-:W-:Y:S02]  /*03e0*/  IMAD R16, R3, -0x37, R16 ;  /* 0xffffffc903107824 */ /* 0x000fe400078e0210 */
[----:B------:R-:W-:Y:S01]  /*03f0*/  IMAD R18, R2, -0x37, R21 ;  /* 0xffffffc902127824 */ /* 0x000fe200078e0215 */
[----:B-1----:R-:W-:-:S04]  /*0400*/  LEA R14, R9, R6, 0x5 ;  /* 0x00000006090e7211 */ /* 0x002fc800078e28ff */
[----:B------:R-:W-:Y:S02]  /*0410*/  LEA R17, R14, R7, 0x2 ;  /* 0x000000070e117211 */ /* 0x000fe400078e10ff */
[-C--:B------:R-:W-:Y:S02]  /*0420*/  @!P0 IADD3 R14, R13, R12.reuse, RZ ;  /* 0x0000000c0d0e8210 */ /* 0x080fe40007ffe0ff */
[----:B------:R-:W-:Y:S01]  /*0430*/  @!P0 IADD3 R13, R19, R12, RZ ;  /* 0x0000000c130d8210 */ /* 0x000fe20007ffe0ff */
[----:B--2---:R-:W-:Y:S02]  /*0440*/  @!P1 IMAD R15, R0, 0xe0, R15 ;  /* 0x000000e0000f9824 */ /* 0x004fe400078e020f */
[----:B------:R-:W-:Y:S02]  /*0450*/  @!P0 IMAD R14, R5, 0xc40, R14 ;  /* 0x00000c40050e8824 */ /* 0x000fe400078e020e */
[----:B------:R-:W-:Y:S02]  /*0460*/  @!P1 IMAD R15, R15, 0x70, RZ ;  /* 0x000000700f0f9824 */ /* 0x000fe400078e02ff */
[----:B------:R-:W-:-:S03]  /*0470*/  @!P0 IMAD R13, R4, 0xc40, R13 ;  /* 0x00000c40040d8824 */ /* 0x000fc600078e020d */
[-C--:B------:R-:W-:Y:S02]  /*0480*/  @!P1 IADD3 R12, R16, R15.reuse, RZ ;  /* 0x0000000f100c9210 */ /* 0x080fe40007ffe0ff */
[----:B------:R-:W-:Y:S02]  /*0490*/  @!P1 IADD3 R15, R18, R15, RZ ;  /* 0x0000000f120f9210 */ /* 0x000fe40007ffe0ff */
[----:B------:R-:W-:Y:S01]  /*04a0*/  LEA R16, R17, R0, 0x5 ;  /* 0x0000000011107211 */ /* 0x000fe200078e28ff */
[----:B------:R-:W-:Y:S01]  /*04b0*/  @!P1 IMAD R12, R3, 0xc40, R12 ;  /* 0x00000c40030c9824 */ /* 0x000fe200078e020c */
[----:B------:R-:W-:Y:S01]  /*04c0*/  MOV R17, 0x4 ;  /* 0x0000000400117802 */ /* 0x000fe20000000f00 */
[----:B------:R-:W-:Y:S01]  /*04d0*/  @!P1 IMAD R15, R2, 0xc40, R15 ;  /* 0x00000c40020f9824 */ /* 0x000fe200078e020f */
[----:B------:R-:W-:-:S03]  /*04e0*/  SHF.L.U32 R16, R16, 0x3, RZ ;  /* 0x0000000310107819 */ /* 0x000fc600000006ff */
[----:B------:R-:W-:-:S04]  /*04f0*/  @!P0 IMAD.WIDE R66, R14, R17, c[0x0][0x168] ;  /* 0x00005a000e428625 */ /* 0x000fc800078e0211 */
[-C--:B------:R-:W-:Y:S01]  /*0500*/  @!P0 IMAD.WIDE R64, R13, R17.reuse, c[0x0][0x168] ;  /* 0x00005a000d408625 */ /* 0x080fe200078e0211 */
[----:B------:R-:W2:Y:S03]  /*0510*/  @!P0 LDG.E.CONSTANT R24, [R66.64] ;  /* 0x0000000442188981 */ /* 0x000ea6000c1e9900 */
[-C--:B------:R-:W-:Y:S01]  /*0520*/  @!P1 IMAD.WIDE R62, R12, R17.reuse, c[0x0][0x168] ;  /* 0x00005a000c3e9625 */ /* 0x080fe200078e0211 */
[----:B------:R-:W2:Y:S03]  /*0530*/  @!P0 LDG.E.CONSTANT R25, [R64.64] ;  /* 0x0000000440198981 */ /* 0x000ea6000c1e9900 */
[-C--:B------:R-:W-:Y:S01]  /*0540*/  @!P1 IMAD.WIDE R14, R15, R17.reuse, c[0x0][0x168] ;  /* 0x00005a000f0e9625 */ /* 0x080fe200078e0211 */
[----:B------:R0:W3:Y:S03]  /*0550*/  @!P1 LDG.E.CONSTANT R26, [R62.64] ;  /* 0x000000043e1a9981 */ /* 0x0000e6000c1e9900 */
[----:B------:R-:W-:Y:S01]  /*0560*/  IMAD.WIDE R12, R16, R17, c[0x0][0x170] ;  /* 0x00005c00100c7625 */ /* 0x000fe200078e0211 */
[----:B------:R-:W3:Y:S04]  /*0570*/  @!P1 LDG.E.CONSTANT R27, [R14.64] ;  /* 0x000000040e1b9981 */ /* 0x000ee8000c1e9900 */
[----:B------:R-:W4:Y:S04]  /*0580*/  LDG.E.CONSTANT R16, [R12.64] ;  /* 0x000000040c107981 */ /* 0x000f28000c1e9900 */
[----:B------:R-:W4:Y:S04]  /*0590*/  LDG.E.CONSTANT R17, [R12.64+0x4] ;  /* 0x000004040c117981 */ /* 0x000f28000c1e9900 */
[----:B------:R-:W4:Y:S04]  /*05a0*/  LDG.E.CONSTANT R18, [R12.64+0x8] ;  /* 0x000008040c127981 */ /* 0x000f28000c1e9900 */
[----:B------:R-:W4:Y:S04]  /*05b0*/  LDG.E.CONSTANT R19, [R12.64+0xc] ;  /* 0x00000c040c137981 */ /* 0x000f28000c1e9900 */
[----:B------:R-:W5:Y:S04]  /*05c0*/  LDG.E.CONSTANT R20, [R12.64+0x10] ;  /* 0x000010040c147981 */ /* 0x000f68000c1e9900 */
[----:B------:R-:W5:Y:S04]  /*05d0*/  LDG.E.CONSTANT R21, [R12.64+0x14] ;  /* 0x000014040c157981 */ /* 0x000f68000c1e9900 */
[----:B------:R-:W5:Y:S04]  /*05e0*/  LDG.E.CONSTANT R22, [R12.64+0x18] ;  /* 0x000018040c167981 */ /* 0x000f68000c1e9900 */
[----:B------:R-:W5:Y:S01]  /*05f0*/  LDG.E.CONSTANT R23, [R12.64+0x1c] ;  /* 0x00001c040c177981 */ /* 0x000f62000c1e9900 */
[----:B------:R-:W-:-:S02]  /*0600*/  SHF.L.U32 R46, R7, 0x3, RZ ;  /* 0x00000003072e7819 */ /* 0x000fc400000006ff */
[----:B0-----:R-:W-:-:S04]  /*0610*/  SHF.L.U32 R63, R6, 0x5, RZ ;  /* 0x00000005063f7819 */ /* 0x001fc800000006ff */
[----:B------:R-:W-:Y:S02]  /*0620*/  IADD3 R63, R46, R63, RZ ;  /* 0x0000003f2e3f7210 */ /* 0x000fe40007ffe0ff */
[----:B------:R-:W-:Y:S01]  /*0630*/  SHF.L.U32 R60, R6, 0x5, RZ ;  /* 0x00000005063c7819 */ /* 0x000fe200000006ff */
[----:B--2---:R-:W-:Y:S04]  /*0640*/  @!P0 STS.64 [R44.X4], R24 ;  /* 0x000000182c008388 */ /* 0x004fe80000004a00 */
[----:B---3--:R-:W-:Y:S04]  /*0650*/  @!P1 STS.64 [R44.X4+0x8], R26 ;  /* 0x0000081a2c009388 */ /* 0x008fe80000004a00 */
[----:B----4-:R-:W-:Y:S04]  /*0660*/  STS.128 [R63.X4+0x6e0], R16 ;  /* 0x0006e0103f007388 */ /* 0x010fe80000004c00 */
[----:B-----5:R-:W-:Y:S04]  /*0670*/  STS.128 [R63.X4+0x6f0], R20 ;  /* 0x0006f0143f007388 */ /* 0x020fe80000004c00 */
[----:B------:R-:W-:Y:S06]  /*0680*/  BAR.SYNC.DEFER_BLOCKING 0x0 ;  /* 0x0000000000007b1d */ /* 0x000fec0000010000 */
[----:B------:R-:W-:Y:S04]  /*0690*/  LDS R52, [R7.X8] ;  /* 0x0000000007347984 */ /* 0x000fe80000008800 */
[----:B------:R-:W0:Y:S04]  /*06a0*/  LDS.128 R12, [R60+0x6e0] ;  /* 0x0006e0003c0c7984 */ /* 0x000e280000000c00 */
[----:B------:R-:W1:Y:S04]  /*06b0*/  LDS R46, [R7.X8+0x20] ;  /* 0x00002000072e7984 */ /* 0x000e680000008800 */
[----:B------:R-:W2:Y:S04]  /*06c0*/  LDS R48, [R7.X8+0x40] ;  /* 0x0000400007307984 */ /* 0x000ea80000008800 */
[----:B------:R-:W3:Y:S04]  /*06d0*/  LDS R54, [R7.X8+0x60] ;  /* 0x0000600007367984 */ /* 0x000ee80000008800 */
[----:B------:R-:W4:Y:S04]  /*06e0*/  LDS R50, [R7.X8+0x80] ;  /* 0x0000800007327984 */ /* 0x000f280000008800 */
[----:B------:R-:W5:Y:S04]  /*06f0*/  LDS R44, [R7.X8+0xa0] ;  /* 0x0000a000072c7984 */ /* 0x000f680000008800 */
[----:B------:R-:W5:Y:S04]  /*0700*/  LDS R56, [R7.X8+0xc0] ;  /* 0x0000c00007387984 */ /* 0x000f680000008800 */
[----:B------:R-:W5:Y:S04]  /*0710*/  LDS.128 R16, [R60+0xae0] ;  /* 0x000ae0003c107984 */ /* 0x000f680000000c00 */
[----:B------:R-:W5:Y:S04]  /*0720*/  LDS.128 R20, [R60+0xee0] ;  /* 0x000ee0003c147984 */ /* 0x000f680000000c00 */
[----:B------:R1:W5:Y:S01]  /*0730*/  LDS.128 R24, [R60+0x12e0] ;  /* 0x0012e0003c187984 */ /* 0x0003620000000c00 */
[----:B0-----:R-:W-:-:S03]  /*0740*/  FFMA R40, R12, R52, R40 ;  /* 0x000000340c287223 */ /* 0x001fc60000000028 */
[----:B------:R-:W-:Y:S01]  /*0750*/  LDS R63, [R7.X8+0x19c] ;  /* 0x00019c00073f7984 */ /* 0x000fe20000008800 */
[C---:B-1----:R-:W-:Y:S01]  /*0760*/  FFMA R38, R12.reuse, R46, R38 ;  /* 0x0000002e0c267223 */ /* 0x042fe20000000026 */
[C---:B--2---:R-:W-:Y:S01]  /*0770*/  FFMA R28, R12.reuse, R48, R28 ;  /* 0x000000300c1c7223 */ /* 0x044fe2000000001c */
[C---:B---3--:R-:W-:Y:S01]  /*0780*/  FFMA R30, R12.reuse, R54, R30 ;  /* 0x000000360c1e7223 */ /* 0x048fe2000000001e */
[C---:B----4-:R-:W-:Y:S01]  /*0790*/  FFMA R32, R12.reuse, R50, R32 ;  /* 0x000000320c207223 */ /* 0x050fe20000000020 */
[C---:B-----5:R-:W-:Y:S01]  /*07a0*/  FFMA R34, R12.reuse, R44, R34 ;  /* 0x0000002c0c227223 */ /* 0x060fe20000000022 */
[----:B------:R-:W-:Y:S01]  /*07b0*/  FFMA R12, R12, R56, R42 ;  /* 0x000000380c0c7223 */ /* 0x000fe2000000002a */
[C---:B------:R-:W-:Y:S01]  /*07c0*/  FFMA R64, R16.reuse, R46, R29 ;  /* 0x0000002e10407223 */ /* 0x040fe2000000001d */
[----:B------:R-:W-:Y:S01]  /*07d0*/  FFMA R42, R16, R56, R31 ;  /* 0x00000038102a7223 */ /* 0x000fe2000000001f */
[----:B------:R-:W-:Y:S01]  /*07e0*/  FFMA R65, R52, R16, R11 ;  /* 0x0000001034417223 */ /* 0x000fe2000000000b */
[----:B------:R-:W0:Y:S01]  /*07f0*/  LDS R31, [R7.X8+0x11c] ;  /* 0x00011c00071f7984 */ /* 0x000e220000008800 */
[C---:B------:R-:W-:Y:S01]  /*0800*/  FFMA R68, R20.reuse, R48, R45 ;  /* 0x0000003014447223 */ /* 0x040fe2000000002d */
[C---:B------:R-:W-:Y:S01]  /*0810*/  FFMA R29, R20.reuse, R50, R49 ;  /* 0x00000032141d7223 */ /* 0x040fe20000000031 */
[----:B------:R-:W-:Y:S01]  /*0820*/  FFMA R60, R20, R56, R10 ;  /* 0x00000038143c7223 */ /* 0x000fe2000000000a */
[----:B------:R-:W1:Y:S01]  /*0830*/  LDS R45, [R7.X8+0xdc] ;  /* 0x0000dc00072d7984 */ /* 0x000e620000008800 */
[C---:B------:R-:W-:Y:S01]  /*0840*/  FFMA R33, R16.reuse, R48, R33 ;  /* 0x0000003010217223 */ /* 0x040fe20000000021 */
[----:B------:R-:W-:-:S02]  /*0850*/  FFMA R11, R16, R54, R35 ;  /* 0x00000036100b7223 */ /* 0x000fc40000000023 */
[----:B------:R-:W2:Y:S01]  /*0860*/  LDS R49, [R7.X8+0xfc] ;  /* 0x0000fc0007317984 */ /* 0x000ea20000008800 */
[C---:B------:R-:W-:Y:S01]  /*0870*/  FFMA R37, R16.reuse, R50, R37 ;  /* 0x0000003210257223 */ /* 0x040fe20000000025 */
[----:B------:R-:W-:Y:S02]  /*0880*/  FFMA R58, R16, R44, R39 ;  /* 0x0000002c103a7223 */ /* 0x000fe40000000027 */
[----:B------:R-:W3:Y:S01]  /*0890*/  LDS R10, [R7.X8+0x13c] ;  /* 0x00013c00070a7984 */ /* 0x000ee20000008800 */
[----:B------:R-:W-:Y:S01]  /*08a0*/  FFMA R35, R52, R20, R41 ;  /* 0x0000001434237223 */ /* 0x000fe20000000029 */
[C---:B------:R-:W-:Y:S01]  /*08b0*/  FFMA R43, R20.reuse, R46, R43 ;  /* 0x0000002e142b7223 */ /* 0x040fe2000000002b */
[C---:B------:R-:W-:Y:S01]  /*08c0*/  FFMA R47, R20.reuse, R54, R47 ;  /* 0x00000036142f7223 */ /* 0x040fe2000000002f */
[----:B------:R-:W-:Y:S01]  /*08d0*/  FFMA R16, R20, R44, R51 ;  /* 0x0000002c14107223 */ /* 0x000fe20000000033 */
[----:B------:R-:W-:Y:S01]  /*08e0*/  FFMA R53, R52, R24, R53 ;  /* 0x0000001834357223 */ /* 0x000fe20000000035 */
[----:B------:R-:W4:Y:S01]  /*08f0*/  LDS R20, [R7.X8+0x15c] ;  /* 0x00015c0007147984 */ /* 0x000f220000008800 */
[C---:B------:R-:W-:Y:S01]  /*0900*/  FFMA R39, R24.reuse, R54, R59 ;  /* 0x0000003618277223 */ /* 0x040fe2000000003b */
[C---:B------:R-:W-:Y:S01]  /*0910*/  FFMA R46, R24.reuse, R46, R55 ;  /* 0x0000002e182e7223 */ /* 0x040fe20000000037 */
[C---:B------:R-:W-:Y:S01]  /*0920*/  FFMA R62, R24.reuse, R56, R36 ;  /* 0x00000038183e7223 */ /* 0x040fe20000000024 */
[C---:B------:R-:W-:Y:S01]  /*0930*/  FFMA R48, R24.reuse, R48, R57 ;  /* 0x0000003018307223 */ /* 0x040fe20000000039 */
[C---:B------:R-:W-:Y:S01]  /*0940*/  FFMA R59, R24.reuse, R50, R61 ;  /* 0x00000032183b7223 */ /* 0x040fe2000000003d */
[----:B------:R-:W-:Y:S01]  /*0950*/  FFMA R66, R24, R44, R8 ;  /* 0x0000002c18427223 */ /* 0x000fe20000000008 */
[----:B------:R-:W5:Y:S04]  /*0960*/  LDS R41, [R7.X8+0x17c] ;  /* 0x00017c0007297984 */ /* 0x000f680000008800 */
[----:B------:R-:W5:Y:S01]  /*0970*/  LDS R50, [R7.X8+0x218] ;  /* 0x0002180007327984 */ /* 0x000f620000008800 */
[-C--:B0-----:R-:W-:Y:S01]  /*0980*/  FFMA R8, R31, R13.reuse, R28 ;  /* 0x0000000d1f087223 */ /* 0x081fe2000000001c */
[C---:B-1----:R-:W-:Y:S01]  /*0990*/  FFMA R56, R45.reuse, R13, R40 ;  /* 0x0000000d2d387223 */ /* 0x042fe20000000028 */
[C---:B------:R-:W-:Y:S01]  /*09a0*/  FFMA R40, R45.reuse, R25, R53 ;  /* 0x000000192d287223 */ /* 0x040fe20000000035 */
[----:B------:R-:W-:Y:S01]  /*09b0*/  FFMA R55, R45, R21, R35 ;  /* 0x000000152d377223 */ /* 0x000fe20000000023 */
[----:B------:R-:W0:Y:S01]  /*09c0*/  LDS R53, [R7.X8+0x1d8] ;  /* 0x0001d80007357984 */ /* 0x000e220000008800 */
[C---:B--2---:R-:W-:Y:S01]  /*09d0*/  FFMA R24, R49.reuse, R13, R38 ;  /* 0x0000000d31187223 */ /* 0x044fe20000000026 */
[C---:B------:R-:W-:Y:S01]  /*09e0*/  FFMA R57, R49.reuse, R17, R64 ;  /* 0x0000001131397223 */ /* 0x040fe20000000040 */
[C---:B------:R-:W-:Y:S01]  /*09f0*/  FFMA R51, R49.reuse, R21, R43 ;  /* 0x0000001531337223 */ /* 0x040fe2000000002b */
[----:B------:R-:W1:Y:S01]  /*0a00*/  LDS R38, [R7.X8+0x1b8] ;  /* 0x0001b80007267984 */ /* 0x000e620000008800 */
[CC--:B---3--:R-:W-:Y:S01]  /*0a10*/  FFMA R28, R10.reuse, R25.reuse, R39 ;  /* 0x000000190a1c7223 */ /* 0x0c8fe20000000027 */
[----:B------:R-:W-:Y:S01]  /*0a20*/  FFMA R49, R49, R25, R46 ;  /* 0x0000001931317223 */ /* 0x000fe2000000002e */
[C---:B------:R-:W-:Y:S01]  /*0a30*/  FFMA R36, R10.reuse, R13, R30 ;  /* 0x0000000d0a247223 */ /* 0x040fe2000000001e */
[----:B------:R-:W2:Y:S01]  /*0a40*/  LDS R39, [R7.X8+0x238] ;  /* 0x0002380007277984 */ /* 0x000ea20000008800 */
[C---:B------:R-:W-:Y:S01]  /*0a50*/  FFMA R46, R10.reuse, R17, R11 ;  /* 0x000000110a2e7223 */ /* 0x040fe2000000000b */
[----:B------:R-:W-:Y:S01]  /*0a60*/  FFMA R30, R10, R21, R47 ;  /* 0x000000150a1e7223 */ /* 0x000fe2000000002f */
[C---:B----4-:R-:W-:Y:S01]  /*0a70*/  FFMA R10, R20.reuse, R13, R32 ;  /* 0x0000000d140a7223 */ /* 0x050fe20000000020 */
[----:B------:R-:W3:Y:S01]  /*0a80*/  LDS R35, [R7.X8+0x1f8] ;  /* 0x0001f80007237984 */ /* 0x000ee20000008800 */
[C---:B------:R-:W-:Y:S01]  /*0a90*/  FFMA R54, R31.reuse, R17, R33 ;  /* 0x000000111f367223 */ /* 0x040fe20000000021 */
[C---:B------:R-:W-:Y:S01]  /*0aa0*/  FFMA R44, R31.reuse, R21, R68 ;  /* 0x000000151f2c7223 */ /* 0x040fe20000000044 */
[----:B------:R-:W-:Y:S01]  /*0ab0*/  FFMA R48, R31, R25, R48 ;  /* 0x000000191f307223 */ /* 0x000fe20000000030 */
[C---:B------:R-:W-:Y:S01]  /*0ac0*/  FFMA R32, R20.reuse, R21, R29 ;  /* 0x0000001514207223 */ /* 0x040fe2000000001d */
[----:B------:R-:W4:Y:S04]  /*0ad0*/  LDS R31, [R7.X8+0x258] ;  /* 0x00025800071f7984 */ /* 0x000f280000008800 */
[----:B------:R-:W4:Y:S01]  /*0ae0*/  LDS R29, [R7.X8+0x278] ;  /* 0x00027800071d7984 */ /* 0x000f220000008800 */
[----:B------:R-:W-:Y:S01]  /*0af0*/  FFMA R52, R45, R17, R65 ;  /* 0x000000112d347223 */ /* 0x000fe20000000041 */
[C---:B------:R-:W-:Y:S01]  /*0b00*/  FFMA R59, R20.reuse, R25, R59 ;  /* 0x00000019143b7223 */ /* 0x040fe2000000003b */
[----:B------:R-:W-:Y:S01]  /*0b10*/  FFMA R61, R20, R17, R37 ;  /* 0x00000011143d7223 */ /* 0x000fe20000000025 */
[-C--:B------:R-:W-:Y:S01]  /*0b20*/  FFMA R33, R63, R21.reuse, R60 ;  /* 0x000000153f217223 */ /* 0x080fe2000000003c */
[C---:B-----5:R-:W-:Y:S01]  /*0b30*/  FFMA R43, R41.reuse, R21, R16 ;  /* 0x00000015292b7223 */ /* 0x060fe20000000010 */
[C---:B------:R-:W-:Y:S01]  /*0b40*/  FFMA R20, R41.reuse, R13, R34 ;  /* 0x0000000d29147223 */ /* 0x040fe20000000022 */
[----:B------:R-:W-:Y:S01]  /*0b50*/  FFMA R47, R41, R17, R58 ;  /* 0x00000011292f7223 */ /* 0x000fe2000000003a */
[----:B------:R-:W-:Y:S01]  /*0b60*/  FFMA R16, R63, R13, R12 ;  /* 0x0000000d3f107223 */ /* 0x000fe2000000000c */
[----:B------:R-:W-:Y:S01]  /*0b70*/  FFMA R41, R41, R25, R66 ;  /* 0x0000001929297223 */ /* 0x000fe20000000042 */
[C---:B------:R-:W-:Y:S01]  /*0b80*/  FFMA R45, R63.reuse, R17, R42 ;  /* 0x000000113f2d7223 */ /* 0x040fe2000000002a */
[----:B------:R-:W-:Y:S01]  /*0b90*/  FFMA R37, R63, R25, R62 ;  /* 0x000000193f257223 */ /* 0x000fe2000000003e */
[----:B------:R-:W5:Y:S01]  /*0ba0*/  LDS R12, [R7.X8+0x334] ;  /* 0x00033400070c7984 */ /* 0x000f620000008800 */
[C---:B------:R-:W-:Y:S01]  /*0bb0*/  FFMA R42, R50.reuse, R14, R36 ;  /* 0x0000000e322a7223 */ /* 0x040fe20000000024 */
[----:B------:R-:W-:-:S02]  /*0bc0*/  FFMA R46, R50, R18, R46 ;  /* 0x00000012322e7223 */ /* 0x000fc4000000002e */
[----:B------:R-:W-:Y:S01]  /*0bd0*/  LDS R34, [R7.X8+0x294] ;  /* 0x0002940007227984 */ /* 0x000fe20000008800 */
[C---:B0-----:R-:W-:Y:S01]  /*0be0*/  FFMA R24, R53.reuse, R14, R24 ;  /* 0x0000000e35187223 */ /* 0x041fe20000000018 */
[C---:B------:R-:W-:Y:S01]  /*0bf0*/  FFMA R57, R53.reuse, R18, R57 ;  /* 0x0000001235397223 */ /* 0x040fe20000000039 */
[C---:B------:R-:W-:Y:S01]  /*0c00*/  FFMA R51, R53.reuse, R22, R51 ;  /* 0x0000001635337223 */ /* 0x040fe20000000033 */
[----:B------:R-:W-:Y:S01]  /*0c10*/  FFMA R53, R53, R26, R49 ;  /* 0x0000001a35357223 */ /* 0x000fe20000000031 */
[C---:B-1----:R-:W-:Y:S01]  /*0c20*/  FFMA R60, R38.reuse, R18, R52 ;  /* 0x00000012263c7223 */ /* 0x042fe20000000034 */
[----:B------:R-:W-:Y:S01]  /*0c30*/  FFMA R11, R38, R14, R56 ;  /* 0x0000000e260b7223 */ /* 0x000fe20000000038 */
[----:B------:R-:W0:Y:S01]  /*0c40*/  LDS R49, [R7.X8+0x2b4] ;  /* 0x0002b40007317984 */ /* 0x000e220000008800 */
[C---:B--2---:R-:W-:Y:S01]  /*0c50*/  FFMA R52, R39.reuse, R26, R59 ;  /* 0x0000001a27347223 */ /* 0x044fe2000000003b */
[C---:B------:R-:W-:Y:S01]  /*0c60*/  FFMA R10, R39.reuse, R14, R10 ;  /* 0x0000000e270a7223 */ /* 0x040fe2000000000a */
[C---:B------:R-:W-:Y:S01]  /*0c70*/  FFMA R61, R39.reuse, R18, R61 ;  /* 0x00000012273d7223 */ /* 0x040fe2000000003d */
[----:B------:R-:W-:Y:S01]  /*0c80*/  FFMA R32, R39, R22, R32 ;  /* 0x0000001627207223 */ /* 0x000fe20000000020 */
[C---:B---3--:R-:W-:Y:S01]  /*0c90*/  FFMA R8, R35.reuse, R14, R8 ;  /* 0x0000000e23087223 */ /* 0x048fe20000000008 */
[C---:B------:R-:W-:Y:S01]  /*0ca0*/  FFMA R54, R35.reuse, R18, R54 ;  /* 0x0000001223367223 */ /* 0x040fe20000000036 */
[C---:B------:R-:W-:Y:S01]  /*0cb0*/  FFMA R44, R35.reuse, R22, R44 ;  /* 0x00000016232c7223 */ /* 0x040fe2000000002c */
[-C--:B------:R-:W-:Y:S01]  /*0cc0*/  FFMA R48, R35, R26.reuse, R48 ;  /* 0x0000001a23307223 */ /* 0x080fe20000000030 */
[----:B------:R-:W-:Y:S01]  /*0cd0*/  SHF.L.U32 R59, R6, 0x5, RZ ;  /* 0x00000005063b7819 */ /* 0x000fe200000006ff */
[----:B------:R-:W1:Y:S01]  /*0ce0*/  LDS R35, [R7.X8+0x2d4] ;  /* 0x0002d40007237984 */ /* 0x000e620000008800 */
[C---:B------:R-:W-:Y:S01]  /*0cf0*/  FFMA R25, R38.reuse, R26, R40 ;  /* 0x0000001a26197223 */ /* 0x040fe20000000028 */
[----:B------:R-:W-:-:S02]  /*0d00*/  FFMA R55, R38, R22, R55 ;  /* 0x0000001626377223 */ /* 0x000fc40000000037 */
[----:B------:R-:W2:Y:S01]  /*0d10*/  LDS R21, [R7.X8+0x2f4] ;  /* 0x0002f40007157984 */ /* 0x000ea20000008800 */
[C---:B------:R-:W-:Y:S01]  /*0d20*/  FFMA R58, R50.reuse, R22, R30 ;  /* 0x00000016323a7223 */ /* 0x040fe2000000001e */
[C---:B----4-:R-:W-:Y:S02]  /*0d30*/  FFMA R17, R31.reuse, R14, R20 ;  /* 0x0000000e1f117223 */ /* 0x050fe40000000014 */
[----:B------:R-:W3:Y:S01]  /*0d40*/  LDS R39, [R7.X8+0x314] ;  /* 0x0003140007277984 */ /* 0x000ee20000008800 */
[----:B------:R-:W-:Y:S01]  /*0d50*/  FFMA R40, R31, R22, R43 ;  /* 0x000000161f287223 */ /* 0x000fe2000000002b */
[----:B------:R-:W-:Y:S02]  /*0d60*/  FFMA R13, R29, R14, R16 ;  /* 0x0000000e1d0d7223 */ /* 0x000fe40000000010 */
[----:B------:R-:W4:Y:S01]  /*0d70*/  LDS R56, [R7.X8+0x354] ;  /* 0x0003540007387984 */ /* 0x000f220000008800 */
[----:B------:R-:W-:Y:S01]  /*0d80*/  FFMA R50, R50, R26, R28 ;  /* 0x0000001a32327223 */ /* 0x000fe2000000001c */
[C---:B------:R-:W-:Y:S01]  /*0d90*/  FFMA R38, R31.reuse, R18, R47 ;  /* 0x000000121f267223 */ /* 0x040fe2000000002f */
[----:B------:R-:W-:Y:S01]  /*0da0*/  FFMA R20, R31, R26, R41 ;  /* 0x0000001a1f147223 */ /* 0x000fe20000000029 */
[C---:B------:R-:W-:Y:S01]  /*0db0*/  FFMA R36, R29.reuse, R18, R45 ;  /* 0x000000121d247223 */ /* 0x040fe2000000002d */
[C---:B------:R-:W-:Y:S01]  /*0dc0*/  FFMA R22, R29.reuse, R22, R33 ;  /* 0x000000161d167223 */ /* 0x040fe20000000021 */
[----:B------:R-:W-:Y:S01]  /*0dd0*/  FFMA R16, R29, R26, R37 ;  /* 0x0000001a1d107223 */ /* 0x000fe20000000025 */
[----:B------:R-:W-:Y:S04]  /*0de0*/  LDS R47, [R7.X8+0x370] ;  /* 0x00037000072f7984 */ /* 0x000fe80000008800 */
[----:B------:R-:W4:Y:S04]  /*0df0*/  LDS.128 R28, [R59+0x6f0] ;  /* 0x0006f0003b1c7984 */ /* 0x000f280000000c00 */
[----:B------:R-:W4:Y:S01]  /*0e00*/  LDS R33, [R7.X8+0x430] ;  /* 0x0004300007217984 */ /* 0x000f220000008800 */
[----:B-----5:R-:W-:Y:S01]  /*0e10*/  FFMA R26, R12, R27, R20 ;  /* 0x0000001b0c1a7223 */ /* 0x020fe20000000014 */
[C---:B0-----:R-:W-:Y:S01]  /*0e20*/  FFMA R24, R49.reuse, R15, R24 ;  /* 0x0000000f31187223 */ /* 0x041fe20000000018 */
        /* <DEDUP_REMOVED lines=8> */
[----:B------:R-:W-:Y:S01]  /*0eb0*/  FFMA R40, R12, R23, R40 ;  /* 0x000000170c287223 */ /* 0x000fe20000000028 */
[----:B------:R-:W-:Y:S01]  /*0ec0*/  FFMA R34, R34, R27, R25 ;  /* 0x0000001b22227223 */ /* 0x000fe20000000019 */
[C---:B-1----:R-:W-:Y:S01]  /*0ed0*/  FFMA R8, R35.reuse, R15, R8 ;  /* 0x0000000f23087223 */ /* 0x042fe20000000008 */
[----:B------:R-:W-:Y:S01]  /*0ee0*/  LDS R41, [R7.X8+0x390] ;  /* 0x0003900007297984 */ /* 0x000fe20000008800 */
[----:B------:R-:W-:Y:S01]  /*0ef0*/  FFMA R54, R35, R19, R54 ;  /* 0x0000001323367223 */ /* 0x000fe20000000036 */
[----:B--2---:R-:W-:-:S02]  /*0f00*/  FFMA R42, R21, R15, R42 ;  /* 0x0000000f152a7223 */ /* 0x004fc4000000002a */
[----:B------:R-:W-:Y:S01]  /*0f10*/  LDS R43, [R7.X8+0x3b0] ;  /* 0x0003b000072b7984 */ /* 0x000fe20000008800 */
[----:B------:R-:W-:Y:S01]  /*0f20*/  FFMA R46, R21, R19, R46 ;  /* 0x00000013152e7223 */ /* 0x000fe2000000002e */
[C---:B---3--:R-:W-:Y:S02]  /*0f30*/  FFMA R10, R39.reuse, R15, R10 ;  /* 0x0000000f270a7223 */ /* 0x048fe4000000000a */
[----:B------:R-:W-:Y:S01]  /*0f40*/  LDS R45, [R7.X8+0x3d0] ;  /* 0x0003d000072d7984 */ /* 0x000fe20000008800 */
[C---:B------:R-:W-:Y:S01]  /*0f50*/  FFMA R61, R39.reuse, R19, R61 ;  /* 0x00000013273d7223 */ /* 0x040fe2000000003d */
[C---:B----4-:R-:W-:Y:S01]  /*0f60*/  FFMA R20, R56.reuse, R15, R13 ;  /* 0x0000000f38147223 */ /* 0x050fe2000000000d */
[C---:B------:R-:W-:Y:S01]  /*0f70*/  FFMA R36, R56.reuse, R19, R36 ;  /* 0x0000001338247223 */ /* 0x040fe20000000024 */
[----:B------:R-:W0:Y:S01]  /*0f80*/  LDS.128 R12, [R59+0xaf0] ;  /* 0x000af0003b0c7984 */ /* 0x000e220000000c00 */
[CC--:B------:R-:W-:Y:S01]  /*0f90*/  FFMA R53, R56.reuse, R23.reuse, R22 ;  /* 0x0000001738357223 */ /* 0x0c0fe20000000016 */
[C---:B------:R-:W-:Y:S01]  /*0fa0*/  FFMA R32, R39.reuse, R23, R32 ;  /* 0x0000001727207223 */ /* 0x040fe20000000020 */
[-C--:B------:R-:W-:Y:S01]  /*0fb0*/  FFMA R56, R56, R27.reuse, R16 ;  /* 0x0000001b38387223 */ /* 0x080fe20000000010 */
[----:B------:R-:W1:Y:S01]  /*0fc0*/  LDS R37, [R7.X8+0x3f0] ;  /* 0x0003f00007257984 */ /* 0x000e620000008800 */
[----:B------:R-:W-:-:S03]  /*0fd0*/  FFMA R39, R39, R27, R52 ;  /* 0x0000001b27277223 */ /* 0x000fc60000000034 */
[----:B------:R-:W2:Y:S01]  /*0fe0*/  LDS R25, [R7.X8+0x410] ;  /* 0x0004100007197984 */ /* 0x000ea20000008800 */
[C---:B------:R-:W-:Y:S01]  /*0ff0*/  FFMA R52, R28.reuse, R47, R11 ;  /* 0x0000002f1c347223 */ /* 0x040fe2000000000b */
[-C--:B------:R-:W-:Y:S02]  /*1000*/  FFMA R44, R35, R23.reuse, R44 ;  /* 0x00000017232c7223 */ /* 0x080fe4000000002c */
[----:B------:R-:W3:Y:S01]  /*1010*/  LDS.128 R16, [R59+0xef0] ;  /* 0x000ef0003b107984 */ /* 0x000ee20000000c00 */
[C---:B------:R-:W-:Y:S01]  /*1020*/  FFMA R58, R21.reuse, R23, R58 ;  /* 0x00000017153a7223 */ /* 0x040fe2000000003a */
[----:B------:R-:W-:Y:S01]  /*1030*/  FFMA R50, R21, R27, R50 ;  /* 0x0000001b15327223 */ /* 0x000fe20000000032 */
[----:B------:R-:W-:Y:S01]  /*1040*/  FFMA R11, R28, R33, R20 ;  /* 0x000000211c0b7223 */ /* 0x000fe20000000014 */
[----:B------:R-:W-:Y:S04]  /*1050*/  LDS R66, [R7.X8+0x4cc] ;  /* 0x0004cc0007427984 */ /* 0x000fe80000008800 */
[----:B------:R-:W4:Y:S01]  /*1060*/  LDS.128 R20, [R59+0x12f0] ;  /* 0x0012f0003b147984 */ /* 0x000f220000000c00 */
[----:B------:R-:W-:-:S03]  /*1070*/  FFMA R48, R35, R27, R48 ;  /* 0x0000001b23307223 */ /* 0x000fc60000000030 */
[----:B------:R-:W5:Y:S01]  /*1080*/  LDS R27, [R7.X8+0x46c] ;  /* 0x00046c00071b7984 */ /* 0x000f620000008800 */
[----:B0-----:R-:W-:Y:S01]  /*1090*/  FFMA R64, R47, R12, R60 ;  /* 0x0000000c2f407223 */ /* 0x001fe2000000003c */
[C---:B------:R-:W-:Y:S01]  /*10a0*/  FFMA R60, R12.reuse, R41, R57 ;  /* 0x000000290c3c7223 */ /* 0x040fe20000000039 */
[C---:B------:R-:W-:Y:S01]  /*10b0*/  FFMA R54, R12.reuse, R43, R54 ;  /* 0x0000002b0c367223 */ /* 0x040fe20000000036 */
[C---:B------:R-:W-:Y:S01]  /*10c0*/  FFMA R46, R12.reuse, R45, R46 ;  /* 0x0000002d0c2e7223 */ /* 0x040fe2000000002e */
[C---:B-1----:R-:W-:Y:S01]  /*10d0*/  FFMA R61, R12.reuse, R37, R61 ;  /* 0x000000250c3d7223 */ /* 0x042fe2000000003d */
[C---:B------:R-:W-:Y:S01]  /*10e0*/  FFMA R36, R12.reuse, R33, R36 ;  /* 0x000000210c247223 */ /* 0x040fe20000000024 */
[----:B--2---:R-:W-:Y:S01]  /*10f0*/  FFMA R38, R12, R25, R38 ;  /* 0x000000190c267223 */ /* 0x004fe20000000026 */
[C---:B---3--:R-:W-:Y:S01]  /*1100*/  FFMA R12, R16.reuse, R43, R44 ;  /* 0x0000002b100c7223 */ /* 0x048fe2000000002c */
[----:B------:R-:W-:Y:S02]  /*1110*/  FFMA R44, R16, R45, R58 ;  /* 0x0000002d102c7223 */ /* 0x000fe4000000003a */
[----:B------:R-:W0:Y:S01]  /*1120*/  LDS R58, [R7.X8+0x44c] ;  /* 0x00044c00073a7984 */ /* 0x000e220000008800 */
[----:B----4-:R-:W-:-:S03]  /*1130*/  FFMA R63, R20, R41, R49 ;  /* 0x00000029143f7223 */ /* 0x010fc60000000031 */
[----:B------:R-:W1:Y:S01]  /*1140*/  LDS R49, [R7.X8+0x48c] ;  /* 0x00048c0007317984 */ /* 0x000e620000008800 */
[C---:B------:R-:W-:Y:S01]  /*1150*/  FFMA R59, R16.reuse, R37, R32 ;  /* 0x00000025103b7223 */ /* 0x040fe20000000020 */
[----:B------:R-:W-:Y:S01]  /*1160*/  FFMA R32, R16, R33, R53 ;  /* 0x0000002110207223 */ /* 0x000fe20000000035 */
[-C--:B------:R-:W-:Y:S01]  /*1170*/  FFMA R8, R28, R43.reuse, R8 ;  /* 0x0000002b1c087223 */ /* 0x080fe20000000008 */
[C---:B------:R-:W-:Y:S01]  /*1180*/  FFMA R55, R47.reuse, R16, R55 ;  /* 0x000000102f377223 */ /* 0x040fe20000000037 */
[----:B------:R-:W-:Y:S01]  /*1190*/  FFMA R53, R47, R20, R34 ;  /* 0x000000142f357223 */ /* 0x000fe20000000022 */
[----:B------:R-:W-:Y:S01]  /*11a0*/  FFMA R57, R20, R43, R48 ;  /* 0x0000002b14397223 */ /* 0x000fe20000000030 */
[-C--:B------:R-:W-:Y:S01]  /*11b0*/  FFMA R24, R28, R41.reuse, R24 ;  /* 0x000000291c187223 */ /* 0x080fe20000000018 */
[----:B------:R-:W-:Y:S01]  /*11c0*/  FFMA R51, R16, R41, R51 ;  /* 0x0000002910337223 */ /* 0x000fe20000000033 */
[----:B------:R-:W2:Y:S01]  /*11d0*/  LDS R43, [R7.X8+0x4ac] ;  /* 0x0004ac00072b7984 */ /* 0x000ea20000008800 */
[C---:B------:R-:W-:Y:S01]  /*11e0*/  FFMA R42, R28.reuse, R45, R42 ;  /* 0x0000002d1c2a7223 */ /* 0x040fe2000000002a */
[C---:B------:R-:W-:Y:S01]  /*11f0*/  FFMA R10, R28.reuse, R37, R10 ;  /* 0x000000251c0a7223 */ /* 0x040fe2000000000a */
[----:B------:R-:W-:Y:S01]  /*1200*/  FFMA R35, R28, R25, R62 ;  /* 0x000000191c237223 */ /* 0x000fe2000000003e */
[----:B------:R-:W3:Y:S01]  /*1210*/  LDS R48, [R7.X8+0x4ec] ;  /* 0x0004ec0007307984 */ /* 0x000ee20000008800 */
[----:B------:R-:W-:Y:S01]  /*1220*/  FFMA R34, R20, R33, R56 ;  /* 0x0000002114227223 */ /* 0x000fe20000000038 */
[----:B------:R-:W-:Y:S01]  /*1230*/  FFMA R40, R16, R25, R40 ;  /* 0x0000001910287223 */ /* 0x000fe20000000028 */
[C---:B------:R-:W-:Y:S01]  /*1240*/  FFMA R16, R20.reuse, R45, R50 ;  /* 0x0000002d14107223 */ /* 0x040fe20000000032 */
[----:B------:R-:W4:Y:S01]  /*1250*/  LDS R28, [R7.X8+0x50c] ;  /* 0x00050c00071c7984 */ /* 0x000f220000008800 */
[C---:B------:R-:W-:Y:S01]  /*1260*/  FFMA R68, R20.reuse, R37, R39 ;  /* 0x0000002514447223 */ /* 0x040fe20000000027 */
[----:B------:R-:W-:Y:S01]  /*1270*/  FFMA R62, R20, R25, R26 ;  /* 0x00000019143e7223 */ /* 0x000fe2000000001a */
[C---:B-----5:R-:W-:Y:S01]  /*1280*/  FFMA R24, R27.reuse, R29, R24 ;  /* 0x0000001d1b187223 */ /* 0x060fe20000000018 */
[C---:B------:R-:W-:Y:S01]  /*1290*/  FFMA R60, R27.reuse, R13, R60 ;  /* 0x0000000d1b3c7223 */ /* 0x040fe2000000003c */
[C---:B------:R-:W-:Y:S01]  /*12a0*/  FFMA R56, R27.reuse, R21, R63 ;  /* 0x000000151b387223 */ /* 0x040fe2000000003f */
[----:B------:R-:W5:Y:S04]  /*12b0*/  LDS R20, [R7.X8+0x548] ;  /* 0x0005480007147984 */ /* 0x000f680000008800 */
[----:B------:R-:W-:Y:S04]  /*12c0*/  LDS R26, [R7.X8+0x528] ;  /* 0x00052800071a7984 */ /* 0x000fe80000008800 */
[----:B------:R-:W-:Y:S01]  /*12d0*/  LDS R37, [R7.X8+0x5c8] ;  /* 0x0005c80007257984 */ /* 0x000fe20000008800 */
[C---:B0-----:R-:W-:Y:S01]  /*12e0*/  FFMA R47, R58.reuse, R29, R52 ;  /* 0x0000001d3a2f7223 */ /* 0x041fe20000000034 */
[C---:B------:R-:W-:Y:S01]  /*12f0*/  FFMA R33, R58.reuse, R13, R64 ;  /* 0x0000000d3a217223 */ /* 0x040fe20000000040 */
[C---:B------:R-:W-:Y:S01]  /*1300*/  FFMA R41, R58.reuse, R17, R55 ;  /* 0x000000113a297223 */ /* 0x040fe20000000037 */
[----:B------:R-:W-:Y:S01]  /*1310*/  FFMA R53, R58, R21, R53 ;  /* 0x000000153a357223 */ /* 0x000fe20000000035 */
[----:B------:R-:W-:Y:S01]  /*1320*/  FFMA R58, R27, R17, R51 ;  /* 0x000000111b3a7223 */ /* 0x000fe20000000033 */
[----:B-1----:R-:W-:-:S02]  /*1330*/  FFMA R27, R49, R29, R8 ;  /* 0x0000001d311b7223 */ /* 0x002fc40000000008 */
[----:B------:R-:W0:Y:S01]  /*1340*/  LDS R8, [R7.X8+0x568] ;  /* 0x0005680007087984 */ /* 0x000e220000008800 */
[C---:B------:R-:W-:Y:S01]  /*1350*/  FFMA R54, R49.reuse, R13, R54 ;  /* 0x0000000d31367223 */ /* 0x040fe20000000036 */
[C---:B------:R-:W-:Y:S01]  /*1360*/  FFMA R52, R49.reuse, R17, R12 ;  /* 0x0000001131347223 */ /* 0x040fe2000000000c */
[----:B------:R-:W-:Y:S01]  /*1370*/  FFMA R50, R49, R21, R57 ;  /* 0x0000001531327223 */ /* 0x000fe20000000039 */
[-C--:B------:R-:W-:Y:S01]  /*1380*/  FFMA R12, R66, R29.reuse, R10 ;  /* 0x0000001d420c7223 */ /* 0x080fe2000000000a */
[----:B------:R-:W-:Y:S01]  /*1390*/  LDS R57, [R7.X8+0x5a8] ;  /* 0x0005a80007397984 */ /* 0x000fe20000008800 */
[C---:B--2---:R-:W-:Y:S01]  /*13a0*/  FFMA R25, R43.reuse, R29, R42 ;  /* 0x0000001d2b197223 */ /* 0x044fe2000000002a */
[C---:B------:R-:W-:Y:S02]  /*13b0*/  FFMA R42, R43.reuse, R21, R16 ;  /* 0x000000152b2a7223 */ /* 0x040fe40000000010 */
[----:B------:R-:W1:Y:S01]  /*13c0*/  LDS R16, [R7.X8+0x588] ;  /* 0x0005880007107984 */ /* 0x000e620000008800 */
[C---:B---3--:R-:W-:Y:S01]  /*13d0*/  FFMA R49, R48.reuse, R17, R40 ;  /* 0x0000001130317223 */ /* 0x048fe20000000028 */
[C---:B------:R-:W-:Y:S01]  /*13e0*/  FFMA R46, R43.reuse, R13, R46 ;  /* 0x0000000d2b2e7223 */ /* 0x040fe2000000002e */
[----:B------:R-:W-:Y:S01]  /*13f0*/  FFMA R44, R43, R17, R44 ;  /* 0x000000112b2c7223 */ /* 0x000fe2000000002c */
[-C--:B------:R-:W-:Y:S01]  /*1400*/  FFMA R10, R48, R29.reuse, R35 ;  /* 0x0000001d300a7223 */ /* 0x080fe20000000023 */
[----:B----4-:R-:W-:Y:S01]  /*1410*/  FFMA R40, R28, R29, R11 ;  /* 0x0000001d1c287223 */ /* 0x010fe2000000000b */
[-C--:B------:R-:W-:Y:S01]  /*1420*/  FFMA R51, R48, R13.reuse, R38 ;  /* 0x0000000d30337223 */ /* 0x080fe20000000026 */
[----:B------:R-:W2:Y:S01]  /*1430*/  LDS R11, [R7.X8+0x5e8] ;  /* 0x0005e800070b7984 */ /* 0x000ea20000008800 */
[C---:B------:R-:W-:Y:S01]  /*1440*/  FFMA R39, R28.reuse, R13, R36 ;  /* 0x0000000d1c277223 */ /* 0x040fe20000000024 */
[C---:B------:R-:W-:Y:S01]  /*1450*/  FFMA R43, R28.reuse, R17, R32 ;  /* 0x000000111c2b7223 */ /* 0x040fe20000000020 */
[-C--:B------:R-:W-:Y:S01]  /*1460*/  FFMA R45, R28, R21.reuse, R34 ;  /* 0x000000151c2d7223 */ /* 0x080fe20000000022 */
[----:B------:R-:W3:Y:S01]  /*1470*/  LDS R38, [R7.X8+0x604] ;  /* 0x0006040007267984 */ /* 0x000ee20000008800 */
[C---:B-----5:R-:W-:Y:S01]  /*1480*/  FFMA R29, R20.reuse, R30, R24 ;  /* 0x0000001e141d7223 */ /* 0x060fe20000000018 */
[C---:B------:R-:W-:Y:S01]  /*1490*/  FFMA R60, R20.reuse, R14, R60 ;  /* 0x0000000e143c7223 */ /* 0x040fe2000000003c */
[C---:B------:R-:W-:Y:S01]  /*14a0*/  FFMA R58, R20.reuse, R18, R58 ;  /* 0x00000012143a7223 */ /* 0x040fe2000000003a */
[----:B------:R-:W-:Y:S01]  /*14b0*/  FFMA R56, R20, R22, R56 ;  /* 0x0000001614387223 */ /* 0x000fe20000000038 */
[----:B------:R-:W4:Y:S01]  /*14c0*/  LDS R28, [R7.X8+0x624] ;  /* 0x00062400071c7984 */ /* 0x000f220000008800 */
[----:B------:R-:W-:-:S03]  /*14d0*/  FFMA R35, R48, R21, R62 ;  /* 0x0000001530237223 */ /* 0x000fc6000000003e */
[----:B------:R-:W5:Y:S04]  /*14e0*/  LDS R20, [R7.X8+0x684] ;  /* 0x0006840007147984 */ /* 0x000f680000008800 */
[----:B------:R-:W3:Y:S04]  /*14f0*/  LDS R32, [R7.X8+0x664] ;  /* 0x0006640007207984 */ /* 0x000ee80000008800 */
[----:B------:R-:W-:Y:S01]  /*1500*/  LDS R48, [R7.X8+0x644] ;  /* 0x0006440007307984 */ /* 0x000fe20000008800 */
[C---:B0-----:R-:W-:Y:S01]  /*1510*/  FFMA R27, R8.reuse, R30, R27 ;  /* 0x0000001e081b7223 */ /* 0x041fe2000000001b */
[C---:B------:R-:W-:Y:S01]  /*1520*/  FFMA R54, R8.reuse, R14, R54 ;  /* 0x0000000e08367223 */ /* 0x040fe20000000036 */
[C---:B------:R-:W-:Y:S01]  /*1530*/  FFMA R52, R8.reuse, R18, R52 ;  /* 0x0000001208347223 */ /* 0x040fe20000000034 */
[----:B------:R-:W-:Y:S01]  /*1540*/  FFMA R50, R8, R22, R50 ;  /* 0x0000001608327223 */ /* 0x000fe20000000032 */
[----:B------:R-:W-:Y:S04]  /*1550*/  LDS R36, [R7.X8+0x6c4] ;  /* 0x0006c40007247984 */ /* 0x000fe80000008800 */
[----:B------:R-:W0:Y:S01]  /*1560*/  LDS R8, [R7.X8+0x6a4] ;  /* 0x0006a40007087984 */ /* 0x000e220000008800 */
[----:B------:R-:W-:Y:S01]  /*1570*/  IADD3 R0, R0, 0x1, RZ ;  /* 0x0000000100007810 */ /* 0x000fe20007ffe0ff */
[----:B------:R-:W-:-:S03]  /*1580*/  FFMA R61, R66, R13, R61 ;  /* 0x0000000d423d7223 */ /* 0x000fc6000000003d */
[----:B------:R-:W-:Y:S01]  /*1590*/  ISETP.GE.U32.AND P1, PT, R0, 0x20, PT ;  /* 0x000000200000780c */ /* 0x000fe20003f26070 */
        /* <DEDUP_REMOVED lines=26> */
[----:B----4-:R-:W-:Y:S01]  /*1740*/  FFMA R38, R28, R31, R29 ;  /* 0x0000001f1c267223 */ /* 0x010fe2000000001d */
[-C--:B-----5:R-:W-:Y:S01]  /*1750*/  FFMA R37, R20, R15.reuse, R34 ;  /* 0x0000000f14257223 */ /* 0x0a0fe20000000022 */
        /* <DEDUP_REMOVED lines=10> */
[-C--:B------:R-:W-:Y:S01]  /*1800*/  FFMA R28, R48, R31.reuse, R27 ;  /* 0x0000001f301c7223 */ /* 0x080fe2000000001b */
[----:B------:R-:W-:Y:S01]  /*1810*/  FFMA R32, R20, R31, R21 ;  /* 0x0000001f14207223 */ /* 0x000fe20000000015 */
[----:B------:R-:W-:Y:S01]  /*1820*/  FFMA R8, R8, R23, R10 ;  /* 0x0000001708087223 */ /* 0x000fe2000000000a */
[C---:B------:R-:W-:Y:S01]  /*1830*/  FFMA R42, R36.reuse, R31, R13 ;  /* 0x0000001f242a7223 */ /* 0x040fe2000000000d */
[C---:B------:R-:W-:Y:S01]  /*1840*/  FFMA R31, R36.reuse, R15, R14 ;  /* 0x0000000f241f7223 */ /* 0x040fe2000000000e */
[----:B------:R-:W-:Y:S01]  /*1850*/  FFMA R10, R36, R19, R18 ;  /* 0x00000013240a7223 */ /* 0x000fe20000000012 */
[C---:B------:R-:W-:Y:S01]  /*1860*/  FFMA R33, R48.reuse, R15, R54 ;  /* 0x0000000f30217223 */ /* 0x040fe20000000036 */
[C---:B------:R-:W-:Y:S01]  /*1870*/  FFMA R45, R48.reuse, R19, R52 ;  /* 0x00000013302d7223 */ /* 0x040fe20000000034 */
[----:B------:R-:W-:Y:S01]  /*1880*/  FFMA R57, R48, R23, R50 ;  /* 0x0000001730397223 */ /* 0x000fe20000000032 */
[C---:B------:R-:W-:Y:S01]  /*1890*/  FFMA R49, R20.reuse, R19, R26 ;  /* 0x0000001314317223 */ /* 0x040fe2000000001a */
[-C--:B------:R-:W-:Y:S01]  /*18a0*/  FFMA R61, R20, R23.reuse, R24 ;  /* 0x00000017143d7223 */ /* 0x080fe20000000018 */
[----:B------:R-:W-:Y:S01]  /*18b0*/  FFMA R36, R36, R23, R22 ;  /* 0x0000001724247223 */ /* 0x000fe20000000016 */
[----:B------:R-:W-:Y:S01]  /*18c0*/  @P1 CALL.REL.NOINC `(.L_x_108) ;  /* 0x0000001000001944 */ /* 0x000fe20003c00000 */
[----:B------:R-:W-:Y:S05]  /*18d0*/  BRA `(.L_x_109) ;  /* 0xffffe9e000007947 */ /* 0x000fea000383ffff */
.L_x_108:
[----:B------:R-:W-:Y:S01]  /*18e0*/  LEA R2, R9, R6, 0x7 ;  /* 0x0000000609027211 */ /* 0x000fe200078e38ff */
[----:B------:R-:W-:Y:S01]  /*18f0*/  ULDC.64 UR4, c[0x0][0x118] ;  /* 0x0000460000047ab9 */ /* 0x000fe20000000a00 */
[----:B------:R-:W-:-:S05]  /*1900*/  MOV R15, 0x4 ;  /* 0x00000004000f7802 */ /* 0x000fca0000000f00 */
[----:B------:R-:W-:-:S05]  /*1910*/  IMAD.WIDE R2, R2, R15, c[0x0][0x178] ;  /* 0x00005e0002027625 */ /* 0x000fca00078e020f */
[----:B------:R-:W2:Y:S04]  /*1920*/  LDG.E.CONSTANT R13, [R2.64] ;  /* 0x00000004020d7981 */ /* 0x000ea8000c1e9900 */
[----:B------:R0:W3:Y:S04]  /*1930*/  LDG.E.CONSTANT R14, [R2.64+0x80] ;  /* 0x00008004020e7981 */ /* 0x0000e8000c1e9900 */
[----:B------:R0:W4:Y:S04]  /*1940*/  LDG.E.CONSTANT R12, [R2.64+0x100] ;  /* 0x00010004020c7981 */ /* 0x000128000c1e9900 */
[----:B------:R0:W5:Y:S01]  /*1950*/  LDG.E.CONSTANT R0, [R2.64+0x180] ;  /* 0x0001800402007981 */ /* 0x000162000c1e9900 */
[----:B------:R-:W-:-:S03]  /*1960*/  IMAD R6, R6, 0x310, R7 ;  /* 0x0000031006067824 */ /* 0x000fc600078e0207 */
[----:B------:R-:W1:Y:S01]  /*1970*/  S2R R5, SR_CTAID.Y ;  /* 0x0000000000057919 */ /* 0x000e620000002600 */
[----:B------:R-:W-:-:S04]  /*1980*/  IMAD R6, R9, 0x18800, R6 ;  /* 0x0001880009067824 */ /* 0x000fc800078e0206 */
[----:B-1----:R-:W-:-:S04]  /*1990*/  IMAD R4, R5, 0x1c, R6 ;  /* 0x0000001c05047824 */ /* 0x002fc800078e0206 */
[----:B------:R-:W-:Y:S01]  /*19a0*/  IMAD.WIDE R4, R4, R15, c[0x0][0x160] ;  /* 0x0000580004047625 */ /* 0x000fe200078e020f */
[--C-:B--2---:R-:W-:Y:S01]  /*19b0*/  FADD R7, R40, R13.reuse ;  /* 0x0000000d28077221 */ /* 0x104fe20000000000 */
[--C-:B------:R-:W-:Y:S01]  /*19c0*/  FADD R9, R38, R13.reuse ;  /* 0x0000000d26097221 */ /* 0x100fe20000000000 */
[--C-:B0-----:R-:W-:Y:S01]  /*19d0*/  FADD R3, R34, R13.reuse ;  /* 0x0000000d22037221 */ /* 0x101fe20000000000 */
[--C-:B------:R-:W-:Y:S01]  /*19e0*/  FADD R15, R28, R13.reuse ;  /* 0x0000000d1c0f7221 */ /* 0x100fe20000000000 */
[--C-:B------:R-:W-:Y:S01]  /*19f0*/  FADD R17, R30, R13.reuse ;  /* 0x0000000d1e117221 */ /* 0x100fe20000000000 */
[--C-:B------:R-:W-:Y:S01]  /*1a00*/  FADD R19, R32, R13.reuse ;  /* 0x0000000d20137221 */ /* 0x100fe20000000000 */
[----:B------:R0:W-:Y:S01]  /*1a10*/  STG.E [R4.64], R7 ;  /* 0x0000000704007986 */ /* 0x0001e2000c101904 */
[----:B------:R-:W-:Y:S01]  /*1a20*/  FADD R13, R42, R13 ;  /* 0x0000000d2a0d7221 */ /* 0x000fe20000000000 */
[--C-:B---3--:R-:W-:Y:S01]  /*1a30*/  FADD R11, R11, R14.reuse ;  /* 0x0000000e0b0b7221 */ /* 0x108fe20000000000 */
[--C-:B------:R-:W-:Y:S01]  /*1a40*/  FADD R29, R29, R14.reuse ;  /* 0x0000000e1d1d7221 */ /* 0x100fe20000000000 */
[----:B------:R-:W-:Y:S01]  /*1a50*/  STG.E [R4.64+0x10], R9 ;  /* 0x0000100904007986 */ /* 0x000fe2000c101904 */
[--C-:B------:R-:W-:Y:S01]  /*1a60*/  FADD R33, R33, R14.reuse ;  /* 0x0000000e21217221 */ /* 0x100fe20000000000 */
[--C-:B------:R-:W-:Y:S01]  /*1a70*/  FADD R35, R35, R14.reuse ;  /* 0x0000000e23237221 */ /* 0x100fe20000000000 */
[--C-:B------:R-:W-:Y:S01]  /*1a80*/  FADD R37, R37, R14.reuse ;  /* 0x0000000e25257221 */ /* 0x100fe20000000000 */
[----:B------:R1:W-:Y:S01]  /*1a90*/  STG.E [R4.64+0x50], R3 ;  /* 0x0000500304007986 */ /* 0x0003e2000c101904 */
[--C-:B------:R-:W-:Y:S01]  /*1aa0*/  FADD R39, R39, R14.reuse ;  /* 0x0000000e27277221 */ /* 0x100fe20000000000 */
[----:B------:R-:W-:Y:S01]  /*1ab0*/  FADD R31, R31, R14 ;  /* 0x0000000e1f1f7221 */ /* 0x000fe20000000000 */
[--C-:B----4-:R-:W-:Y:S01]  /*1ac0*/  FADD R41, R41, R12.reuse ;  /* 0x0000000c29297221 */ /* 0x110fe20000000000 */
[--C-:B------:R-:W-:Y:S01]  /*1ad0*/  FADD R43, R43, R12.reuse ;  /* 0x0000000c2b2b7221 */ /* 0x100fe20000000000 */
[--C-:B------:R-:W-:Y:S01]  /*1ae0*/  FADD R45, R45, R12.reuse ;  /* 0x0000000c2d2d7221 */ /* 0x100fe20000000000 */
[--C-:B------:R-:W-:Y:S01]  /*1af0*/  FADD R47, R47, R12.reuse ;  /* 0x0000000c2f2f7221 */ /* 0x100fe20000000000 */
[--C-:B------:R-:W-:Y:S01]  /*1b00*/  FADD R49, R49, R12.reuse ;  /* 0x0000000c31317221 */ /* 0x100fe20000000000 */
[--C-:B------:R-:W-:Y:S01]  /*1b10*/  FADD R51, R51, R12.reuse ;  /* 0x0000000c33337221 */ /* 0x100fe20000000000 */
[----:B0-----:R-:W-:Y:S01]  /*1b20*/  FADD R7, R10, R12 ;  /* 0x0000000c0a077221 */ /* 0x001fe20000000000 */
[--C-:B-----5:R-:W-:Y:S01]  /*1b30*/  FADD R53, R53, R0.reuse ;  /* 0x0000000035357221 */ /* 0x120fe20000000000 */
[--C-:B------:R-:W-:Y:S01]  /*1b40*/  FADD R55, R55, R0.reuse ;  /* 0x0000000037377221 */ /* 0x100fe20000000000 */
[--C-:B------:R-:W-:Y:S01]  /*1b50*/  FADD R57, R57, R0.reuse ;  /* 0x0000000039397221 */ /* 0x100fe20000000000 */
[--C-:B------:R-:W-:Y:S01]  /*1b60*/  FADD R59, R59, R0.reuse ;  /* 0x000000003b3b7221 */ /* 0x100fe20000000000 */
[--C-:B------:R-:W-:Y:S01]  /*1b70*/  FADD R61, R61, R0.reuse ;  /* 0x000000003d3d7221 */ /* 0x100fe20000000000 */
[--C-:B-1----:R-:W-:Y:S01]  /*1b80*/  FADD R3, R8, R0.reuse ;  /* 0x0000000008037221 */ /* 0x102fe20000000000 */
        /* <DEDUP_REMOVED lines=27> */
.L_x_110:
        /* <DEDUP_REMOVED lines=12> */
.L_x_147:


//--------------------- .nv.shared.tvmgen_default_fused_nn_dense_add_kernel --------------------------
	.section	.nv.shared.tvmgen_default_fused_nn_dense_add_kernel,"aw",@nobits
	.sectionflags	@""
	.align	4
.nv.shared.tvmgen_default_fused_nn_dense_add_kernel:
	.zero		16


//--------------------- .nv.shared.tvmgen_default_fused_nn_conv2d_add_3_kernel --------------------------
	.section	.nv.shared.tvmgen_default_fused_nn_conv2d_add_3_kernel,"aw",@nobits
	.sectionflags	@""
	.align	4
.nv.shared.tvmgen_default_fused_nn_conv2d_add_3_kernel:
	.zero		4512


//--------------------- .nv.shared.tvmgen_default_fused_nn_conv2d_add_nn_relu_11_kernel --------------------------
	.section	.nv.shared.tvmgen_default_fused_nn_conv2d_add_nn_relu_11_kernel,"aw",@nobits
	.sectionflags	@""
	.align	4
.nv.shared.tvmgen_default_fused_nn_conv2d_add_nn_relu_11_kernel:
	.zero		2496


//--------------------- .nv.shared.tvmgen_default_fused_nn_conv2d_add_add_nn_relu_3_kernel --------------------------
	.section	.nv.shared.tvmgen_default_fused_nn_conv2d_add_add_nn_relu_3_kernel,"aw",@nobits
	.sectionflags	@""
	.align	4
.nv.shared.tvmgen_default_fused_nn_conv2d_add_add_nn_relu_3_kernel:
	.zero		5184


//--------------------- .nv.shared.tvmgen_default_fused_nn_conv2d_add_add_nn_relu_1_kernel --------------------------
	.section	.nv.shared.tvmgen_default_fused_nn_conv2d_add_add_nn_relu_1_kernel,"aw",@nobits
	.sectionflags	@""
	.align	4
.nv.shared.tvmgen_default_fused_nn_conv2d_add_add_nn_relu_1_kernel:
	.zero		7680


//--------------------- .nv.shared.tvmgen_default_fused_nn_conv2d_add_nn_relu_6_kernel --------------------------
	.section	.nv.shared.tvmgen_default_fused_nn_conv2d_add_nn_relu_6_kernel,"aw",@nobits
	.sectionflags	@""
	.align	4
.nv.shared.tvmgen_default_fused_nn_conv2d_add_nn_relu_6_kernel:
	.zero		7680


//--------------------- .nv.shared.tvmgen_default_fused_nn_conv2d_add_nn_relu_4_kernel --------------------------
	.section	.nv.shared.tvmgen_default_fused_nn_conv2d_add_nn_relu_4_kernel,"aw",@nobits
	.sectionflags	@""
	.align	4
.nv.shared.tvmgen_default_fused_nn_conv2d_add_nn_relu_4_kernel:
	.zero		6888


//--------------------- .nv.shared.tvmgen_default_fused_nn_contrib_conv2d_winograd_without_weight_transform_add_nn_relu_3_kernel_1 --------------------------
	.section	.nv.shared.tvmgen_default_fused_nn_contrib_conv2d_winograd_without_weight_transform_add_nn_relu_3_kernel_1,"aw",@nobits
	.sectionflags	@""
	.align	4
.nv.shared.tvmgen_default_fused_nn_contrib_conv2d_winograd_without_weight_transform_add_nn_relu_3_kernel_1:
	.zero		5120


//--------------------- .nv.shared.tvmgen_default_fused_nn_conv2d_add_add_nn_relu_2_kernel --------------------------
	.section	.nv.shared.tvmgen_default_fused_nn_conv2d_add_add_nn_relu_2_kernel,"aw",@nobits
	.sectionflags	@""
	.align	4
.nv.shared.tvmgen_default_fused_nn_conv2d_add_add_nn_relu_2_kernel:
	.zero		2944


//--------------------- .nv.shared.tvmgen_default_fused_nn_conv2d_add_nn_relu_8_kernel --------------------------
	.section	.nv.shared.tvmgen_default_fused_nn_conv2d_add_nn_relu_8_kernel,"aw",@nobits
	.sectionflags	@""
	.align	4
.nv.shared.tvmgen_default_fused_nn_conv2d_add_nn_relu_8_kernel:
	.zero		3840


//--------------------- .nv.shared.tvmgen_default_fused_nn_conv2d_add_nn_relu_3_kernel --------------------------
	.section	.nv.shared.tvmgen_default_fused_nn_conv2d_add_nn_relu_3_kernel,"aw",@nobits
	.sectionflags	@""
	.align	4
.nv.shared.tvmgen_default_fused_nn_conv2d_add_nn_relu_3_kernel:
	.zero		4608


//--------------------- .nv.shared.tvmgen_default_fused_nn_contrib_conv2d_winograd_without_weight_transform_add_nn_relu_2_kernel_1 --------------------------
	.section	.nv.shared.tvmgen_default_fused_nn_contrib_conv2d_winograd_without_weight_transform_add_nn_relu_2_kernel_1,"aw",@nobits
	.sectionflags	@""
	.align	4
.nv.shared.tvmgen_default_fused_nn_contrib_conv2d_winograd_without_weight_transform_add_nn_relu_2_kernel_1:
	.zero		2080


//--------------------- .nv.shared.tvmgen_default_fused_nn_conv2d_add_nn_relu_10_kernel --------------------------
	.section	.nv.shared.tvmgen_default_fused_nn_conv2d_add_nn_relu_10_kernel,"aw",@nobits
	.sectionflags	@""
	.align	4
.nv.shared.tvmgen_default_fused_nn_conv2d_add_nn_relu_10_kernel:
	.zero		6408


//--------------------- .nv.shared.tvmgen_default_fused_nn_conv2d_add_nn_relu_2_kernel --------------------------
	.section	.nv.shared.tvmgen_default_fused_nn_conv2d_add_nn_relu_2_kernel,"aw",@nobits
	.sectionflags	@""
	.align	4
.nv.shared.tvmgen_default_fused_nn_conv2d_add_nn_relu_2_kernel:
	.zero		5632


//--------------------- .nv.shared.tvmgen_default_fused_nn_conv2d_add_add_nn_relu_kernel --------------------------
	.section	.nv.shared.tvmgen_default_fused_nn_conv2d_add_add_nn_relu_kernel,"aw",@nobits
	.sectionflags	@""
	.align	4
.nv.shared.tvmgen_default_fused_nn_conv2d_add_add_nn_relu_kernel:
	.zero		11264


//--------------------- .nv.shared.tvmgen_default_fused_nn_conv2d_add_nn_relu_kernel --------------------------
	.section	.nv.shared.tvmgen_default_fused_nn_conv2d_add_nn_relu_kernel,"aw",@nobits
	.sectionflags	@""
	.align	4
.nv.shared.tvmgen_default_fused_nn_conv2d_add_nn_relu_kernel:
	.zero		2708


//--------------------- .nv.shared.tvmgen_default_fused_nn_contrib_conv2d_winograd_without_weight_transform_add_nn_relu_kernel_1 --------------------------
	.section	.nv.shared.tvmgen_default_fused_nn_contrib_conv2d_winograd_without_weight_transform_add_nn_relu_kernel_1,"aw",@nobits
	.sectionflags	@""
	.align	4
.nv.shared.tvmgen_default_fused_nn_contrib_conv2d_winograd_without_weight_transform_add_nn_relu_kernel_1:
	.zero		7296


//--------------------- .nv.shared.tvmgen_default_fused_nn_conv2d_add_nn_relu_5_kernel --------------------------
	.section	.nv.shared.tvmgen_default_fused_nn_conv2d_add_nn_relu_5_kernel,"aw",@nobits
	.sectionflags	@""
	.align	4
.nv.shared.tvmgen_default_fused_nn_conv2d_add_nn_relu_5_kernel:
	.zero		2816


//--------------------- .nv.shared.tvmgen_default_fused_nn_contrib_conv2d_winograd_without_weight_transform_add_nn_relu_1_kernel_1 --------------------------
	.section	.nv.shared.tvmgen_default_fused_nn_contrib_conv2d_winograd_without_weight_transform_add_nn_relu_1_kernel_1,"aw",@nobits
	.sectionflags	@""
	.align	4
.nv.shared.tvmgen_default_fused_nn_contrib_conv2d_winograd_without_weight_transform_add_nn_relu_1_kernel_1:
	.zero		8320


//--------------------- .nv.shared.tvmgen_default_fused_nn_conv2d_add_nn_relu_7_kernel --------------------------
	.section	.nv.shared.tvmgen_default_fused_nn_conv2d_add_nn_relu_7_kernel,"aw",@nobits
	.sectionflags	@""
	.align	4
.nv.shared.tvmgen_default_fused_nn_conv2d_add_nn_relu_7_kernel:
	.zero		4044


//--------------------- .nv.shared.tvmgen_default_fused_nn_conv2d_add_nn_relu_1_kernel --------------------------
	.section	.nv.shared.tvmgen_default_fused_nn_conv2d_add_nn_relu_1_kernel,"aw",@nobits
	.sectionflags	@""
	.align	4
.nv.shared.tvmgen_default_fused_nn_conv2d_add_nn_relu_1_kernel:
	.zero		7680


//--------------------- .nv.shared.tvmgen_default_fused_nn_conv2d_add_2_kernel --------------------------
	.section	.nv.shared.tvmgen_default_fused_nn_conv2d_add_2_kernel,"aw",@nobits
	.sectionflags	@""
	.align	4
.nv.shared.tvmgen_default_fused_nn_conv2d_add_2_kernel:
	.zero		3616


//--------------------- .nv.shared.tvmgen_default_fused_nn_conv2d_add_nn_relu_9_kernel --------------------------
	.section	.nv.shared.tvmgen_default_fused_nn_conv2d_add_nn_relu_9_kernel,"aw",@nobits
	.sectionflags	@""
	.align	4
.nv.shared.tvmgen_default_fused_nn_conv2d_add_nn_relu_9_kernel:
	.zero		3840


//--------------------- .nv.shared.tvmgen_default_fused_nn_conv2d_add_kernel --------------------------
	.section	.nv.shared.tvmgen_default_fused_nn_conv2d_add_kernel,"aw",@nobits
	.sectionflags	@""
	.align	4
.nv.shared.tvmgen_default_fused_nn_conv2d_add_kernel:
	.zero		11264


//--------------------- .nv.shared.tvmgen_default_fused_nn_conv2d_add_1_kernel --------------------------
	.section	.nv.shared.tvmgen_default_fused_nn_conv2d_add_1_kernel,"aw",@nobits
	.sectionflags	@""
	.align	4
.nv.shared.tvmgen_default_fused_nn_conv2d_add_1_kernel:
	.zero		5856
